	.target	sm_90a

	.elftype	@"ET_EXEC"


//--------------------- .note.nv.tkinfo           --------------------------
	.section	.note.nv.tkinfo,"",@"SHT_NOTE"
	.sectionflags	@"SHF_NOTE_NV_TKINFO"
	.tkinfo
        /*0018*/ 	.word	0x00000002
        /*0030*/ 	.string	""
        /*0030*/ 	.string	"ptxas"
        /*0030*/ 	.string	"Cuda compilation tools, release 13.0, V13.0.88"
        /*0030*/ 	.string	"Build cuda_13.0.r13.0/compiler.36424714_0"
        /*0030*/ 	.string	"-v  -suppress-debug-info  -lineinfo  -arch sm_90a "



//--------------------- .note.nv.cuinfo           --------------------------
	.section	.note.nv.cuinfo,"",@"SHT_NOTE"
	.sectionflags	@"SHF_NOTE_NV_CUINFO"
        /*0018*/ 	.short	0x0002
        /*001a*/ 	.short	0x005a
        /*001c*/ 	.short	0x0082
	.zero		2


//--------------------- .nv.info                  --------------------------
	.section	.nv.info,"",@"SHT_CUDA_INFO"
	.align	4


	//----- nvinfo : EIATTR_REGCOUNT
	.align		4
        /*0000*/ 	.byte	0x04, 0x2f
        /*0002*/ 	.short	(.L_1 - .L_0)
	.align		4
.L_0:
        /*0004*/ 	.word	index@(matmul_kernel)
        /*0008*/ 	.word	0x000000ff


	//----- nvinfo : EIATTR_FRAME_SIZE
	.align		4
.L_1:
        /*000c*/ 	.byte	0x04, 0x11
        /*000e*/ 	.short	(.L_3 - .L_2)
	.align		4
.L_2:
        /*0010*/ 	.word	index@(matmul_kernel)
        /*0014*/ 	.word	0x00001400


	//----- nvinfo : EIATTR_MIN_STACK_SIZE
	.align		4
.L_3:
        /*0018*/ 	.byte	0x04, 0x12
        /*001a*/ 	.short	(.L_5 - .L_4)
	.align		4
.L_4:
        /*001c*/ 	.word	index@(matmul_kernel)
        /*0020*/ 	.word	0x00001400
.L_5:


//--------------------- .nv.compat                --------------------------
	.section	.nv.compat,"",@"SHT_CUDA_COMPAT_INFO"
	.align	4
        /*0000*/ 	.byte	0x02, 0x09, 0x01, 0x00, 0x02, 0x02, 0x04, 0x00, 0x02, 0x05, 0x05, 0x00, 0x03, 0x07, 0x01, 0x01
        /*0010*/ 	.byte	0x02, 0x03, 0x00, 0x00, 0x02, 0x06, 0x01, 0x00, 0x04, 0x0b, 0x08, 0x00, 0x00, 0x00, 0x00, 0x00
        /*0020*/ 	.byte	0x00, 0x00, 0x00, 0x00


//--------------------- .nv.info.matmul_kernel    --------------------------
	.section	.nv.info.matmul_kernel,"",@"SHT_CUDA_INFO"
	.sectionflags	@""
	.align	4


	//----- nvinfo : EIATTR_CUDA_API_VERSION
	.align		4
        /*0000*/ 	.byte	0x04, 0x37
        /*0002*/ 	.short	(.L_7 - .L_6)
.L_6:
        /*0004*/ 	.word	0x00000082


	//----- nvinfo : EIATTR_KPARAM_INFO
	.align		4
.L_7:
        /*0008*/ 	.byte	0x04, 0x17
        /*000a*/ 	.short	(.L_9 - .L_8)
.L_8:
        /*000c*/ 	.word	0x00000000
        /*0010*/ 	.short	0x000d
        /*0012*/ 	.short	0x0048
        /*0014*/ 	.byte	0x00, 0xf4, 0x21, 0x00


	//----- nvinfo : EIATTR_KPARAM_INFO
	.align		4
.L_9:
        /*0018*/ 	.byte	0x04, 0x17
        /*001a*/ 	.short	(.L_11 - .L_10)
.L_10:
        /*001c*/ 	.word	0x00000000
        /*0020*/ 	.short	0x000c
        /*0022*/ 	.short	0x0040
        /*0024*/ 	.byte	0x00, 0xf4, 0x21, 0x00


	//----- nvinfo : EIATTR_KPARAM_INFO
	.align		4
.L_11:
        /*0028*/ 	.byte	0x04, 0x17
        /*002a*/ 	.short	(.L_13 - .L_12)
.L_12:
        /*002c*/ 	.word	0x00000000
        /*0030*/ 	.short	0x000b
        /*0032*/ 	.short	0x0038
        /*0034*/ 	.byte	0x00, 0xf0, 0x11, 0x00


	//----- nvinfo : EIATTR_KPARAM_INFO
	.align		4
.L_13:
        /*0038*/ 	.byte	0x04, 0x17
        /*003a*/ 	.short	(.L_15 - .L_14)
.L_14:
        /*003c*/ 	.word	0x00000000
        /*0040*/ 	.short	0x000a
        /*0042*/ 	.short	0x0034
        /*0044*/ 	.byte	0x00, 0xf0, 0x11, 0x00


	//----- nvinfo : EIATTR_KPARAM_INFO
	.align		4
.L_15:
        /*0048*/ 	.byte	0x04, 0x17
        /*004a*/ 	.short	(.L_17 - .L_16)
.L_16:
        /*004c*/ 	.word	0x00000000
        /*0050*/ 	.short	0x0009
        /*0052*/ 	.short	0x0030
        /*0054*/ 	.byte	0x00, 0xf0, 0x11, 0x00


	//----- nvinfo : EIATTR_KPARAM_INFO
	.align		4
.L_17:
        /*0058*/ 	.byte	0x04, 0x17
        /*005a*/ 	.short	(.L_19 - .L_18)
.L_18:
        /*005c*/ 	.word	0x00000000
        /*0060*/ 	.short	0x0008
        /*0062*/ 	.short	0x002c
        /*0064*/ 	.byte	0x00, 0xf0, 0x11, 0x00


	//----- nvinfo : EIATTR_KPARAM_INFO
	.align		4
.L_19:
        /*0068*/ 	.byte	0x04, 0x17
        /*006a*/ 	.short	(.L_21 - .L_20)
.L_20:
        /*006c*/ 	.word	0x00000000
        /*0070*/ 	.short	0x0007
        /*0072*/ 	.short	0x0028
        /*0074*/ 	.byte	0x00, 0xf0, 0x11, 0x00


	//----- nvinfo : EIATTR_KPARAM_INFO
	.align		4
.L_21:
        /*0078*/ 	.byte	0x04, 0x17
        /*007a*/ 	.short	(.L_23 - .L_22)
.L_22:
        /*007c*/ 	.word	0x00000000
        /*0080*/ 	.short	0x0006
        /*0082*/ 	.short	0x0024
        /*0084*/ 	.byte	0x00, 0xf0, 0x11, 0x00


	//----- nvinfo : EIATTR_KPARAM_INFO
	.align		4
.L_23:
        /*0088*/ 	.byte	0x04, 0x17
        /*008a*/ 	.short	(.L_25 - .L_24)
.L_24:
        /*008c*/ 	.word	0x00000000
        /*0090*/ 	.short	0x0005
        /*0092*/ 	.short	0x0020
        /*0094*/ 	.byte	0x00, 0xf0, 0x11, 0x00


	//----- nvinfo : EIATTR_KPARAM_INFO
	.align		4
.L_25:
        /*0098*/ 	.byte	0x04, 0x17
        /*009a*/ 	.short	(.L_27 - .L_26)
.L_26:
        /*009c*/ 	.word	0x00000000
        /*00a0*/ 	.short	0x0004
        /*00a2*/ 	.short	0x001c
        /*00a4*/ 	.byte	0x00, 0xf0, 0x11, 0x00


	//----- nvinfo : EIATTR_KPARAM_INFO
	.align		4
.L_27:
        /*00a8*/ 	.byte	0x04, 0x17
        /*00aa*/ 	.short	(.L_29 - .L_28)
.L_28:
        /*00ac*/ 	.word	0x00000000
        /*00b0*/ 	.short	0x0003
        /*00b2*/ 	.short	0x0018
        /*00b4*/ 	.byte	0x00, 0xf0, 0x11, 0x00


	//----- nvinfo : EIATTR_KPARAM_INFO
	.align		4
.L_29:
        /*00b8*/ 	.byte	0x04, 0x17
        /*00ba*/ 	.short	(.L_31 - .L_30)
.L_30:
        /*00bc*/ 	.word	0x00000000
        /*00c0*/ 	.short	0x0002
        /*00c2*/ 	.short	0x0010
        /*00c4*/ 	.byte	0x00, 0xf4, 0x21, 0x00


	//----- nvinfo : EIATTR_KPARAM_INFO
	.align		4
.L_31:
        /*00c8*/ 	.byte	0x04, 0x17
        /*00ca*/ 	.short	(.L_33 - .L_32)
.L_32:
        /*00cc*/ 	.word	0x00000000
        /*00d0*/ 	.short	0x0001
        /*00d2*/ 	.short	0x0008
        /*00d4*/ 	.byte	0x00, 0xf4, 0x21, 0x00


	//----- nvinfo : EIATTR_KPARAM_INFO
	.align		4
.L_33:
        /*00d8*/ 	.byte	0x04, 0x17
        /*00da*/ 	.short	(.L_35 - .L_34)
.L_34:
        /*00dc*/ 	.word	0x00000000
        /*00e0*/ 	.short	0x0000
        /*00e2*/ 	.short	0x0000
        /*00e4*/ 	.byte	0x00, 0xf4, 0x21, 0x00


	//----- nvinfo : EIATTR_SPARSE_MMA_MASK
	.align		4
.L_35:
        /*00e8*/ 	.byte	0x03, 0x50
        /*00ea*/ 	.short	0x0000


	//----- nvinfo : EIATTR_MAXREG_COUNT
	.align		4
        /*00ec*/ 	.byte	0x03, 0x1b
        /*00ee*/ 	.short	0x00ff


	//----- nvinfo : EIATTR_NUM_BARRIERS
	.align		4
        /*00f0*/ 	.byte	0x02, 0x4c
        /*00f2*/ 	.byte	0x01
	.zero		1


	//----- nvinfo : EIATTR_ANNOTATIONS
	.align		4
        /*00f4*/ 	.byte	0x04, 0x55
        /*00f6*/ 	.short	(.L_37 - .L_36)


	//   ....[0]....
.L_36:
        /*00f8*/ 	.word	0x00000001
        /*00fc*/ 	.byte	0xc0, 0x31, 0x00, 0x00, 0x01, 0x00, 0x00, 0x00, 0x40, 0x3a, 0x00, 0x00, 0x01, 0x00, 0x00, 0x00
        /* <DEDUP_REMOVED lines=2288> */
        /*900c*/ 	.byte	0x00, 0xd0, 0x02, 0x00


	//----- nvinfo : EIATTR_MERCURY_ISA_VERSION
	.align		4
.L_37:
        /*9010*/ 	.byte	0x03, 0x5f
        /*9012*/ 	.short	0x0101


	//----- nvinfo : EIATTR_EXIT_INSTR_OFFSETS
	.align		4
        /*9014*/ 	.byte	0x04, 0x1c
        /*9016*/ 	.short	(.L_39 - .L_38)


	//   ....[0]....
.L_38:
        /*9018*/ 	.word	0x00031660


	//   ....[1]....
        /*901c*/ 	.word	0x00031680


	//----- nvinfo : EIATTR_REQNTID
	.align		4
.L_39:
        /*9020*/ 	.byte	0x04, 0x10
        /*9022*/ 	.short	(.L_41 - .L_40)
.L_40:
        /*9024*/ 	.word	0x00000080
        /*9028*/ 	.word	0x00000001
        /*902c*/ 	.word	0x00000001


	//----- nvinfo : EIATTR_CBANK_PARAM_SIZE
	.align		4
.L_41:
        /*9030*/ 	.byte	0x03, 0x19
        /*9032*/ 	.short	0x0050


	//----- nvinfo : EIATTR_PARAM_CBANK
	.align		4
        /*9034*/ 	.byte	0x04, 0x0a
        /*9036*/ 	.short	(.L_43 - .L_42)
	.align		4
.L_42:
        /*9038*/ 	.word	index@(.nv.constant0.matmul_kernel)
        /*903c*/ 	.short	0x0210
        /*903e*/ 	.short	0x0050


	//----- nvinfo : EIATTR_SW_WAR
	.align		4
.L_43:
        /*9040*/ 	.byte	0x04, 0x36
        /*9042*/ 	.short	(.L_45 - .L_44)
.L_44:
        /*9044*/ 	.word	0x00000008
.L_45:


//--------------------- .nv.callgraph             --------------------------
	.section	.nv.callgraph,"",@"SHT_CUDA_CALLGRAPH"
	.align	4
	.sectionentsize	8
	.align		4
        /*0000*/ 	.word	0x00000000
	.align		4
        /*0004*/ 	.word	0xffffffff
	.align		4
        /*0008*/ 	.word	0x00000000
	.align		4
        /*000c*/ 	.word	0xfffffffe
	.align		4
        /*0010*/ 	.word	0x00000000
	.align		4
        /*0014*/ 	.word	0xfffffffd
	.align		4
        /*0018*/ 	.word	0x00000000
	.align		4
        /*001c*/ 	.word	0xfffffffc


//--------------------- .text.matmul_kernel       --------------------------
	.section	.text.matmul_kernel,"ax",@progbits
	.align	128
        .global         matmul_kernel
        .type           matmul_kernel,@function
        .size           matmul_kernel,(.L_x_3 - matmul_kernel)
        .other          matmul_kernel,@"STO_CUDA_ENTRY STV_DEFAULT"
matmul_kernel:
.text.matmul_kernel:
[----:B------:R-:W1:Y:S08]  /*0000*/  LDC R1, c[0x0][0x28] ;  /* 0x00000a00ff017b82 */ /* 0x000e700000000800 */
[----:B------:R-:W2:Y:S01]  /*0010*/  LDC.64 R2, c[0x0][0x228] ;  /* 0x00008a00ff027b82 */ /* 0x000ea20000000a00 */
[----:B------:R-:W3:Y:S01]  /*0020*/  S2R R7, SR_CTAID.X ;  /* 0x0000000000077919 */ /* 0x000ee20000002500 */
[----:B-1----:R-:W-:Y:S01]  /*0030*/  VIADD R1, R1, 0xffffec00 ;  /* 0xffffec0001017836 */ /* 0x002fe20000000000 */
[----:B------:R-:W-:Y:S01]  /*0040*/  ULDC.64 UR4, c[0x0][0x218] ;  /* 0x0000860000047ab9 */ /* 0x000fe20000000a00 */
[----:B------:R-:W-:Y:S01]  /*0050*/  ULDC UR6, c[0x0][0x240] ;  /* 0x0000900000067ab9 */ /* 0x000fe20000000800 */
[----:B------:R-:W1:Y:S01]  /*0060*/  S2R R95, SR_TID.X ;  /* 0x00000000005f7919 */ /* 0x000e620000002100 */
[----:B------:R-:W-:Y:S01]  /*0070*/  ULDC UR61, c[0x0][0x240] ;  /* 0x00009000003d7ab9 */ /* 0x000fe20000000800 */
        /* <DEDUP_REMOVED lines=17> */
[----:B--2---:R-:W-:Y:S01]  /*0190*/  VIADD R0, R3, 0x7f ;  /* 0x0000007f03007836 */ /* 0x004fe20000000000 */
[----:B------:R-:W-:Y:S01]  /*01a0*/  ULDC UR45, c[0x0][0x240] ;  /* 0x00009000002d7ab9 */ /* 0x000fe20000000800 */
[----:B------:R-:W-:Y:S01]  /*01b0*/  ULDC UR44, c[0x0][0x240] ;  /* 0x00009000002c7ab9 */ /* 0x000fe20000000800 */
[----:B------:R-:W-:Y:S01]  /*01c0*/  ULDC UR43, c[0x0][0x240] ;  /* 0x00009000002b7ab9 */ /* 0x000fe20000000800 */
[----:B------:R-:W-:Y:S01]  /*01d0*/  ULDC UR42, c[0x0][0x240] ;  /* 0x00009000002a7ab9 */ /* 0x000fe20000000800 */
[----:B------:R-:W-:Y:S01]  /*01e0*/  SHF.R.S32.HI R5, RZ, 0x1f, R0 ;  /* 0x0000001fff057819 */ /* 0x000fe20000011400 */
[----:B------:R-:W-:Y:S01]  /*01f0*/  ULDC UR41, c[0x0][0x240] ;  /* 0x0000900000297ab9 */ /* 0x000fe20000000800 */
[----:B------:R-:W-:Y:S01]  /*0200*/  ULDC UR40, c[0x0][0x240] ;  /* 0x0000900000287ab9 */ /* 0x000fe20000000800 */
[----:B------:R-:W-:Y:S01]  /*0210*/  ULDC UR39, c[0x0][0x240] ;  /* 0x0000900000277ab9 */ /* 0x000fe20000000800 */
[----:B------:R-:W-:Y:S01]  /*0220*/  LEA.HI R5, R5, R0, RZ, 0x7 ;  /* 0x0000000005057211 */ /* 0x000fe200078f38ff */
[----:B------:R-:W-:Y:S01]  /*0230*/  ULDC UR38, c[0x0][0x240] ;  /* 0x0000900000267ab9 */ /* 0x000fe20000000800 */
[----:B---3--:R-:W-:Y:S01]  /*0240*/  IABS R10, R7 ;  /* 0x00000007000a7213 */ /* 0x008fe20000000000 */
[----:B------:R-:W-:Y:S01]  /*0250*/  ULDC UR37, c[0x0][0x240] ;  /* 0x0000900000257ab9 */ /* 0x000fe20000000800 */
[----:B------:R-:W-:Y:S01]  /*0260*/  SHF.R.S32.HI R5, RZ, 0x7, R5 ;  /* 0x00000007ff057819 */ /* 0x000fe20000011405 */
[----:B-1----:R-:W-:Y:S01]  /*0270*/  IMAD.SHL.U32 R19, R95, 0x4, RZ ;  /* 0x000000045f137824 */ /* 0x002fe200078e00ff */
[----:B------:R-:W-:Y:S01]  /*0280*/  ULDC UR36, c[0x0][0x240] ;  /* 0x0000900000247ab9 */ /* 0x000fe20000000800 */
[----:B------:R-:W-:Y:S01]  /*0290*/  ULDC UR35, c[0x0][0x240] ;  /* 0x0000900000237ab9 */ /* 0x000fe20000000800 */
[----:B------:R-:W-:Y:S01]  /*02a0*/  ULDC UR34, c[0x0][0x240] ;  /* 0x0000900000227ab9 */ /* 0x000fe20000000800 */
[----:B------:R-:W-:Y:S01]  /*02b0*/  IMAD.SHL.U32 R6, R5, 0x8, RZ ;  /* 0x0000000805067824 */ /* 0x000fe200078e00ff */
[----:B------:R-:W-:Y:S01]  /*02c0*/  ULDC UR27, c[0x0][0x240] ;  /* 0x00009000001b7ab9 */ /* 0x000fe20000000800 */
[----:B------:R-:W-:Y:S01]  /*02d0*/  ULDC UR33, c[0x0][0x240] ;  /* 0x0000900000217ab9 */ /* 0x000fe20000000800 */
[----:B------:R-:W-:Y:S01]  /*02e0*/  ULDC UR32, c[0x0][0x240] ;  /* 0x0000900000207ab9 */ /* 0x000fe20000000800 */
[----:B------:R-:W-:Y:S01]  /*02f0*/  ULDC UR31, c[0x0][0x240] ;  /* 0x00009000001f7ab9 */ /* 0x000fe20000000800 */
[-C--:B------:R-:W-:Y:S01]  /*0300*/  IABS R9, R6.reuse ;  /* 0x0000000600097213 */ /* 0x080fe20000000000 */
[----:B------:R-:W-:Y:S01]  /*0310*/  ULDC UR30, c[0x0][0x240] ;  /* 0x00009000001e7ab9 */ /* 0x000fe20000000800 */
[----:B------:R-:W-:Y:S01]  /*0320*/  IABS R12, R6 ;  /* 0x00000006000c7213 */ /* 0x000fe20000000000 */
[----:B------:R-:W-:Y:S01]  /*0330*/  ULDC UR29, c[0x0][0x240] ;  /* 0x00009000001d7ab9 */ /* 0x000fe20000000800 */
[----:B------:R-:W1:Y:S01]  /*0340*/  I2F.RP R0, R9 ;  /* 0x0000000900007306 */ /* 0x000e620000209400 */
        /* <DEDUP_REMOVED lines=14> */
[----:B-1----:R-:W1:Y:S01]  /*0430*/  MUFU.RCP R0, R0 ;  /* 0x0000000000007308 */ /* 0x002e620000001000 */
[----:B------:R-:W-:Y:S01]  /*0440*/  ULDC UR13, c[0x0][0x240] ;  /* 0x00009000000d7ab9 */ /* 0x000fe20000000800 */
[----:B------:R-:W-:Y:S01]  /*0450*/  ULDC UR11, c[0x0][0x240] ;  /* 0x00009000000b7ab9 */ /* 0x000fe20000000800 */
[----:B------:R-:W-:Y:S01]  /*0460*/  ULDC UR10, c[0x0][0x240] ;  /* 0x00009000000a7ab9 */ /* 0x000fe20000000800 */
[----:B------:R-:W-:Y:S01]  /*0470*/  ULDC UR7, c[0x0][0x240] ;  /* 0x0000900000077ab9 */ /* 0x000fe20000000800 */
[----:B------:R-:W-:Y:S01]  /*0480*/  ULDC UR8, c[0x0][0x240] ;  /* 0x0000900000087ab9 */ /* 0x000fe20000000800 */
[----:B------:R-:W2:Y:S01]  /*0490*/  LDC R252, c[0x0][0x230] ;  /* 0x00008c00fffc7b82 */ /* 0x000ea20000000800 */
[----:B-1----:R-:W-:-:S02]  /*04a0*/  VIADD R4, R0, 0xffffffe ;  /* 0x0ffffffe00047836 */ /* 0x002fc40000000000 */
[----:B------:R-:W-:Y:S02]  /*04b0*/  IMAD.MOV R0, RZ, RZ, -R12 ;  /* 0x000000ffff007224 */ /* 0x000fe400078e0a0c */
[----:B------:R1:W3:Y:S02]  /*04c0*/  F2I.FTZ.U32.TRUNC.NTZ R5, R4 ;  /* 0x0000000400057305 */ /* 0x0002e4000021f000 */
[----:B-1----:R-:W-:Y:S01]  /*04d0*/  IMAD.MOV.U32 R4, RZ, RZ, RZ ;  /* 0x000000ffff047224 */ /* 0x002fe200078e00ff */
[----:B---3--:R-:W-:-:S05]  /*04e0*/  IADD3 R8, RZ, -R5, RZ ;  /* 0x80000005ff087210 */ /* 0x008fca0007ffe0ff */
[----:B------:R-:W-:Y:S02]  /*04f0*/  IMAD R11, R8, R9, RZ ;  /* 0x00000009080b7224 */ /* 0x000fe400078e02ff */
[----:B------:R-:W-:Y:S02]  /*0500*/  IMAD.MOV.U32 R8, RZ, RZ, R10 ;  /* 0x000000ffff087224 */ /* 0x000fe400078e000a */
[----:B------:R-:W-:-:S06]  /*0510*/  IMAD.HI.U32 R5, R5, R11, R4 ;  /* 0x0000000b05057227 */ /* 0x000fcc00078e0004 */
[----:B------:R-:W-:-:S04]  /*0520*/  IMAD.HI.U32 R5, R5, R8, RZ ;  /* 0x0000000805057227 */ /* 0x000fc800078e00ff */
[----:B------:R-:W-:-:S05]  /*0530*/  IMAD R0, R5, R0, R8 ;  /* 0x0000000005007224 */ /* 0x000fca00078e0208 */
[----:B------:R-:W-:-:S13]  /*0540*/  ISETP.GT.U32.AND P1, PT, R9, R0, PT ;  /* 0x000000000900720c */ /* 0x000fda0003f24070 */
[----:B------:R-:W-:Y:S01]  /*0550*/  @!P1 IMAD.IADD R0, R0, 0x1, -R9 ;  /* 0x0000000100009824 */ /* 0x000fe200078e0a09 */
[----:B------:R-:W-:Y:S02]  /*0560*/  @!P1 IADD3 R5, R5, 0x1, RZ ;  /* 0x0000000105059810 */ /* 0x000fe40007ffe0ff */
[----:B------:R-:W-:Y:S02]  /*0570*/  ISETP.NE.AND P1, PT, R6, RZ, PT ;  /* 0x000000ff0600720c */ /* 0x000fe40003f25270 */
[----:B------:R-:W-:Y:S02]  /*0580*/  ISETP.GE.U32.AND P0, PT, R0, R9, PT ;  /* 0x000000090000720c */ /* 0x000fe40003f06070 */
[----:B------:R-:W-:-:S04]  /*0590*/  LOP3.LUT R0, R7, R6, RZ, 0x3c, !PT ;  /* 0x0000000607007212 */ /* 0x000fc800078e3cff */
[----:B------:R-:W-:Y:S01]  /*05a0*/  ISETP.GE.AND P2, PT, R0, RZ, PT ;  /* 0x000000ff0000720c */ /* 0x000fe20003f46270 */
[----:B------:R-:W-:-:S06]  /*05b0*/  VIADD R0, R2, 0x1ff ;  /* 0x000001ff02007836 */ /* 0x000fcc0000000000 */
[----:B------:R-:W-:-:S04]  /*05c0*/  @P0 VIADD R5, R5, 0x1 ;  /* 0x0000000105050836 */ /* 0x000fc80000000000 */
[----:B------:R-:W-:Y:S01]  /*05d0*/  IMAD.MOV.U32 R4, RZ, RZ, R5 ;  /* 0x000000ffff047224 */ /* 0x000fe200078e0005 */
[----:B------:R-:W-:-:S03]  /*05e0*/  SHF.R.S32.HI R5, RZ, 0x1f, R0 ;  /* 0x0000001fff057819 */ /* 0x000fc60000011400 */
[----:B------:R-:W-:Y:S01]  /*05f0*/  @!P2 IMAD.MOV R4, RZ, RZ, -R4 ;  /* 0x000000ffff04a224 */ /* 0x000fe200078e0a04 */
[----:B------:R-:W-:Y:S02]  /*0600*/  @!P1 LOP3.LUT R4, RZ, R6, RZ, 0x33, !PT ;  /* 0x00000006ff049212 */ /* 0x000fe400078e33ff */
[----:B------:R-:W-:Y:S02]  /*0610*/  LEA.HI R5, R5, R0, RZ, 0x9 ;  /* 0x0000000005057211 */ /* 0x000fe400078f48ff */
[----:B------:R-:W-:Y:S01]  /*0620*/  SHF.L.U32 R16, R4, 0x3, RZ ;  /* 0x0000000304107819 */ /* 0x000fe200000006ff */
[----:B------:R-:W-:-:S03]  /*0630*/  IMAD.MOV R4, RZ, RZ, -R4 ;  /* 0x000000ffff047224 */ /* 0x000fc600078e0a04 */
[----:B------:R-:W-:Y:S01]  /*0640*/  LEA.HI.SX32 R5, R5, -R16, 0x17 ;  /* 0x8000001005057211 */ /* 0x000fe200078fbaff */
[----:B------:R-:W-:-:S03]  /*0650*/  IMAD R21, R6, R4, R7 ;  /* 0x0000000406157224 */ /* 0x000fc600078e0207 */
[----:B------:R-:W-:Y:S02]  /*0660*/  VIMNMX R18, R5, 0x8, PT ;  /* 0x0000000805127848 */ /* 0x000fe40003fe0100 */
[----:B------:R-:W-:Y:S02]  /*0670*/  IABS R6, R21 ;  /* 0x0000001500067213 */ /* 0x000fe40000000000 */
[----:B------:R-:W-:-:S04]  /*0680*/  IABS R9, R18 ;  /* 0x0000001200097213 */ /* 0x000fc80000000000 */
[----:B------:R-:W1:Y:S08]  /*0690*/  I2F.RP R0, R9 ;  /* 0x0000000900007306 */ /* 0x000e700000209400 */
[----:B-1----:R-:W1:Y:S02]  /*06a0*/  MUFU.RCP R0, R0 ;  /* 0x0000000000007308 */ /* 0x002e640000001000 */
[----:B-1----:R-:W-:Y:S01]  /*06b0*/  VIADD R5, R0, 0xffffffe ;  /* 0x0ffffffe00057836 */ /* 0x002fe20000000000 */
[----:B------:R-:W-:-:S05]  /*06c0*/  IABS R0, R3 ;  /* 0x0000000300007213 */ /* 0x000fca0000000000 */
[----:B------:R-:W1:Y:S02]  /*06d0*/  F2I.FTZ.U32.TRUNC.NTZ R5, R5 ;  /* 0x0000000500057305 */ /* 0x000e64000021f000 */
[----:B-1----:R-:W-:-:S04]  /*06e0*/  IMAD.MOV R8, RZ, RZ, -R5 ;  /* 0x000000ffff087224 */ /* 0x002fc800078e0a05 */
[----:B------:R-:W-:Y:S01]  /*06f0*/  IMAD.MOV.U32 R4, RZ, RZ, R8 ;  /* 0x000000ffff047224 */ /* 0x000fe200078e0008 */
[----:B------:R-:W-:-:S03]  /*0700*/  IABS R8, R18 ;  /* 0x0000001200087213 */ /* 0x000fc60000000000 */
[----:B------:R-:W-:Y:S01]  /*0710*/  IMAD R7, R4, R9, RZ ;  /* 0x0000000904077224 */ /* 0x000fe200078e02ff */
[----:B------:R-:W-:-:S05]  /*0720*/  MOV R4, RZ ;  /* 0x000000ff00047202 */ /* 0x000fca0000000f00 */
[----:B------:R-:W-:-:S04]  /*0730*/  IMAD.HI.U32 R4, R5, R7, R4 ;  /* 0x0000000705047227 */ /* 0x000fc800078e0004 */
[----:B------:R-:W-:Y:S02]  /*0740*/  IMAD.MOV R7, RZ, RZ, -R8 ;  /* 0x000000ffff077224 */ /* 0x000fe400078e0a08 */
[----:B------:R-:W-:Y:S01]  /*0750*/  IMAD.HI.U32 R5, R4, R6, RZ ;  /* 0x0000000604057227 */ /* 0x000fe200078e00ff */
[----:B------:R-:W1:Y:S01]  /*0760*/  I2F.RP R8, R0 ;  /* 0x0000000000087306 */ /* 0x000e620000209400 */
[----:B------:R-:W-:Y:S02]  /*0770*/  IABS R4, R2 ;  /* 0x0000000200047213 */ /* 0x000fe40000000000 */
[----:B------:R-:W-:-:S05]  /*0780*/  IMAD R6, R5, R7, R6 ;  /* 0x0000000705067224 */ /* 0x000fca00078e0206 */
[----:B------:R-:W-:Y:S01]  /*0790*/  ISETP.GT.U32.AND P1, PT, R9, R6, PT ;  /* 0x000000060900720c */ /* 0x000fe20003f24070 */
[----:B------:R-:W3:Y:S08]  /*07a0*/  I2F.RP R7, R4 ;  /* 0x0000000400077306 */ /* 0x000ef00000209400 */
[----:B-1----:R-:W1:Y:S04]  /*07b0*/  MUFU.RCP R8, R8 ;  /* 0x0000000800087308 */ /* 0x002e680000001000 */
[----:B------:R-:W-:-:S02]  /*07c0*/  @!P1 IMAD.IADD R6, R6, 0x1, -R9 ;  /* 0x0000000106069824 */ /* 0x000fc400078e0a09 */
[----:B------:R-:W-:Y:S01]  /*07d0*/  @!P1 VIADD R5, R5, 0x1 ;  /* 0x0000000105059836 */ /* 0x000fe20000000000 */
[----:B------:R-:W-:Y:S01]  /*07e0*/  ISETP.NE.AND P1, PT, R18, RZ, PT ;  /* 0x000000ff1200720c */ /* 0x000fe20003f25270 */
[----:B---3--:R-:W3:Y:S01]  /*07f0*/  MUFU.RCP R7, R7 ;  /* 0x0000000700077308 */ /* 0x008ee20000001000 */
[----:B------:R-:W-:Y:S02]  /*0800*/  ISETP.GE.U32.AND P0, PT, R6, R9, PT ;  /* 0x000000090600720c */ /* 0x000fe40003f06070 */
[----:B------:R-:W-:-:S04]  /*0810*/  LOP3.LUT R6, R21, R18, RZ, 0x3c, !PT ;  /* 0x0000001215067212 */ /* 0x000fc800078e3cff */
[----:B------:R-:W-:Y:S01]  /*0820*/  ISETP.GE.AND P2, PT, R6, RZ, PT ;  /* 0x000000ff0600720c */ /* 0x000fe20003f46270 */
[----:B-1----:R-:W-:-:S04]  /*0830*/  VIADD R10, R8, 0xffffffe ;  /* 0x0ffffffe080a7836 */ /* 0x002fc80000000000 */
[----:B------:R1:W4:Y:S02]  /*0840*/  F2I.FTZ.U32.TRUNC.NTZ R11, R10 ;  /* 0x0000000a000b7305 */ /* 0x000324000021f000 */
[----:B------:R-:W-:Y:S02]  /*0850*/  @P0 IADD3 R5, R5, 0x1, RZ ;  /* 0x0000000105050810 */ /* 0x000fe40007ffe0ff */
[----:B---3--:R-:W-:-:S03]  /*0860*/  IADD3 R7, R7, 0xffffffe, RZ ;  /* 0x0ffffffe07077810 */ /* 0x008fc60007ffe0ff */
[----:B------:R-:W-:Y:S01]  /*0870*/  IMAD.MOV.U32 R15, RZ, RZ, R5 ;  /* 0x000000ffff0f7224 */ /* 0x000fe200078e0005 */
[----:B------:R-:W-:Y:S01]  /*0880*/  SHF.R.U32.HI R5, RZ, 0x6, R95 ;  /* 0x00000006ff057819 */ /* 0x000fe2000001165f */
[----:B-1----:R-:W-:Y:S01]  /*0890*/  IMAD.MOV.U32 R10, RZ, RZ, RZ ;  /* 0x000000ffff0a7224 */ /* 0x002fe200078e00ff */
[----:B------:R-:W1:Y:S01]  /*08a0*/  F2I.FTZ.U32.TRUNC.NTZ R7, R7 ;  /* 0x0000000700077305 */ /* 0x000e62000021f000 */
[----:B------:R-:W-:Y:S01]  /*08b0*/  @!P2 IMAD.MOV R15, RZ, RZ, -R15 ;  /* 0x000000ffff0fa224 */ /* 0x000fe200078e0a0f */
[----:B------:R-:W-:Y:S02]  /*08c0*/  @!P1 LOP3.LUT R15, RZ, R18, RZ, 0x33, !PT ;  /* 0x00000012ff0f9212 */ /* 0x000fe400078e33ff */
[----:B------:R-:W-:Y:S01]  /*08d0*/  SGXT.U32 R5, R5, 0x1 ;  /* 0x000000010505781a */ /* 0x000fe20000000000 */
[----:B----4-:R-:W-:Y:S02]  /*08e0*/  IMAD.MOV R6, RZ, RZ, -R11 ;  /* 0x000000ffff067224 */ /* 0x010fe400078e0a0b */
[C---:B------:R-:W-:Y:S01]  /*08f0*/  IMAD.SHL.U32 R14, R15.reuse, 0x80, RZ ;  /* 0x000000800f0e7824 */ /* 0x040fe200078e00ff */
[----:B------:R-:W-:-:S04]  /*0900*/  IADD3 R15, -R15, RZ, RZ ;  /* 0x000000ff0f0f7210 */ /* 0x000fc80007ffe1ff */
[----:B------:R-:W-:Y:S01]  /*0910*/  LOP3.LUT R12, R14, R5, RZ, 0xfc, !PT ;  /* 0x000000050e0c7212 */ /* 0x000fe200078efcff */
[----:B------:R-:W-:Y:S02]  /*0920*/  IMAD.MOV.U32 R5, RZ, RZ, R6 ;  /* 0x000000ffff057224 */ /* 0x000fe400078e0006 */
[----:B-1----:R-:W-:Y:S01]  /*0930*/  IMAD.MOV R17, RZ, RZ, -R7 ;  /* 0x000000ffff117224 */ /* 0x002fe200078e0a07 */
[----:B------:R-:W-:Y:S01]  /*0940*/  LOP3.LUT R23, R12, 0x7e, RZ, 0xfc, !PT ;  /* 0x0000007e0c177812 */ /* 0x000fe200078efcff */
[----:B------:R-:W-:Y:S01]  /*0950*/  IMAD R5, R5, R0, RZ ;  /* 0x0000000005057224 */ /* 0x000fe200078e02ff */
[----:B------:R-:W-:Y:S01]  /*0960*/  IABS R9, R12 ;  /* 0x0000000c00097213 */ /* 0x000fe20000000000 */
[----:B------:R-:W-:Y:S01]  /*0970*/  IMAD R15, R18, R15, R21 ;  /* 0x0000000f120f7224 */ /* 0x000fe200078e0215 */
[----:B------:R-:W-:Y:S01]  /*0980*/  IABS R13, R23 ;  /* 0x00000017000d7213 */ /* 0x000fe20000000000 */
[----:B------:R-:W-:Y:S01]  /*0990*/  IMAD.HI.U32 R10, R11, R5, R10 ;  /* 0x000000050b0a7227 */ /* 0x000fe200078e000a */
[----:B------:R-:W-:-:S02]  /*09a0*/  SHF.R.S32.HI R5, RZ, 0x6, R95 ;  /* 0x00000006ff057819 */ /* 0x000fc4000001145f */
[----:B------:R-:W-:Y:S01]  /*09b0*/  LOP3.LUT R20, R12, 0x2, RZ, 0xfc, !PT ;  /* 0x000000020c147812 */ /* 0x000fe200078efcff */
[----:B------:R-:W-:Y:S01]  /*09c0*/  IMAD.IADD R15, R16, 0x1, R15 ;  /* 0x00000001100f7824 */ /* 0x000fe200078e020f */
[----:B------:R-:W-:Y:S01]  /*09d0*/  SGXT R5, R5, 0x1 ;  /* 0x000000010505781a */ /* 0x000fe20000000200 */
[----:B------:R-:W-:Y:S01]  /*09e0*/  IMAD.HI.U32 R6, R10, R13, RZ ;  /* 0x0000000d0a067227 */ /* 0x000fe200078e00ff */
[----:B------:R-:W-:Y:S02]  /*09f0*/  IABS R22, R20 ;  /* 0x0000001400167213 */ /* 0x000fe40000000000 */
[----:B------:R-:W-:Y:S01]  /*0a00*/  LOP3.LUT R8, R5, 0x90, RZ, 0xc0, !PT ;  /* 0x0000009005087812 */ /* 0x000fe200078ec0ff */
[----:B------:R-:W-:Y:S01]  /*0a10*/  IMAD.MOV.U32 R5, RZ, RZ, R17 ;  /* 0x000000ffff057224 */ /* 0x000fe200078e0011 */
[----:B------:R-:W-:Y:S01]  /*0a20*/  IADD3 R11, -R6, RZ, RZ ;  /* 0x000000ff060b7210 */ /* 0x000fe20007ffe1ff */
[----:B------:R-:W-:Y:S01]  /*0a30*/  IMAD.HI.U32 R6, R10, R9, RZ ;  /* 0x000000090a067227 */ /* 0x000fe200078e00ff */
[----:B------:R-:W-:-:S02]  /*0a40*/  LOP3.LUT R19, R8, 0x7c, R19, 0x78, !PT ;  /* 0x0000007c08137812 */ /* 0x000fc400078e7813 */
[C---:B------:R-:W-:Y:S01]  /*0a50*/  LOP3.LUT R18, R12.reuse, 0x6, RZ, 0xfc, !PT ;  /* 0x000000060c127812 */ /* 0x040fe200078efcff */
[----:B------:R-:W-:Y:S01]  /*0a60*/  IMAD.MOV R6, RZ, RZ, -R6 ;  /* 0x000000ffff067224 */ /* 0x000fe200078e0a06 */
[----:B------:R-:W-:Y:S01]  /*0a70*/  LOP3.LUT R16, R12, 0x8, RZ, 0xfc, !PT ;  /* 0x000000080c107812 */ /* 0x000fe200078efcff */
[----:B------:R-:W-:Y:S01]  /*0a80*/  IMAD R13, R0, R11, R13 ;  /* 0x0000000b000d7224 */ /* 0x000fe200078e020d */
[----:B------:R-:W-:Y:S01]  /*0a90*/  ISETP.GE.AND P6, PT, R20, RZ, PT ;  /* 0x000000ff1400720c */ /* 0x000fe20003fc6270 */
[C---:B------:R-:W-:Y:S01]  /*0aa0*/  IMAD R9, R0.reuse, R6, R9 ;  /* 0x0000000600097224 */ /* 0x040fe200078e0209 */
[----:B------:R-:W-:Y:S01]  /*0ab0*/  IABS R21, R16 ;  /* 0x0000001000157213 */ /* 0x000fe20000000000 */
[----:B------:R-:W-:Y:S01]  /*0ac0*/  IMAD.MOV.U32 R17, RZ, RZ, R22 ;  /* 0x000000ffff117224 */ /* 0x000fe200078e0016 */
[C---:B------:R-:W-:Y:S01]  /*0ad0*/  ISETP.GT.U32.AND P0, PT, R0.reuse, R13, PT ;  /* 0x0000000d0000720c */ /* 0x040fe20003f04070 */
[----:B------:R-:W-:Y:S01]  /*0ae0*/  IMAD R11, R5, R4, RZ ;  /* 0x00000004050b7224 */ /* 0x000fe200078e02ff */
[----:B------:R-:W-:Y:S01]  /*0af0*/  ISETP.GT.U32.AND P1, PT, R0, R9, PT ;  /* 0x000000090000720c */ /* 0x000fe20003f24070 */
[----:B------:R-:W-:Y:S01]  /*0b00*/  IMAD.MOV.U32 R6, RZ, RZ, RZ ;  /* 0x000000ffff067224 */ /* 0x000fe200078e00ff */
[----:B------:R-:W-:Y:S01]  /*0b10*/  LOP3.LUT R22, R12, 0x4, RZ, 0xfc, !PT ;  /* 0x000000040c167812 */ /* 0x000fe200078efcff */
[----:B------:R-:W-:Y:S01]  /*0b20*/  IMAD.HI.U32 R5, R10, R17, RZ ;  /* 0x000000110a057227 */ /* 0x000fe200078e00ff */
[----:B------:R-:W-:-:S02]  /*0b30*/  ISETP.GE.AND P5, PT, R23, RZ, PT ;  /* 0x000000ff1700720c */ /* 0x000fc40003fa6270 */
[----:B------:R-:W-:Y:S01]  /*0b40*/  ISETP.GE.AND P4, PT, R22, RZ, PT ;  /* 0x000000ff1600720c */ /* 0x000fe20003f86270 */
[----:B------:R-:W-:Y:S01]  /*0b50*/  IMAD.HI.U32 R11, R7, R11, R6 ;  /* 0x0000000b070b7227 */ /* 0x000fe200078e0006 */
[----:B------:R-:W-:Y:S02]  /*0b60*/  IABS R7, R22 ;  /* 0x0000001600077213 */ /* 0x000fe40000000000 */
[C---:B------:R-:W-:Y:S01]  /*0b70*/  LOP3.LUT R24, R12.reuse, 0xe, RZ, 0xfc, !PT ;  /* 0x0000000e0c187812 */ /* 0x040fe200078efcff */
[----:B------:R-:W-:Y:S01]  /*0b80*/  IMAD.MOV R5, RZ, RZ, -R5 ;  /* 0x000000ffff057224 */ /* 0x000fe200078e0a05 */
[----:B------:R-:W-:Y:S01]  /*0b90*/  LOP3.LUT R30, R12, 0x12, RZ, 0xfc, !PT ;  /* 0x000000120c1e7812 */ /* 0x000fe200078efcff */
[----:B------:R-:W-:Y:S01]  /*0ba0*/  @!P1 IMAD.IADD R9, R9, 0x1, -R0 ;  /* 0x0000000109099824 */ /* 0x000fe200078e0a00 */
[----:B------:R-:W-:Y:S01]  /*0bb0*/  ISETP.GE.AND P1, PT, R18, RZ, PT ;  /* 0x000000ff1200720c */ /* 0x000fe20003f26270 */
[----:B------:R-:W-:Y:S01]  /*0bc0*/  IMAD R8, R0, R5, R17 ;  /* 0x0000000500087224 */ /* 0x000fe200078e0211 */
[----:B------:R-:W-:Y:S01]  /*0bd0*/  IABS R17, R18 ;  /* 0x0000001200117213 */ /* 0x000fe20000000000 */
[----:B------:R-:W-:Y:S01]  /*0be0*/  IMAD.HI.U32 R5, R10, R7, RZ ;  /* 0x000000070a057227 */ /* 0x000fe200078e00ff */
[----:B------:R-:W-:-:S02]  /*0bf0*/  ISETP.GT.U32.AND P3, PT, R0, R9, PT ;  /* 0x000000090000720c */ /* 0x000fc40003f64070 */
[----:B------:R-:W-:Y:S01]  /*0c00*/  ISETP.GT.U32.AND P2, PT, R0, R8, PT ;  /* 0x000000080000720c */ /* 0x000fe20003f44070 */
[----:B------:R-:W-:Y:S01]  /*0c10*/  @!P0 IMAD.IADD R13, R13, 0x1, -R0 ;  /* 0x000000010d0d8824 */ /* 0x000fe200078e0a00 */
[----:B------:R-:W-:Y:S01]  /*0c20*/  IADD3 R5, -R5, RZ, RZ ;  /* 0x000000ff05057210 */ /* 0x000fe20007ffe1ff */
[----:B------:R-:W-:Y:S01]  /*0c30*/  IMAD.HI.U32 R6, R10, R17, RZ ;  /* 0x000000110a067227 */ /* 0x000fe200078e00ff */
[----:B------:R-:W-:Y:S02]  /*0c40*/  LOP3.LUT R18, R12, 0xc, RZ, 0xfc, !PT ;  /* 0x0000000c0c127812 */ /* 0x000fe400078efcff */
[C---:B------:R-:W-:Y:S01]  /*0c50*/  ISETP.GT.U32.AND P0, PT, R0.reuse, R13, PT ;  /* 0x0000000d0000720c */ /* 0x040fe20003f04070 */
[C---:B------:R-:W-:Y:S01]  /*0c60*/  IMAD R7, R0.reuse, R5, R7 ;  /* 0x0000000500077224 */ /* 0x040fe200078e0207 */
[----:B------:R-:W-:Y:S01]  /*0c70*/  IABS R23, R18 ;  /* 0x0000001200177213 */ /* 0x000fe20000000000 */
[----:B------:R-:W-:Y:S01]  /*0c80*/  IMAD.MOV R6, RZ, RZ, -R6 ;  /* 0x000000ffff067224 */ /* 0x000fe200078e0a06 */
[----:B------:R-:W-:Y:S01]  /*0c90*/  IABS R25, R24 ;  /* 0x0000001800197213 */ /* 0x000fe20000000000 */
[--C-:B------:R-:W-:Y:S01]  /*0ca0*/  @!P3 IMAD.IADD R9, R9, 0x1, -R0.reuse ;  /* 0x000000010909b824 */ /* 0x100fe200078e0a00 */
[----:B------:R-:W-:Y:S01]  /*0cb0*/  ISETP.GT.U32.AND P3, PT, R0, R7, PT ;  /* 0x000000070000720c */ /* 0x000fe20003f64070 */
[--C-:B------:R-:W-:Y:S01]  /*0cc0*/  @!P2 IMAD.IADD R8, R8, 0x1, -R0.reuse ;  /* 0x000000010808a824 */ /* 0x100fe200078e0a00 */
[----:B------:R-:W-:Y:S01]  /*0cd0*/  LOP3.LUT R32, R12, 0x14, RZ, 0xfc, !PT ;  /* 0x000000140c207812 */ /* 0x000fe200078efcff */
[----:B------:R-:W-:Y:S01]  /*0ce0*/  IMAD R20, R0, R6, R17 ;  /* 0x0000000600147224 */ /* 0x000fe200078e0211 */
[----:B------:R-:W-:Y:S01]  /*0cf0*/  LOP3.LUT R34, R12, 0x18, RZ, 0xfc, !PT ;  /* 0x000000180c227812 */ /* 0x000fe200078efcff */
[----:B------:R-:W-:Y:S01]  /*0d00*/  IMAD.MOV.U32 R6, RZ, RZ, R9 ;  /* 0x000000ffff067224 */ /* 0x000fe200078e0009 */
[----:B------:R-:W-:Y:S01]  /*0d10*/  ISETP.GT.U32.AND P2, PT, R0, R8, PT ;  /* 0x000000080000720c */ /* 0x000fe20003f44070 */
[----:B------:R-:W-:Y:S01]  /*0d20*/  @!P0 IMAD.IADD R13, R13, 0x1, -R0 ;  /* 0x000000010d0d8824 */ /* 0x000fe200078e0a00 */
[----:B------:R-:W-:Y:S01]  /*0d30*/  ISETP.GE.AND P0, PT, R12, RZ, PT ;  /* 0x000000ff0c00720c */ /* 0x000fe20003f06270 */
[----:B------:R-:W-:Y:S01]  /*0d40*/  IMAD.HI.U32 R9, R10, R21, RZ ;  /* 0x000000150a097227 */ /* 0x000fe200078e00ff */
[----:B------:R-:W-:-:S02]  /*0d50*/  IABS R27, R32 ;  /* 0x00000020001b7213 */ /* 0x000fc40000000000 */
[----:B------:R-:W-:Y:S01]  /*0d60*/  MOV R5, R13 ;  /* 0x0000000d00057202 */ /* 0x000fe20000000f00 */
[----:B------:R-:W-:Y:S01]  /*0d70*/  IMAD.MOV R9, RZ, RZ, -R9 ;  /* 0x000000ffff097224 */ /* 0x000fe200078e0a09 */
[----:B------:R-:W-:Y:S02]  /*0d80*/  LOP3.LUT R13, R12, 0xa, RZ, 0xfc, !PT ;  /* 0x0000000a0c0d7812 */ /* 0x000fe400078efcff */
[----:B------:R-:W-:Y:S01]  /*0d90*/  @!P3 IADD3 R7, R7, -R0, RZ ;  /* 0x800000000707b210 */ /* 0x000fe20007ffe0ff */
[----:B------:R-:W-:Y:S01]  /*0da0*/  IMAD R21, R0, R9, R21 ;  /* 0x0000000900157224 */ /* 0x000fe200078e0215 */
[----:B------:R-:W-:Y:S01]  /*0db0*/  IABS R17, R13 ;  /* 0x0000000d00117213 */ /* 0x000fe20000000000 */
[----:B------:R-:W-:Y:S01]  /*0dc0*/  @!P2 IMAD.IADD R8, R8, 0x1, -R0 ;  /* 0x000000010808a824 */ /* 0x000fe200078e0a00 */
[----:B------:R-:W-:Y:S01]  /*0dd0*/  ISETP.GT.U32.AND P3, PT, R0, R7, PT ;  /* 0x000000070000720c */ /* 0x000fe20003f64070 */
[----:B------:R-:W-:Y:S01]  /*0de0*/  @!P0 IMAD.MOV R6, RZ, RZ, -R6 ;  /* 0x000000ffff068224 */ /* 0x000fe200078e0a06 */
[----:B------:R-:W-:Y:S01]  /*0df0*/  ISETP.GE.AND P0, PT, R13, RZ, PT ;  /* 0x000000ff0d00720c */ /* 0x000fe20003f06270 */
[----:B------:R-:W-:Y:S01]  /*0e00*/  IMAD.HI.U32 R13, R10, R17, RZ ;  /* 0x000000110a0d7227 */ /* 0x000fe200078e00ff */
[----:B------:R-:W-:-:S02]  /*0e10*/  ISETP.GT.U32.AND P2, PT, R0, R20, PT ;  /* 0x000000140000720c */ /* 0x000fc40003f44070 */
[----:B------:R-:W-:Y:S01]  /*0e20*/  LOP3.LUT R33, R12, 0x16, RZ, 0xfc, !PT ;  /* 0x000000160c217812 */ /* 0x000fe200078efcff */
[----:B------:R-:W-:Y:S01]  /*0e30*/  IMAD.MOV R13, RZ, RZ, -R13 ;  /* 0x000000ffff0d7224 */ /* 0x000fe200078e0a0d */
[----:B------:R-:W-:Y:S01]  /*0e40*/  IABS R31, R34 ;  /* 0x00000022001f7213 */ /* 0x000fe20000000000 */
[----:B------:R-:W-:Y:S01]  /*0e50*/  @!P6 IMAD.MOV R8, RZ, RZ, -R8 ;  /* 0x000000ffff08e224 */ /* 0x000fe200078e0a08 */
[----:B------:R-:W-:Y:S01]  /*0e60*/  IABS R29, R33 ;  /* 0x00000021001d7213 */ /* 0x000fe20000000000 */
[C---:B------:R-:W-:Y:S01]  /*0e70*/  IMAD R22, R0.reuse, R13, R17 ;  /* 0x0000000d00167224 */ /* 0x040fe200078e0211 */
[----:B------:R-:W-:Y:S01]  /*0e80*/  IABS R17, R30 ;  /* 0x0000001e00117213 */ /* 0x000fe20000000000 */
[----:B------:R-:W-:Y:S01]  /*0e90*/  @!P3 IMAD.IADD R7, R7, 0x1, -R0 ;  /* 0x000000010707b824 */ /* 0x000fe200078e0a00 */
[----:B------:R-:W-:Y:S01]  /*0ea0*/  ISETP.GT.U32.AND P3, PT, R0, R21, PT ;  /* 0x000000150000720c */ /* 0x000fe20003f64070 */
[----:B------:R-:W-:Y:S01]  /*0eb0*/  IMAD.HI.U32 R9, R10, R23, RZ ;  /* 0x000000170a097227 */ /* 0x000fe200078e00ff */
[----:B------:R-:W-:-:S02]  /*0ec0*/  ISETP.GT.U32.AND P6, PT, R0, R22, PT ;  /* 0x000000160000720c */ /* 0x000fc40003fc4070 */
[----:B------:R-:W-:Y:S01]  /*0ed0*/  LOP3.LUT R35, R12, 0x1c, RZ, 0xfc, !PT ;  /* 0x0000001c0c237812 */ /* 0x000fe200078efcff */
[--C-:B------:R-:W-:Y:S01]  /*0ee0*/  @!P2 IMAD.IADD R20, R20, 0x1, -R0.reuse ;  /* 0x000000011414a824 */ /* 0x100fe200078e0a00 */
[----:B------:R-:W-:Y:S01]  /*0ef0*/  LOP3.LUT R42, R12, 0x2c, RZ, 0xfc, !PT ;  /* 0x0000002c0c2a7812 */ /* 0x000fe200078efcff */
[----:B------:R-:W-:Y:S01]  /*0f00*/  @!P5 IMAD.MOV R5, RZ, RZ, -R5 ;  /* 0x000000ffff05d224 */ /* 0x000fe200078e0a05 */
[----:B------:R-:W-:Y:S01]  /*0f10*/  ISETP.GE.AND P5, PT, R16, RZ, PT ;  /* 0x000000ff1000720c */ /* 0x000fe20003fa6270 */
[----:B------:R-:W-:Y:S01]  /*0f20*/  IMAD.HI.U32 R13, R10, R25, RZ ;  /* 0x000000190a0d7227 */ /* 0x000fe200078e00ff */
[----:B------:R-:W-:Y:S02]  /*0f30*/  ISETP.GT.U32.AND P2, PT, R0, R20, PT ;  /* 0x000000140000720c */ /* 0x000fe40003f44070 */
[----:B------:R-:W-:Y:S01]  /*0f40*/  IADD3 R16, -R9, RZ, RZ ;  /* 0x000000ff09107210 */ /* 0x000fe20007ffe1ff */
[--C-:B------:R-:W-:Y:S01]  /*0f50*/  @!P3 IMAD.IADD R21, R21, 0x1, -R0.reuse ;  /* 0x000000011515b824 */ /* 0x100fe200078e0a00 */
[----:B------:R-:W-:Y:S01]  /*0f60*/  IABS R39, R42 ;  /* 0x0000002a00277213 */ /* 0x000fe20000000000 */
[----:B------:R-:W-:Y:S01]  /*0f70*/  IMAD.MOV.U32 R9, RZ, RZ, R7 ;  /* 0x000000ffff097224 */ /* 0x000fe200078e0007 */
[----:B------:R-:W-:Y:S01]  /*0f80*/  LOP3.LUT R43, R12, 0x2e, RZ, 0xfc, !PT ;  /* 0x0000002e0c2b7812 */ /* 0x000fe200078efcff */
[----:B------:R-:W-:Y:S01]  /*0f90*/  @!P6 IMAD.IADD R22, R22, 0x1, -R0 ;  /* 0x000000011616e824 */ /* 0x000fe200078e0a00 */
[----:B------:R-:W-:Y:S01]  /*0fa0*/  ISETP.GT.U32.AND P3, PT, R0, R21, PT ;  /* 0x000000150000720c */ /* 0x000fe20003f64070 */
[----:B------:R-:W-:Y:S01]  /*0fb0*/  @!P4 IMAD.MOV R9, RZ, RZ, -R9 ;  /* 0x000000ffff09c224 */ /* 0x000fe200078e0a09 */
[----:B------:R-:W-:Y:S01]  /*0fc0*/  ISETP.GE.AND P4, PT, R18, RZ, PT ;  /* 0x000000ff1200720c */ /* 0x000fe20003f86270 */
[----:B------:R-:W-:Y:S01]  /*0fd0*/  IMAD.MOV R13, RZ, RZ, -R13 ;  /* 0x000000ffff0d7224 */ /* 0x000fe200078e0a0d */
[C---:B------:R-:W-:Y:S01]  /*0fe0*/  ISETP.GT.U32.AND P6, PT, R0.reuse, R22, PT ;  /* 0x000000160000720c */ /* 0x040fe20003fc4070 */
[----:B------:R-:W-:Y:S01]  /*0ff0*/  IMAD R23, R0, R16, R23 ;  /* 0x0000001000177224 */ /* 0x000fe200078e0217 */
[----:B------:R-:W-:-:S02]  /*1000*/  LOP3.LUT R18, R12, 0x10, RZ, 0xfc, !PT ;  /* 0x000000100c127812 */ /* 0x000fc400078efcff */
[----:B------:R-:W-:Y:S02]  /*1010*/  @!P2 IADD3 R20, R20, -R0, RZ ;  /* 0x800000001414a210 */ /* 0x000fe40007ffe0ff */
[----:B------:R-:W-:Y:S01]  /*1020*/  ISETP.GE.AND P2, PT, R24, RZ, PT ;  /* 0x000000ff1800720c */ /* 0x000fe20003f46270 */
[C---:B------:R-:W-:Y:S01]  /*1030*/  IMAD R24, R0.reuse, R13, R25 ;  /* 0x0000000d00187224 */ /* 0x040fe200078e0219 */
[----:B------:R-:W-:Y:S01]  /*1040*/  IABS R25, R18 ;  /* 0x0000001200197213 */ /* 0x000fe20000000000 */
[----:B------:R-:W-:Y:S01]  /*1050*/  @!P3 IMAD.IADD R21, R21, 0x1, -R0 ;  /* 0x000000011515b824 */ /* 0x000fe200078e0a00 */
[----:B------:R-:W-:Y:S01]  /*1060*/  ISETP.GT.U32.AND P3, PT, R0, R23, PT ;  /* 0x000000170000720c */ /* 0x000fe20003f64070 */
[----:B------:R-:W-:Y:S01]  /*1070*/  IMAD.HI.U32 R13, R10, R27, RZ ;  /* 0x0000001b0a0d7227 */ /* 0x000fe200078e00ff */
[----:B------:R-:W-:Y:S02]  /*1080*/  IABS R41, R43 ;  /* 0x0000002b00297213 */ /* 0x000fe40000000000 */
[----:B------:R-:W-:Y:S01]  /*1090*/  @!P6 IADD3 R22, R22, -R0, RZ ;  /* 0x800000001616e210 */ /* 0x000fe20007ffe0ff */
[----:B------:R-:W-:Y:S01]  /*10a0*/  IMAD.HI.U32 R7, R10, R25, RZ ;  /* 0x000000190a077227 */ /* 0x000fe200078e00ff */
[----:B------:R-:W-:-:S02]  /*10b0*/  ISETP.GT.U32.AND P6, PT, R0, R24, PT ;  /* 0x000000180000720c */ /* 0x000fc40003fc4070 */
[----:B------:R-:W-:Y:S01]  /*10c0*/  @!P5 IADD3 R21, -R21, RZ, RZ ;  /* 0x000000ff1515d210 */ /* 0x000fe20007ffe1ff */
[----:B------:R-:W-:Y:S01]  /*10d0*/  IMAD.MOV R16, RZ, RZ, -R7 ;  /* 0x000000ffff107224 */ /* 0x000fe200078e0a07 */
[----:B------:R-:W-:Y:S01]  /*10e0*/  LOP3.LUT R46, R12, 0x36, RZ, 0xfc, !PT ;  /* 0x000000360c2e7812 */ /* 0x000fe200078efcff */
[----:B------:R-:W-:Y:S01]  /*10f0*/  IMAD.HI.U32 R7, R10, R17, RZ ;  /* 0x000000110a077227 */ /* 0x000fe200078e00ff */
[C---:B------:R-:W-:Y:S02]  /*1100*/  LOP3.LUT R48, R12.reuse, 0x38, RZ, 0xfc, !PT ;  /* 0x000000380c307812 */ /* 0x040fe400078efcff */
[----:B------:R-:W-:Y:S01]  /*1110*/  LOP3.LUT R50, R12, 0x3e, RZ, 0xfc, !PT ;  /* 0x0000003e0c327812 */ /* 0x000fe200078efcff */
[----:B------:R-:W-:Y:S01]  /*1120*/  IMAD R25, R0, R16, R25 ;  /* 0x0000001000197224 */ /* 0x000fe200078e0219 */
[----:B------:R-:W-:Y:S01]  /*1130*/  IABS R45, R48 ;  /* 0x00000030002d7213 */ /* 0x000fe20000000000 */
[----:B------:R-:W-:Y:S01]  /*1140*/  IMAD.MOV R26, RZ, RZ, -R7 ;  /* 0x000000ffff1a7224 */ /* 0x000fe200078e0a07 */
[----:B------:R-:W-:Y:S01]  /*1150*/  LOP3.LUT R51, R12, 0x40, RZ, 0xfc, !PT ;  /* 0x000000400c337812 */ /* 0x000fe200078efcff */
[--C-:B------:R-:W-:Y:S01]  /*1160*/  @!P3 IMAD.IADD R23, R23, 0x1, -R0.reuse ;  /* 0x000000011717b824 */ /* 0x100fe200078e0a00 */
[C---:B------:R-:W-:Y:S01]  /*1170*/  ISETP.GT.U32.AND P3, PT, R0.reuse, R25, PT ;  /* 0x000000190000720c */ /* 0x040fe20003f64070 */
[----:B------:R-:W-:Y:S01]  /*1180*/  IMAD R26, R0, R26, R17 ;  /* 0x0000001a001a7224 */ /* 0x000fe200078e0211 */
[----:B------:R-:W-:Y:S01]  /*1190*/  IABS R49, R51 ;  /* 0x0000003300317213 */ /* 0x000fe20000000000 */
[----:B------:R-:W-:Y:S01]  /*11a0*/  @!P6 IMAD.IADD R24, R24, 0x1, -R0 ;  /* 0x000000011818e824 */ /* 0x000fe200078e0a00 */
[----:B------:R-:W-:Y:S01]  /*11b0*/  LOP3.LUT R52, R12, 0x42, RZ, 0xfc, !PT ;  /* 0x000000420c347812 */ /* 0x000fe200078efcff */
[----:B------:R-:W-:Y:S01]  /*11c0*/  IMAD.MOV R13, RZ, RZ, -R13 ;  /* 0x000000ffff0d7224 */ /* 0x000fe200078e0a0d */
[----:B------:R-:W-:Y:S01]  /*11d0*/  ISETP.GT.U32.AND P6, PT, R0, R26, PT ;  /* 0x0000001a0000720c */ /* 0x000fe20003fc4070 */
[----:B------:R-:W-:Y:S01]  /*11e0*/  IMAD.HI.U32 R7, R10, R31, RZ ;  /* 0x0000001f0a077227 */ /* 0x000fe200078e00ff */
[----:B------:R-:W-:-:S02]  /*11f0*/  LOP3.LUT R56, R12, 0x4a, RZ, 0xfc, !PT ;  /* 0x0000004a0c387812 */ /* 0x000fc400078efcff */
[----:B------:R-:W-:Y:S01]  /*1200*/  LOP3.LUT R61, R12, 0x52, RZ, 0xfc, !PT ;  /* 0x000000520c3d7812 */ /* 0x000fe200078efcff */
[C---:B------:R-:W-:Y:S01]  /*1210*/  IMAD R27, R0.reuse, R13, R27 ;  /* 0x0000000d001b7224 */ /* 0x040fe200078e021b */
[----:B------:R-:W-:Y:S01]  /*1220*/  IADD3 R7, -R7, RZ, RZ ;  /* 0x000000ff07077210 */ /* 0x000fe20007ffe1ff */
[--C-:B------:R-:W-:Y:S01]  /*1230*/  @!P3 IMAD.IADD R25, R25, 0x1, -R0.reuse ;  /* 0x000000011919b824 */ /* 0x100fe200078e0a00 */
[----:B------:R-:W-:Y:S01]  /*1240*/  ISETP.GT.U32.AND P3, PT, R0, R24, PT ;  /* 0x000000180000720c */ /* 0x000fe20003f64070 */
[----:B------:R-:W-:Y:S01]  /*1250*/  IMAD.HI.U32 R16, R10, R29, RZ ;  /* 0x0000001d0a107227 */ /* 0x000fe200078e00ff */
[----:B------:R-:W-:Y:S02]  /*1260*/  IABS R55, R56 ;  /* 0x0000003800377213 */ /* 0x000fe40000000000 */
[----:B------:R-:W-:Y:S01]  /*1270*/  LOP3.LUT R60, R12, 0x50, RZ, 0xfc, !PT ;  /* 0x000000500c3c7812 */ /* 0x000fe200078efcff */
[----:B------:R-:W-:Y:S01]  /*1280*/  @!P6 IMAD.IADD R26, R26, 0x1, -R0 ;  /* 0x000000011a1ae824 */ /* 0x000fe200078e0a00 */
[C---:B------:R-:W-:Y:S01]  /*1290*/  ISETP.GT.U32.AND P6, PT, R0.reuse, R25, PT ;  /* 0x000000190000720c */ /* 0x040fe20003fc4070 */
[----:B------:R-:W-:Y:S01]  /*12a0*/  @!P1 IMAD.MOV R20, RZ, RZ, -R20 ;  /* 0x000000ffff149224 */ /* 0x000fe200078e0a14 */
[C---:B------:R-:W-:Y:S01]  /*12b0*/  ISETP.GT.U32.AND P1, PT, R0.reuse, R23, PT ;  /* 0x000000170000720c */ /* 0x040fe20003f24070 */
[----:B------:R-:W-:Y:S01]  /*12c0*/  @!P0 IMAD.MOV R22, RZ, RZ, -R22 ;  /* 0x000000ffff168224 */ /* 0x000fe200078e0a16 */
[C---:B------:R-:W-:Y:S01]  /*12d0*/  ISETP.GT.U32.AND P0, PT, R0.reuse, R27, PT ;  /* 0x0000001b0000720c */ /* 0x040fe20003f04070 */
[----:B------:R-:W-:Y:S01]  /*12e0*/  IMAD.MOV R16, RZ, RZ, -R16 ;  /* 0x000000ffff107224 */ /* 0x000fe200078e0a10 */
[----:B------:R-:W-:Y:S01]  /*12f0*/  ISETP.GT.U32.AND P5, PT, R0, R26, PT ;  /* 0x0000001a0000720c */ /* 0x000fe20003fa4070 */
[--C-:B------:R-:W-:Y:S01]  /*1300*/  @!P3 IMAD.IADD R24, R24, 0x1, -R0.reuse ;  /* 0x000000011818b824 */ /* 0x100fe200078e0a00 */
[----:B------:R-:W-:Y:S01]  /*1310*/  ISETP.GE.AND P3, PT, R18, RZ, PT ;  /* 0x000000ff1200720c */ /* 0x000fe20003f66270 */
[----:B------:R-:W-:Y:S01]  /*1320*/  IMAD R28, R0, R16, R29 ;  /* 0x00000010001c7224 */ /* 0x000fe200078e021d */
[----:B------:R-:W-:Y:S01]  /*1330*/  LOP3.LUT R16, R12, 0x1a, RZ, 0xfc, !PT ;  /* 0x0000001a0c107812 */ /* 0x000fe200078efcff */
[C---:B------:R-:W-:Y:S01]  /*1340*/  IMAD R29, R0.reuse, R7, R31 ;  /* 0x00000007001d7224 */ /* 0x040fe200078e021f */
[----:B------:R-:W-:Y:S01]  /*1350*/  IABS R31, R35 ;  /* 0x00000023001f7213 */ /* 0x000fe20000000000 */
[--C-:B------:R-:W-:Y:S01]  /*1360*/  @!P6 IMAD.IADD R25, R25, 0x1, -R0.reuse ;  /* 0x000000011919e824 */ /* 0x100fe200078e0a00 */
[----:B------:R-:W-:Y:S01]  /*1370*/  IABS R17, R16 ;  /* 0x0000001000117213 */ /* 0x000fe20000000000 */
[--C-:B------:R-:W-:Y:S01]  /*1380*/  @!P1 IMAD.IADD R23, R23, 0x1, -R0.reuse ;  /* 0x0000000117179824 */ /* 0x100fe200078e0a00 */
[C---:B------:R-:W-:Y:S01]  /*1390*/  ISETP.GT.U32.AND P6, PT, R0.reuse, R29, PT ;  /* 0x0000001d0000720c */ /* 0x040fe20003fc4070 */
[----:B------:R-:W-:Y:S01]  /*13a0*/  @!P0 IMAD.IADD R27, R27, 0x1, -R0 ;  /* 0x000000011b1b8824 */ /* 0x000fe200078e0a00 */
[----:B------:R-:W-:Y:S01]  /*13b0*/  ISETP.GT.U32.AND P1, PT, R0, R28, PT ;  /* 0x0000001c0000720c */ /* 0x000fe20003f24070 */
[----:B------:R-:W-:Y:S01]  /*13c0*/  IMAD.HI.U32 R13, R10, R31, RZ ;  /* 0x0000001f0a0d7227 */ /* 0x000fe200078e00ff */
[----:B------:R-:W-:-:S02]  /*13d0*/  @!P5 IADD3 R26, R26, -R0, RZ ;  /* 0x800000001a1ad210 */ /* 0x000fc40007ffe0ff */
[----:B------:R-:W-:Y:S01]  /*13e0*/  ISETP.GE.AND P5, PT, R30, RZ, PT ;  /* 0x000000ff1e00720c */ /* 0x000fe20003fa6270 */
[----:B------:R-:W-:Y:S01]  /*13f0*/  @!P4 IMAD.MOV R23, RZ, RZ, -R23 ;  /* 0x000000ffff17c224 */ /* 0x000fe200078e0a17 */
[----:B------:R-:W-:Y:S01]  /*1400*/  ISETP.GT.U32.AND P4, PT, R0, R27, PT ;  /* 0x0000001b0000720c */ /* 0x000fe20003f84070 */
[----:B------:R-:W-:Y:S01]  /*1410*/  IMAD.HI.U32 R7, R10, R17, RZ ;  /* 0x000000110a077227 */ /* 0x000fe200078e00ff */
[----:B------:R-:W-:Y:S02]  /*1420*/  LOP3.LUT R18, R12, 0x20, RZ, 0xfc, !PT ;  /* 0x000000200c127812 */ /* 0x000fe400078efcff */
[----:B------:R-:W-:Y:S01]  /*1430*/  ISETP.GE.AND P0, PT, R32, RZ, PT ;  /* 0x000000ff2000720c */ /* 0x000fe20003f06270 */
[----:B------:R-:W-:Y:S01]  /*1440*/  IMAD.MOV R13, RZ, RZ, -R13 ;  /* 0x000000ffff0d7224 */ /* 0x000fe200078e0a0d */
[----:B------:R-:W-:Y:S01]  /*1450*/  @!P6 IADD3 R29, R29, -R0, RZ ;  /* 0x800000001d1de210 */ /* 0x000fe20007ffe0ff */
[----:B------:R-:W-:Y:S01]  /*1460*/  IMAD.MOV R7, RZ, RZ, -R7 ;  /* 0x000000ffff077224 */ /* 0x000fe200078e0a07 */
[----:B------:R-:W-:Y:S01]  /*1470*/  IABS R59, R61 ;  /* 0x0000003d003b7213 */ /* 0x000fe20000000000 */
[----:B------:R-:W-:Y:S01]  /*1480*/  IMAD R31, R0, R13, R31 ;  /* 0x0000000d001f7224 */ /* 0x000fe200078e021f */
[----:B------:R-:W-:Y:S01]  /*1490*/  LOP3.LUT R13, R12, 0x1e, RZ, 0xfc, !PT ;  /* 0x0000001e0c0d7812 */ /* 0x000fe200078efcff */
[----:B------:R-:W-:Y:S01]  /*14a0*/  @!P1 IMAD.IADD R28, R28, 0x1, -R0 ;  /* 0x000000011c1c9824 */ /* 0x000fe200078e0a00 */
[C---:B------:R-:W-:Y:S01]  /*14b0*/  ISETP.GT.U32.AND P6, PT, R0.reuse, R29, PT ;  /* 0x0000001d0000720c */ /* 0x040fe20003fc4070 */
[C---:B------:R-:W-:Y:S01]  /*14c0*/  IMAD R30, R0.reuse, R7, R17 ;  /* 0x00000007001e7224 */ /* 0x040fe200078e0211 */
[----:B------:R-:W-:Y:S01]  /*14d0*/  IABS R17, R13 ;  /* 0x0000000d00117213 */ /* 0x000fe20000000000 */
[----:B------:R-:W-:Y:S01]  /*14e0*/  @!P2 IMAD.MOV R24, RZ, RZ, -R24 ;  /* 0x000000ffff18a224 */ /* 0x000fe200078e0a18 */
[C---:B------:R-:W-:Y:S01]  /*14f0*/  ISETP.GT.U32.AND P2, PT, R0.reuse, R28, PT ;  /* 0x0000001c0000720c */ /* 0x040fe20003f44070 */
[----:B------:R-:W-:Y:S01]  /*1500*/  @!P5 IMAD.MOV R26, RZ, RZ, -R26 ;  /* 0x000000ffff1ad224 */ /* 0x000fe200078e0a1a */
[----:B------:R-:W-:Y:S01]  /*1510*/  @!P4 IADD3 R27, R27, -R0, RZ ;  /* 0x800000001b1bc210 */ /* 0x000fe20007ffe0ff */
[----:B------:R-:W-:Y:S01]  /*1520*/  @!P3 IMAD.MOV R25, RZ, RZ, -R25 ;  /* 0x000000ffff19b224 */ /* 0x000fe200078e0a19 */
[----:B------:R-:W-:Y:S01]  /*1530*/  ISETP.GT.U32.AND P4, PT, R0, R31, PT ;  /* 0x0000001f0000720c */ /* 0x000fe20003f84070 */
[----:B------:R-:W-:Y:S01]  /*1540*/  IMAD.HI.U32 R7, R10, R17, RZ ;  /* 0x000000110a077227 */ /* 0x000fe200078e00ff */
[----:B------:R-:W-:-:S02]  /*1550*/  ISETP.GE.AND P5, PT, R34, RZ, PT ;  /* 0x000000ff2200720c */ /* 0x000fc40003fa6270 */
[----:B------:R-:W-:Y:S01]  /*1560*/  ISETP.GE.AND P1, PT, R33, RZ, PT ;  /* 0x000000ff2100720c */ /* 0x000fe20003f26270 */
[----:B------:R-:W-:Y:S01]  /*1570*/  IMAD.MOV R7, RZ, RZ, -R7 ;  /* 0x000000ffff077224 */ /* 0x000fe200078e0a07 */
[C---:B------:R-:W-:Y:S01]  /*1580*/  ISETP.GT.U32.AND P3, PT, R0.reuse, R30, PT ;  /* 0x0000001e0000720c */ /* 0x040fe20003f64070 */
[--C-:B------:R-:W-:Y:S01]  /*1590*/  @!P6 IMAD.IADD R29, R29, 0x1, -R0.reuse ;  /* 0x000000011d1de824 */ /* 0x100fe200078e0a00 */
[----:B------:R-:W-:Y:S01]  /*15a0*/  IABS R33, R18 ;  /* 0x0000001200217213 */ /* 0x000fe20000000000 */
[----:B------:R-:W-:Y:S01]  /*15b0*/  IMAD R32, R0, R7, R17 ;  /* 0x0000000700207224 */ /* 0x000fe200078e0211 */
[----:B------:R-:W-:Y:S01]  /*15c0*/  LOP3.LUT R7, R12, 0x22, RZ, 0xfc, !PT ;  /* 0x000000220c077812 */ /* 0x000fe200078efcff */
[----:B------:R-:W-:Y:S01]  /*15d0*/  @!P2 IMAD.IADD R28, R28, 0x1, -R0 ;  /* 0x000000011c1ca824 */ /* 0x000fe200078e0a00 */
[----:B------:R-:W-:Y:S01]  /*15e0*/  ISETP.GE.AND P2, PT, R16, RZ, PT ;  /* 0x000000ff1000720c */ /* 0x000fe20003f46270 */
[----:B------:R-:W-:Y:S01]  /*15f0*/  @!P0 IMAD.MOV R27, RZ, RZ, -R27 ;  /* 0x000000ffff1b8224 */ /* 0x000fe200078e0a1b */
[----:B------:R-:W-:-:S02]  /*1600*/  @!P4 IADD3 R31, R31, -R0, RZ ;  /* 0x800000001f1fc210 */ /* 0x000fc40007ffe0ff */
[----:B------:R-:W-:Y:S01]  /*1610*/  @!P5 IADD3 R29, -R29, RZ, RZ ;  /* 0x000000ff1d1dd210 */ /* 0x000fe20007ffe1ff */
[----:B------:R-:W-:Y:S01]  /*1620*/  @!P1 IMAD.MOV R28, RZ, RZ, -R28 ;  /* 0x000000ffff1c9224 */ /* 0x000fe200078e0a1c */
[----:B------:R-:W-:Y:S01]  /*1630*/  ISETP.GT.U32.AND P5, PT, R0, R32, PT ;  /* 0x000000200000720c */ /* 0x000fe20003fa4070 */
[----:B------:R-:W-:Y:S01]  /*1640*/  @!P3 IMAD.IADD R30, R30, 0x1, -R0 ;  /* 0x000000011e1eb824 */ /* 0x000fe200078e0a00 */
[----:B------:R-:W-:Y:S01]  /*1650*/  ISETP.GE.AND P3, PT, R13, RZ, PT ;  /* 0x000000ff0d00720c */ /* 0x000fe20003f66270 */
[----:B------:R-:W-:Y:S01]  /*1660*/  IMAD.HI.U32 R13, R10, R33, RZ ;  /* 0x000000210a0d7227 */ /* 0x000fe200078e00ff */
[C---:B------:R-:W-:Y:S02]  /*1670*/  ISETP.GT.U32.AND P1, PT, R0.reuse, R31, PT ;  /* 0x0000001f0000720c */ /* 0x040fe40003f24070 */
[----:B------:R-:W-:Y:S01]  /*1680*/  ISETP.GT.U32.AND P0, PT, R0, R30, PT ;  /* 0x0000001e0000720c */ /* 0x000fe20003f04070 */
[----:B------:R-:W-:Y:S01]  /*1690*/  IMAD.MOV R13, RZ, RZ, -R13 ;  /* 0x000000ffff0d7224 */ /* 0x000fe200078e0a0d */
[----:B------:R-:W-:-:S02]  /*16a0*/  ISETP.GE.AND P4, PT, R18, RZ, PT ;  /* 0x000000ff1200720c */ /* 0x000fc40003f86270 */
[----:B------:R-:W-:Y:S01]  /*16b0*/  LOP3.LUT R18, R12, 0x26, RZ, 0xfc, !PT ;  /* 0x000000260c127812 */ /* 0x000fe200078efcff */
[----:B------:R-:W-:Y:S01]  /*16c0*/  IMAD R33, R0, R13, R33 ;  /* 0x0000000d00217224 */ /* 0x000fe200078e0221 */
[----:B------:R-:W-:Y:S01]  /*16d0*/  IABS R17, R7 ;  /* 0x0000000700117213 */ /* 0x000fe20000000000 */
[--C-:B------:R-:W-:Y:S01]  /*16e0*/  @!P5 IMAD.IADD R32, R32, 0x1, -R0.reuse ;  /* 0x000000012020d824 */ /* 0x100fe200078e0a00 */
[----:B------:R-:W-:Y:S02]  /*16f0*/  IABS R37, R18 ;  /* 0x0000001200257213 */ /* 0x000fe40000000000 */
[----:B------:R-:W-:Y:S01]  /*1700*/  LOP3.LUT R13, R12, 0x24, RZ, 0xfc, !PT ;  /* 0x000000240c0d7812 */ /* 0x000fe200078efcff */
[--C-:B------:R-:W-:Y:S01]  /*1710*/  @!P1 IMAD.IADD R31, R31, 0x1, -R0.reuse ;  /* 0x000000011f1f9824 */ /* 0x100fe200078e0a00 */
[----:B------:R-:W-:Y:S01]  /*1720*/  ISETP.GT.U32.AND P1, PT, R0, R33, PT ;  /* 0x000000210000720c */ /* 0x000fe20003f24070 */
[----:B------:R-:W-:Y:S01]  /*1730*/  @!P0 IMAD.IADD R30, R30, 0x1, -R0 ;  /* 0x000000011e1e8824 */ /* 0x000fe200078e0a00 */
[----:B------:R-:W-:Y:S01]  /*1740*/  ISETP.GT.U32.AND P5, PT, R0, R32, PT ;  /* 0x000000200000720c */ /* 0x000fe20003fa4070 */
[----:B------:R-:W-:Y:S01]  /*1750*/  IMAD.HI.U32 R16, R10, R37, RZ ;  /* 0x000000250a107227 */ /* 0x000fe200078e00ff */
[----:B------:R-:W-:-:S02]  /*1760*/  ISETP.GE.AND P0, PT, R7, RZ, PT ;  /* 0x000000ff0700720c */ /* 0x000fc40003f06270 */
[----:B------:R-:W-:Y:S01]  /*1770*/  ISETP.GE.AND P6, PT, R35, RZ, PT ;  /* 0x000000ff2300720c */ /* 0x000fe20003fc6270 */
[----:B------:R-:W-:Y:S01]  /*1780*/  IMAD.HI.U32 R7, R10, R17, RZ ;  /* 0x000000110a077227 */ /* 0x000fe200078e00ff */
[----:B------:R-:W-:Y:S02]  /*1790*/  IABS R35, R13 ;  /* 0x0000000d00237213 */ /* 0x000fe40000000000 */
[----:B------:R-:W-:Y:S01]  /*17a0*/  @!P2 IADD3 R30, -R30, RZ, RZ ;  /* 0x000000ff1e1ea210 */ /* 0x000fe20007ffe1ff */
[----:B------:R-:W-:Y:S01]  /*17b0*/  IMAD.MOV R7, RZ, RZ, -R7 ;  /* 0x000000ffff077224 */ /* 0x000fe200078e0a07 */
[----:B------:R-:W-:Y:S01]  /*17c0*/  ISETP.GE.AND P2, PT, R13, RZ, PT ;  /* 0x000000ff0d00720c */ /* 0x000fe20003f46270 */
[----:B------:R-:W-:Y:S01]  /*17d0*/  IMAD.MOV R16, RZ, RZ, -R16 ;  /* 0x000000ffff107224 */ /* 0x000fe200078e0a10 */
[----:B------:R-:W-:Y:S01]  /*17e0*/  IABS R57, R60 ;  /* 0x0000003c00397213 */ /* 0x000fe20000000000 */
[--C-:B------:R-:W-:Y:S01]  /*17f0*/  @!P1 IMAD.IADD R33, R33, 0x1, -R0.reuse ;  /* 0x0000000121219824 */ /* 0x100fe200078e0a00 */
[----:B------:R-:W-:Y:S01]  /*1800*/  LOP3.LUT R64, R12, 0x60, RZ, 0xfc, !PT ;  /* 0x000000600c407812 */ /* 0x000fe200078efcff */
[----:B------:R-:W-:Y:S01]  /*1810*/  IMAD R34, R0, R7, R17 ;  /* 0x0000000700227224 */ /* 0x000fe200078e0211 */
[----:B------:R-:W-:Y:S01]  /*1820*/  LOP3.LUT R70, R12, 0x64, RZ, 0xfc, !PT ;  /* 0x000000640c467812 */ /* 0x000fe200078efcff */
[----:B------:R-:W-:Y:S01]  /*1830*/  @!P5 IMAD.IADD R32, R32, 0x1, -R0 ;  /* 0x000000012020d824 */ /* 0x000fe200078e0a00 */
[C---:B------:R-:W-:Y:S01]  /*1840*/  ISETP.GT.U32.AND P1, PT, R0.reuse, R33, PT ;  /* 0x000000210000720c */ /* 0x040fe20003f24070 */
[C---:B------:R-:W-:Y:S01]  /*1850*/  IMAD R36, R0.reuse, R16, R37 ;  /* 0x0000001000247224 */ /* 0x040fe200078e0225 */
[----:B------:R-:W-:Y:S01]  /*1860*/  ISETP.GT.U32.AND P5, PT, R0, R34, PT ;  /* 0x000000220000720c */ /* 0x000fe20003fa4070 */
[----:B------:R-:W-:Y:S01]  /*1870*/  IMAD.HI.U32 R13, R10, R35, RZ ;  /* 0x000000230a0d7227 */ /* 0x000fe200078e00ff */
[----:B------:R-:W-:-:S02]  /*1880*/  @!P6 IADD3 R31, -R31, RZ, RZ ;  /* 0x000000ff1f1fe210 */ /* 0x000fc40007ffe1ff */
[----:B------:R-:W-:Y:S01]  /*1890*/  ISETP.GE.AND P6, PT, R18, RZ, PT ;  /* 0x000000ff1200720c */ /* 0x000fe20003fc6270 */
[----:B------:R-:W-:Y:S01]  /*18a0*/  @!P3 IMAD.MOV R32, RZ, RZ, -R32 ;  /* 0x000000ffff20b224 */ /* 0x000fe200078e0a20 */
[----:B------:R-:W-:Y:S01]  /*18b0*/  ISETP.GT.U32.AND P3, PT, R0, R36, PT ;  /* 0x000000240000720c */ /* 0x000fe20003f64070 */
[----:B------:R-:W-:Y:S01]  /*18c0*/  IMAD.MOV R13, RZ, RZ, -R13 ;  /* 0x000000ffff0d7224 */ /* 0x000fe200078e0a0d */
[----:B------:R-:W-:Y:S01]  /*18d0*/  LOP3.LUT R18, R12, 0x2a, RZ, 0xfc, !PT ;  /* 0x0000002a0c127812 */ /* 0x000fe200078efcff */
[----:B------:R-:W-:Y:S01]  /*18e0*/  IMAD.HI.U32 R16, R10, R41, RZ ;  /* 0x000000290a107227 */ /* 0x000fe200078e00ff */
[----:B------:R-:W-:Y:S02]  /*18f0*/  LOP3.LUT R66, R12, 0x62, RZ, 0xfc, !PT ;  /* 0x000000620c427812 */ /* 0x000fe400078efcff */
[----:B------:R-:W-:Y:S01]  /*1900*/  IABS R17, R18 ;  /* 0x0000001200117213 */ /* 0x000fe20000000000 */
[----:B------:R-:W-:Y:S01]  /*1910*/  IMAD R35, R0, R13, R35 ;  /* 0x0000000d00237224 */ /* 0x000fe200078e0223 */
[----:B------:R-:W-:Y:S01]  /*1920*/  LOP3.LUT R13, R12, 0x28, RZ, 0xfc, !PT ;  /* 0x000000280c0d7812 */ /* 0x000fe200078efcff */
[----:B------:R-:W-:Y:S01]  /*1930*/  @!P1 IMAD.IADD R33, R33, 0x1, -R0 ;  /* 0x0000000121219824 */ /* 0x000fe200078e0a00 */
[----:B------:R-:W-:Y:S01]  /*1940*/  @!P5 IADD3 R34, R34, -R0, RZ ;  /* 0x800000002222d210 */ /* 0x000fe20007ffe0ff */
[----:B------:R-:W-:Y:S01]  /*1950*/  IMAD.MOV R16, RZ, RZ, -R16 ;  /* 0x000000ffff107224 */ /* 0x000fe200078e0a10 */
[----:B------:R-:W-:Y:S01]  /*1960*/  IABS R37, R13 ;  /* 0x0000000d00257213 */ /* 0x000fe20000000000 */
[----:B------:R-:W-:Y:S01]  /*1970*/  @!P3 IMAD.IADD R36, R36, 0x1, -R0 ;  /* 0x000000012424b824 */ /* 0x000fe200078e0a00 */
[----:B------:R-:W-:Y:S01]  /*1980*/  @!P4 IADD3 R33, -R33, RZ, RZ ;  /* 0x000000ff2121c210 */ /* 0x000fe20007ffe1ff */
[----:B------:R-:W-:Y:S01]  /*1990*/  IMAD R40, R0, R16, R41 ;  /* 0x0000001000287224 */ /* 0x000fe200078e0229 */
[----:B------:R-:W-:Y:S01]  /*19a0*/  ISETP.GE.AND P4, PT, R13, RZ, PT ;  /* 0x000000ff0d00720c */ /* 0x000fe20003f86270 */
[----:B------:R-:W-:Y:S01]  /*19b0*/  IMAD.HI.U32 R7, R10, R37, RZ ;  /* 0x000000250a077227 */ /* 0x000fe200078e00ff */
[----:B------:R-:W-:-:S02]  /*19c0*/  ISETP.GT.U32.AND P5, PT, R0, R34, PT ;  /* 0x000000220000720c */ /* 0x000fc40003fa4070 */
[----:B------:R-:W-:Y:S01]  /*19d0*/  ISETP.GT.U32.AND P3, PT, R0, R36, PT ;  /* 0x000000240000720c */ /* 0x000fe20003f64070 */
[----:B------:R-:W-:Y:S01]  /*19e0*/  IMAD.HI.U32 R13, R10, R39, RZ ;  /* 0x000000270a0d7227 */ /* 0x000fe200078e00ff */
[----:B------:R-:W-:Y:S02]  /*19f0*/  ISETP.GT.U32.AND P1, PT, R0, R35, PT ;  /* 0x000000230000720c */ /* 0x000fe40003f24070 */
[C---:B------:R-:W-:Y:S01]  /*1a00*/  LOP3.LUT R16, R12.reuse, 0x32, RZ, 0xfc, !PT ;  /* 0x000000320c107812 */ /* 0x040fe200078efcff */
[----:B------:R-:W-:Y:S01]  /*1a10*/  IMAD.MOV R7, RZ, RZ, -R7 ;  /* 0x000000ffff077224 */ /* 0x000fe200078e0a07 */
[----:B------:R-:W-:Y:S02]  /*1a20*/  IADD3 R13, -R13, RZ, RZ ;  /* 0x000000ff0d0d7210 */ /* 0x000fe40007ffe1ff */
[----:B------:R-:W-:Y:S01]  /*1a30*/  LOP3.LUT R72, R12, 0x66, RZ, 0xfc, !PT ;  /* 0x000000660c487812 */ /* 0x000fe200078efcff */
[----:B------:R-:W-:Y:S01]  /*1a40*/  IMAD R37, R0, R7, R37 ;  /* 0x0000000700257224 */ /* 0x000fe200078e0225 */
[----:B------:R-:W-:Y:S01]  /*1a50*/  LOP3.LUT R74, R12, 0x68, RZ, 0xfc, !PT ;  /* 0x000000680c4a7812 */ /* 0x000fe200078efcff */
[----:B------:R-:W-:Y:S01]  /*1a60*/  IMAD.HI.U32 R7, R10, R17, RZ ;  /* 0x000000110a077227 */ /* 0x000fe200078e00ff */
[----:B------:R-:W-:-:S02]  /*1a70*/  IABS R69, R72 ;  /* 0x0000004800457213 */ /* 0x000fc40000000000 */
[----:B------:R-:W-:Y:S01]  /*1a80*/  IABS R71, R74 ;  /* 0x0000004a00477213 */ /* 0x000fe20000000000 */
[----:B------:R-:W-:Y:S01]  /*1a90*/  IMAD R39, R0, R13, R39 ;  /* 0x0000000d00277224 */ /* 0x000fe200078e0227 */
[----:B------:R-:W-:Y:S01]  /*1aa0*/  IABS R13, R16 ;  /* 0x00000010000d7213 */ /* 0x000fe20000000000 */
[----:B------:R-:W-:Y:S01]  /*1ab0*/  IMAD.MOV R7, RZ, RZ, -R7 ;  /* 0x000000ffff077224 */ /* 0x000fe200078e0a07 */
[----:B------:R-:W-:Y:S01]  /*1ac0*/  LOP3.LUT R84, R12, 0x6e, RZ, 0xfc, !PT ;  /* 0x0000006e0c547812 */ /* 0x000fe200078efcff */
[--C-:B------:R-:W-:Y:S01]  /*1ad0*/  @!P5 IMAD.IADD R34, R34, 0x1, -R0.reuse ;  /* 0x000000012222d824 */ /* 0x100fe200078e0a00 */
[----:B------:R-:W-:Y:S01]  /*1ae0*/  ISETP.GT.U32.AND P5, PT, R0, R37, PT ;  /* 0x000000250000720c */ /* 0x000fe20003fa4070 */
[--C-:B------:R-:W-:Y:S01]  /*1af0*/  @!P3 IMAD.IADD R36, R36, 0x1, -R0.reuse ;  /* 0x000000012424b824 */ /* 0x100fe200078e0a00 */
[C---:B------:R-:W-:Y:S01]  /*1b00*/  ISETP.GT.U32.AND P3, PT, R0.reuse, R39, PT ;  /* 0x000000270000720c */ /* 0x040fe20003f64070 */
[----:B------:R-:W-:Y:S01]  /*1b10*/  IMAD R38, R0, R7, R17 ;  /* 0x0000000700267224 */ /* 0x000fe200078e0211 */
[----:B------:R-:W-:Y:S01]  /*1b20*/  LOP3.LUT R17, R12, 0x30, RZ, 0xfc, !PT ;  /* 0x000000300c117812 */ /* 0x000fe200078efcff */
[----:B------:R-:W-:Y:S01]  /*1b30*/  @!P1 IMAD.IADD R35, R35, 0x1, -R0 ;  /* 0x0000000123239824 */ /* 0x000fe200078e0a00 */
[----:B------:R-:W-:Y:S01]  /*1b40*/  @!P0 IADD3 R34, -R34, RZ, RZ ;  /* 0x000000ff22228210 */ /* 0x000fe20007ffe1ff */
[----:B------:R-:W-:Y:S01]  /*1b50*/  @!P6 IMAD.MOV R36, RZ, RZ, -R36 ;  /* 0x000000ffff24e224 */ /* 0x000fe200078e0a24 */
[----:B------:R-:W-:-:S02]  /*1b60*/  ISETP.GT.U32.AND P6, PT, R0, R40, PT ;  /* 0x000000280000720c */ /* 0x000fc40003fc4070 */
[----:B------:R-:W-:Y:S02]  /*1b70*/  IABS R41, R17 ;  /* 0x0000001100297213 */ /* 0x000fe40000000000 */
[C---:B------:R-:W-:Y:S01]  /*1b80*/  ISETP.GT.U32.AND P1, PT, R0.reuse, R35, PT ;  /* 0x000000230000720c */ /* 0x040fe20003f24070 */
[--C-:B------:R-:W-:Y:S01]  /*1b90*/  @!P5 IMAD.IADD R37, R37, 0x1, -R0.reuse ;  /* 0x000000012525d824 */ /* 0x100fe200078e0a00 */
[----:B------:R-:W-:Y:S01]  /*1ba0*/  ISETP.GT.U32.AND P5, PT, R0, R38, PT ;  /* 0x000000260000720c */ /* 0x000fe20003fa4070 */
[----:B------:R-:W-:Y:S01]  /*1bb0*/  IMAD.HI.U32 R7, R10, R41, RZ ;  /* 0x000000290a077227 */ /* 0x000fe200078e00ff */
[----:B------:R-:W-:Y:S02]  /*1bc0*/  LOP3.LUT R86, R12, 0x70, RZ, 0xfc, !PT ;  /* 0x000000700c567812 */ /* 0x000fe400078efcff */
[----:B------:R-:W-:Y:S01]  /*1bd0*/  ISETP.GT.U32.AND P0, PT, R0, R37, PT ;  /* 0x000000250000720c */ /* 0x000fe20003f04070 */
[----:B------:R-:W-:Y:S01]  /*1be0*/  @!P3 IMAD.IADD R39, R39, 0x1, -R0 ;  /* 0x000000012727b824 */ /* 0x000fe200078e0a00 */
[----:B------:R-:W-:Y:S01]  /*1bf0*/  IABS R75, R84 ;  /* 0x00000054004b7213 */ /* 0x000fe20000000000 */
[----:B------:R-:W-:Y:S01]  /*1c00*/  IMAD.MOV R7, RZ, RZ, -R7 ;  /* 0x000000ffff077224 */ /* 0x000fe200078e0a07 */
[----:B------:R-:W-:-:S02]  /*1c10*/  @!P6 IADD3 R40, R40, -R0, RZ ;  /* 0x800000002828e210 */ /* 0x000fc40007ffe0ff */
[C---:B------:R-:W-:Y:S01]  /*1c20*/  ISETP.GT.U32.AND P6, PT, R0.reuse, R39, PT ;  /* 0x000000270000720c */ /* 0x040fe20003fc4070 */
[----:B------:R-:W-:Y:S01]  /*1c30*/  IMAD R41, R0, R7, R41 ;  /* 0x0000000700297224 */ /* 0x000fe200078e0229 */
[----:B------:R-:W-:Y:S01]  /*1c40*/  IABS R77, R86 ;  /* 0x00000056004d7213 */ /* 0x000fe20000000000 */
[----:B------:R-:W-:Y:S01]  /*1c50*/  IMAD.HI.U32 R7, R10, R13, RZ ;  /* 0x0000000d0a077227 */ /* 0x000fe200078e00ff */
[C---:B------:R-:W-:Y:S02]  /*1c60*/  LOP3.LUT R88, R12.reuse, 0x72, RZ, 0xfc, !PT ;  /* 0x000000720c587812 */ /* 0x040fe400078efcff */
[----:B------:R-:W-:Y:S01]  /*1c70*/  LOP3.LUT R90, R12, 0x74, RZ, 0xfc, !PT ;  /* 0x000000740c5a7812 */ /* 0x000fe200078efcff */
[--C-:B------:R-:W-:Y:S01]  /*1c80*/  @!P1 IMAD.IADD R35, R35, 0x1, -R0.reuse ;  /* 0x0000000123239824 */ /* 0x100fe200078e0a00 */
[-C--:B------:R-:W-:Y:S01]  /*1c90*/  @!P0 IADD3 R37, R37, -R0.reuse, RZ ;  /* 0x8000000025258210 */ /* 0x080fe20007ffe0ff */
[----:B------:R-:W-:Y:S01]  /*1ca0*/  IMAD.MOV R7, RZ, RZ, -R7 ;  /* 0x000000ffff077224 */ /* 0x000fe200078e0a07 */
[----:B------:R-:W-:Y:S01]  /*1cb0*/  ISETP.GE.AND P1, PT, R18, RZ, PT ;  /* 0x000000ff1200720c */ /* 0x000fe20003f26270 */
[----:B------:R-:W-:Y:S01]  /*1cc0*/  @!P2 IMAD.MOV R35, RZ, RZ, -R35 ;  /* 0x000000ffff23a224 */ /* 0x000fe200078e0a23 */
[----:B------:R-:W-:Y:S01]  /*1cd0*/  ISETP.GE.AND P2, PT, R42, RZ, PT ;  /* 0x000000ff2a00720c */ /* 0x000fe20003f46270 */
[----:B------:R-:W-:Y:S01]  /*1ce0*/  @!P5 IMAD.IADD R38, R38, 0x1, -R0 ;  /* 0x000000012626d824 */ /* 0x000fe200078e0a00 */
[----:B------:R-:W-:Y:S01]  /*1cf0*/  @!P6 IADD3 R39, R39, -R0, RZ ;  /* 0x800000002727e210 */ /* 0x000fe20007ffe0ff */
[----:B------:R-:W-:Y:S01]  /*1d00*/  IMAD R42, R0, R7, R13 ;  /* 0x00000007002a7224 */ /* 0x000fe200078e020d */
[----:B------:R-:W-:Y:S01]  /*1d10*/  LOP3.LUT R18, R12, 0x34, RZ, 0xfc, !PT ;  /* 0x000000340c127812 */ /* 0x000fe200078efcff */
[----:B------:R-:W-:Y:S01]  /*1d20*/  @!P4 IMAD.MOV R37, RZ, RZ, -R37 ;  /* 0x000000ffff25c224 */ /* 0x000fe200078e0a25 */
[----:B------:R-:W-:-:S02]  /*1d30*/  ISETP.GT.U32.AND P3, PT, R0, R38, PT ;  /* 0x000000260000720c */ /* 0x000fc40003f64070 */
[C---:B------:R-:W-:Y:S02]  /*1d40*/  ISETP.GT.U32.AND P6, PT, R0.reuse, R42, PT ;  /* 0x0000002a0000720c */ /* 0x040fe40003fc4070 */
[----:B------:R-:W-:Y:S02]  /*1d50*/  ISETP.GT.U32.AND P4, PT, R0, R40, PT ;  /* 0x000000280000720c */ /* 0x000fe40003f84070 */
[----:B------:R-:W-:Y:S02]  /*1d60*/  ISETP.GE.AND P0, PT, R43, RZ, PT ;  /* 0x000000ff2b00720c */ /* 0x000fe40003f06270 */
[----:B------:R-:W-:Y:S02]  /*1d70*/  ISETP.GE.AND P5, PT, R17, RZ, PT ;  /* 0x000000ff1100720c */ /* 0x000fe40003fa6270 */
[----:B------:R-:W-:Y:S02]  /*1d80*/  IABS R43, R18 ;  /* 0x00000012002b7213 */ /* 0x000fe40000000000 */
[----:B------:R-:W-:Y:S01]  /*1d90*/  IABS R17, R46 ;  /* 0x0000002e00117213 */ /* 0x000fe20000000000 */
[----:B------:R-:W-:Y:S01]  /*1da0*/  @!P3 IMAD.IADD R38, R38, 0x1, -R0 ;  /* 0x000000012626b824 */ /* 0x000fe200078e0a00 */
[----:B------:R-:W-:Y:S01]  /*1db0*/  ISETP.GT.U32.AND P3, PT, R0, R41, PT ;  /* 0x000000290000720c */ /* 0x000fe20003f64070 */
[----:B------:R-:W-:Y:S01]  /*1dc0*/  IMAD.HI.U32 R7, R10, R43, RZ ;  /* 0x0000002b0a077227 */ /* 0x000fe200078e00ff */
[----:B------:R-:W-:-:S02]  /*1dd0*/  @!P2 IADD3 R39, -R39, RZ, RZ ;  /* 0x000000ff2727a210 */ /* 0x000fc40007ffe1ff */
[----:B------:R-:W-:Y:S01]  /*1de0*/  IABS R79, R88 ;  /* 0x00000058004f7213 */ /* 0x000fe20000000000 */
[----:B------:R-:W-:Y:S01]  /*1df0*/  IMAD.HI.U32 R13, R10, R17, RZ ;  /* 0x000000110a0d7227 */ /* 0x000fe200078e00ff */
[----:B------:R-:W-:Y:S02]  /*1e00*/  IABS R83, R90 ;  /* 0x0000005a00537213 */ /* 0x000fe40000000000 */
[----:B------:R-:W-:Y:S01]  /*1e10*/  LOP3.LUT R92, R12, 0x76, RZ, 0xfc, !PT ;  /* 0x000000760c5c7812 */ /* 0x000fe200078efcff */
[--C-:B------:R-:W-:Y:S01]  /*1e20*/  @!P6 IMAD.IADD R42, R42, 0x1, -R0.reuse ;  /* 0x000000012a2ae824 */ /* 0x100fe200078e0a00 */
[----:B------:R-:W-:Y:S01]  /*1e30*/  IADD3 R13, -R13, RZ, RZ ;  /* 0x000000ff0d0d7210 */ /* 0x000fe20007ffe1ff */
[----:B------:R-:W-:Y:S01]  /*1e40*/  IMAD.MOV R7, RZ, RZ, -R7 ;  /* 0x000000ffff077224 */ /* 0x000fe200078e0a07 */
[----:B------:R-:W-:Y:S01]  /*1e50*/  IABS R85, R92 ;  /* 0x0000005c00557213 */ /* 0x000fe20000000000 */
[----:B------:R-:W-:Y:S01]  /*1e60*/  @!P4 IMAD.IADD R40, R40, 0x1, -R0 ;  /* 0x000000012828c824 */ /* 0x000fe200078e0a00 */
[----:B------:R-:W-:Y:S01]  /*1e70*/  ISETP.GE.AND P4, PT, R16, RZ, PT ;  /* 0x000000ff1000720c */ /* 0x000fe20003f86270 */
[----:B------:R-:W-:Y:S01]  /*1e80*/  IMAD.HI.U32 R16, R10, R45, RZ ;  /* 0x0000002d0a107227 */ /* 0x000fe200078e00ff */
[----:B------:R-:W-:-:S02]  /*1e90*/  ISETP.GT.U32.AND P6, PT, R0, R42, PT ;  /* 0x0000002a0000720c */ /* 0x000fc40003fc4070 */
[----:B------:R-:W-:Y:S01]  /*1ea0*/  LOP3.LUT R93, R12, 0x78, RZ, 0xfc, !PT ;  /* 0x000000780c5d7812 */ /* 0x000fe200078efcff */
[----:B------:R-:W-:Y:S01]  /*1eb0*/  IMAD R43, R0, R7, R43 ;  /* 0x00000007002b7224 */ /* 0x000fe200078e022b */
[----:B------:R-:W-:Y:S01]  /*1ec0*/  LOP3.LUT R94, R12, 0x7a, RZ, 0xfc, !PT ;  /* 0x0000007a0c5e7812 */ /* 0x000fe200078efcff */
[----:B------:R-:W-:Y:S01]  /*1ed0*/  IMAD.MOV R16, RZ, RZ, -R16 ;  /* 0x000000ffff107224 */ /* 0x000fe200078e0a10 */
[----:B------:R-:W-:Y:S01]  /*1ee0*/  IABS R87, R93 ;  /* 0x0000005d00577213 */ /* 0x000fe20000000000 */
[C---:B------:R-:W-:Y:S01]  /*1ef0*/  IMAD R44, R0.reuse, R13, R17 ;  /* 0x0000000d002c7224 */ /* 0x040fe200078e0211 */
[----:B------:R-:W-:Y:S01]  /*1f00*/  ISETP.GT.U32.AND P2, PT, R0, R43, PT ;  /* 0x0000002b0000720c */ /* 0x000fe20003f44070 */
[----:B------:R-:W-:Y:S01]  /*1f10*/  @!P3 IMAD.IADD R41, R41, 0x1, -R0 ;  /* 0x000000012929b824 */ /* 0x000fe200078e0a00 */
[----:B------:R-:W-:Y:S01]  /*1f20*/  ISETP.GE.AND P3, PT, R18, RZ, PT ;  /* 0x000000ff1200720c */ /* 0x000fe20003f66270 */
[----:B------:R-:W-:Y:S01]  /*1f30*/  IMAD R45, R0, R16, R45 ;  /* 0x00000010002d7224 */ /* 0x000fe200078e022d */
[----:B------:R-:W-:Y:S01]  /*1f40*/  LOP3.LUT R16, R12, 0x3a, RZ, 0xfc, !PT ;  /* 0x0000003a0c107812 */ /* 0x000fe200078efcff */
[----:B------:R-:W-:Y:S01]  /*1f50*/  @!P0 IMAD.MOV R40, RZ, RZ, -R40 ;  /* 0x000000ffff288224 */ /* 0x000fe200078e0a28 */
[C---:B------:R-:W-:Y:S01]  /*1f60*/  ISETP.GT.U32.AND P0, PT, R0.reuse, R44, PT ;  /* 0x0000002c0000720c */ /* 0x040fe20003f04070 */
[----:B------:R-:W-:Y:S01]  /*1f70*/  @!P1 IMAD.MOV R38, RZ, RZ, -R38 ;  /* 0x000000ffff269224 */ /* 0x000fe200078e0a26 */
[----:B------:R-:W-:Y:S01]  /*1f80*/  ISETP.GT.U32.AND P1, PT, R0, R41, PT ;  /* 0x000000290000720c */ /* 0x000fe20003f24070 */
[----:B------:R-:W-:Y:S01]  /*1f90*/  @!P6 IMAD.IADD R42, R42, 0x1, -R0 ;  /* 0x000000012a2ae824 */ /* 0x000fe200078e0a00 */
[----:B------:R-:W-:-:S02]  /*1fa0*/  ISETP.GT.U32.AND P6, PT, R0, R45, PT ;  /* 0x0000002d0000720c */ /* 0x000fc40003fc4070 */
[----:B------:R-:W-:Y:S01]  /*1fb0*/  IABS R13, R16 ;  /* 0x00000010000d7213 */ /* 0x000fe20000000000 */
[----:B------:R-:W-:Y:S01]  /*1fc0*/  @!P4 IMAD.MOV R42, RZ, RZ, -R42 ;  /* 0x000000ffff2ac224 */ /* 0x000fe200078e0a2a */
[----:B------:R-:W-:Y:S02]  /*1fd0*/  LOP3.LUT R18, R12, 0x3c, RZ, 0xfc, !PT ;  /* 0x0000003c0c127812 */ /* 0x000fe400078efcff */
[----:B------:R-:W-:Y:S01]  /*1fe0*/  @!P2 IADD3 R43, R43, -R0, RZ ;  /* 0x800000002b2ba210 */ /* 0x000fe20007ffe0ff */
[----:B------:R-:W-:Y:S01]  /*1ff0*/  IMAD.HI.U32 R7, R10, R13, RZ ;  /* 0x0000000d0a077227 */ /* 0x000fe200078e00ff */
[----:B------:R-:W-:Y:S02]  /*2000*/  IABS R47, R18 ;  /* 0x00000012002f7213 */ /* 0x000fe40000000000 */
[----:B------:R-:W-:Y:S01]  /*2010*/  ISETP.GE.AND P2, PT, R48, RZ, PT ;  /* 0x000000ff3000720c */ /* 0x000fe20003f46270 */
[--C-:B------:R-:W-:Y:S01]  /*2020*/  @!P0 IMAD.IADD R44, R44, 0x1, -R0.reuse ;  /* 0x000000012c2c8824 */ /* 0x100fe200078e0a00 */
[----:B------:R-:W-:Y:S01]  /*2030*/  ISETP.GT.U32.AND P0, PT, R0, R43, PT ;  /* 0x0000002b0000720c */ /* 0x000fe20003f04070 */
[--C-:B------:R-:W-:Y:S01]  /*2040*/  @!P1 IMAD.IADD R41, R41, 0x1, -R0.reuse ;  /* 0x0000000129299824 */ /* 0x100fe200078e0a00 */
[----:B------:R-:W-:Y:S01]  /*2050*/  ISETP.GE.AND P1, PT, R46, RZ, PT ;  /* 0x000000ff2e00720c */ /* 0x000fe20003f26270 */
[----:B------:R-:W-:Y:S01]  /*2060*/  @!P6 IMAD.IADD R45, R45, 0x1, -R0 ;  /* 0x000000012d2de824 */ /* 0x000fe200078e0a00 */
[----:B------:R-:W-:Y:S01]  /*2070*/  ISETP.GT.U32.AND P6, PT, R0, R44, PT ;  /* 0x0000002c0000720c */ /* 0x000fe20003fc4070 */
[----:B------:R-:W-:Y:S01]  /*2080*/  IMAD.MOV R46, RZ, RZ, -R7 ;  /* 0x000000ffff2e7224 */ /* 0x000fe200078e0a07 */
[----:B------:R-:W-:Y:S01]  /*2090*/  @!P5 IADD3 R41, -R41, RZ, RZ ;  /* 0x000000ff2929d210 */ /* 0x000fe20007ffe1ff */
[----:B------:R-:W-:Y:S01]  /*20a0*/  IMAD.HI.U32 R7, R10, R47, RZ ;  /* 0x0000002f0a077227 */ /* 0x000fe200078e00ff */
[----:B------:R-:W-:-:S02]  /*20b0*/  ISETP.GT.U32.AND P5, PT, R0, R45, PT ;  /* 0x0000002d0000720c */ /* 0x000fc40003fa4070 */
[----:B------:R-:W-:Y:S01]  /*20c0*/  IABS R17, R52 ;  /* 0x0000003400117213 */ /* 0x000fe20000000000 */
[C---:B------:R-:W-:Y:S01]  /*20d0*/  IMAD R46, R0.reuse, R46, R13 ;  /* 0x0000002e002e7224 */ /* 0x040fe200078e020d */
[----:B------:R-:W-:Y:S01]  /*20e0*/  IABS R13, R50 ;  /* 0x00000032000d7213 */ /* 0x000fe20000000000 */
[----:B------:R-:W-:Y:S01]  /*20f0*/  IMAD.MOV R7, RZ, RZ, -R7 ;  /* 0x000000ffff077224 */ /* 0x000fe200078e0a07 */
[----:B------:R-:W-:Y:S01]  /*2100*/  IABS R89, R94 ;  /* 0x0000005e00597213 */ /* 0x000fe20000000000 */
[--C-:B------:R-:W-:Y:S01]  /*2110*/  @!P0 IMAD.IADD R43, R43, 0x1, -R0.reuse ;  /* 0x000000012b2b8824 */ /* 0x100fe200078e0a00 */
[C---:B------:R-:W-:Y:S01]  /*2120*/  ISETP.GT.U32.AND P0, PT, R0.reuse, R46, PT ;  /* 0x0000002e0000720c */ /* 0x040fe20003f04070 */
[----:B------:R-:W-:Y:S01]  /*2130*/  IMAD R47, R0, R7, R47 ;  /* 0x00000007002f7224 */ /* 0x000fe200078e022f */
[----:B------:R-:W-:Y:S01]  /*2140*/  LOP3.LUT R82, R12, 0x7c, RZ, 0xfc, !PT ;  /* 0x0000007c0c527812 */ /* 0x000fe200078efcff */
[----:B------:R-:W-:Y:S02]  /*2150*/  @!P6 IMAD.IADD R44, R44, 0x1, -R0 ;  /* 0x000000012c2ce824 */ /* 0x000fe400078e0a00 */
[----:B------:R-:W-:Y:S01]  /*2160*/  IMAD.HI.U32 R7, R10, R13, RZ ;  /* 0x0000000d0a077227 */ /* 0x000fe200078e00ff */
[----:B------:R-:W-:-:S02]  /*2170*/  ISETP.GT.U32.AND P6, PT, R0, R47, PT ;  /* 0x0000002f0000720c */ /* 0x000fc40003fc4070 */
[----:B------:R-:W-:Y:S01]  /*2180*/  @!P5 IADD3 R45, R45, -R0, RZ ;  /* 0x800000002d2dd210 */ /* 0x000fe20007ffe0ff */
[----:B------:R-:W-:Y:S01]  /*2190*/  IMAD.MOV R48, RZ, RZ, -R7 ;  /* 0x000000ffff307224 */ /* 0x000fe200078e0a07 */
[----:B------:R-:W-:Y:S01]  /*21a0*/  ISETP.GE.AND P5, PT, R16, RZ, PT ;  /* 0x000000ff1000720c */ /* 0x000fe20003fa6270 */
[----:B------:R-:W-:Y:S01]  /*21b0*/  IMAD.HI.U32 R7, R10, R49, RZ ;  /* 0x000000310a077227 */ /* 0x000fe200078e00ff */
[----:B------:R-:W-:Y:S02]  /*21c0*/  @!P2 IADD3 R45, -R45, RZ, RZ ;  /* 0x000000ff2d2da210 */ /* 0x000fe40007ffe1ff */
[----:B------:R-:W-:Y:S01]  /*21d0*/  ISETP.GE.AND P2, PT, R51, RZ, PT ;  /* 0x000000ff3300720c */ /* 0x000fe20003f46270 */
[----:B------:R-:W-:Y:S01]  /*21e0*/  @!P0 IMAD.IADD R46, R46, 0x1, -R0 ;  /* 0x000000012e2e8824 */ /* 0x000fe200078e0a00 */
[----:B------:R-:W-:Y:S01]  /*21f0*/  ISETP.GE.AND P0, PT, R18, RZ, PT ;  /* 0x000000ff1200720c */ /* 0x000fe20003f06270 */
[----:B------:R-:W-:Y:S01]  /*2200*/  IMAD R48, R0, R48, R13 ;  /* 0x0000003000307224 */ /* 0x000fe200078e020d */
[----:B------:R-:W-:Y:S01]  /*2210*/  LOP3.LUT R18, R12, 0x48, RZ, 0xfc, !PT ;  /* 0x000000480c127812 */ /* 0x000fe200078efcff */
[----:B------:R-:W-:Y:S01]  /*2220*/  IMAD.MOV R13, RZ, RZ, -R7 ;  /* 0x000000ffff0d7224 */ /* 0x000fe200078e0a07 */
[----:B------:R-:W-:Y:S01]  /*2230*/  @!P6 IADD3 R47, R47, -R0, RZ ;  /* 0x800000002f2fe210 */ /* 0x000fe20007ffe0ff */
[----:B------:R-:W-:Y:S01]  /*2240*/  @!P3 IMAD.MOV R43, RZ, RZ, -R43 ;  /* 0x000000ffff2bb224 */ /* 0x000fe200078e0a2b */
[C---:B------:R-:W-:Y:S01]  /*2250*/  ISETP.GT.U32.AND P6, PT, R0.reuse, R46, PT ;  /* 0x0000002e0000720c */ /* 0x040fe20003fc4070 */
[C---:B------:R-:W-:Y:S01]  /*2260*/  IMAD R49, R0.reuse, R13, R49 ;  /* 0x0000000d00317224 */ /* 0x040fe200078e0231 */
[----:B------:R-:W-:Y:S01]  /*2270*/  ISETP.GT.U32.AND P4, PT, R0, R48, PT ;  /* 0x000000300000720c */ /* 0x000fe20003f84070 */
[----:B------:R-:W-:Y:S01]  /*2280*/  IMAD.HI.U32 R7, R10, R17, RZ ;  /* 0x000000110a077227 */ /* 0x000fe200078e00ff */
[----:B------:R-:W-:-:S02]  /*2290*/  ISETP.GT.U32.AND P3, PT, R0, R47, PT ;  /* 0x0000002f0000720c */ /* 0x000fc40003f64070 */
[C---:B------:R-:W-:Y:S01]  /*22a0*/  LOP3.LUT R13, R12.reuse, 0x44, RZ, 0xfc, !PT ;  /* 0x000000440c0d7812 */ /* 0x040fe200078efcff */
[----:B------:R-:W-:Y:S01]  /*22b0*/  IMAD.MOV R7, RZ, RZ, -R7 ;  /* 0x000000ffff077224 */ /* 0x000fe200078e0a07 */
[----:B------:R-:W-:Y:S01]  /*22c0*/  LOP3.LUT R16, R12, 0x46, RZ, 0xfc, !PT ;  /* 0x000000460c107812 */ /* 0x000fe200078efcff */
[----:B------:R-:W-:Y:S01]  /*22d0*/  @!P1 IMAD.MOV R44, RZ, RZ, -R44 ;  /* 0x000000ffff2c9224 */ /* 0x000fe200078e0a2c */
[----:B------:R-:W-:Y:S02]  /*22e0*/  IABS R51, R13 ;  /* 0x0000000d00337213 */ /* 0x000fe40000000000 */
[----:B------:R-:W-:Y:S01]  /*22f0*/  ISETP.GE.AND P1, PT, R50, RZ, PT ;  /* 0x000000ff3200720c */ /* 0x000fe20003f26270 */
[----:B------:R-:W-:Y:S01]  /*2300*/  @!P6 IMAD.IADD R46, R46, 0x1, -R0 ;  /* 0x000000012e2ee824 */ /* 0x000fe200078e0a00 */
[C---:B------:R-:W-:Y:S01]  /*2310*/  ISETP.GT.U32.AND P6, PT, R0.reuse, R49, PT ;  /* 0x000000310000720c */ /* 0x040fe20003fc4070 */
[----:B------:R-:W-:Y:S01]  /*2320*/  IMAD R50, R0, R7, R17 ;  /* 0x0000000700327224 */ /* 0x000fe200078e0211 */
[----:B------:R-:W-:Y:S01]  /*2330*/  @!P4 IADD3 R48, R48, -R0, RZ ;  /* 0x800000003030c210 */ /* 0x000fe20007ffe0ff */
[----:B------:R-:W-:Y:S01]  /*2340*/  IMAD.HI.U32 R7, R10, R51, RZ ;  /* 0x000000330a077227 */ /* 0x000fe200078e00ff */
[----:B------:R-:W-:-:S02]  /*2350*/  IABS R17, R18 ;  /* 0x0000001200117213 */ /* 0x000fc40000000000 */
[----:B------:R-:W-:Y:S01]  /*2360*/  ISETP.GE.AND P4, PT, R13, RZ, PT ;  /* 0x000000ff0d00720c */ /* 0x000fe20003f86270 */
[--C-:B------:R-:W-:Y:S01]  /*2370*/  @!P3 IMAD.IADD R47, R47, 0x1, -R0.reuse ;  /* 0x000000012f2fb824 */ /* 0x100fe200078e0a00 */
[----:B------:R-:W-:Y:S01]  /*2380*/  ISETP.GE.AND P3, PT, R52, RZ, PT ;  /* 0x000000ff3400720c */ /* 0x000fe20003f66270 */
[----:B------:R-:W-:Y:S01]  /*2390*/  IMAD.MOV R7, RZ, RZ, -R7 ;  /* 0x000000ffff077224 */ /* 0x000fe200078e0a07 */
[----:B------:R-:W-:Y:S01]  /*23a0*/  IABS R53, R16 ;  /* 0x0000001000357213 */ /* 0x000fe20000000000 */
[----:B------:R-:W-:Y:S01]  /*23b0*/  IMAD.HI.U32 R13, R10, R17, RZ ;  /* 0x000000110a0d7227 */ /* 0x000fe200078e00ff */
[----:B------:R-:W-:Y:S02]  /*23c0*/  @!P0 IADD3 R47, -R47, RZ, RZ ;  /* 0x000000ff2f2f8210 */ /* 0x000fe40007ffe1ff */
[C---:B------:R-:W-:Y:S01]  /*23d0*/  ISETP.GT.U32.AND P0, PT, R0.reuse, R50, PT ;  /* 0x000000320000720c */ /* 0x040fe20003f04070 */
[----:B------:R-:W-:Y:S01]  /*23e0*/  @!P6 IMAD.IADD R49, R49, 0x1, -R0 ;  /* 0x000000013131e824 */ /* 0x000fe200078e0a00 */
[C---:B------:R-:W-:Y:S01]  /*23f0*/  ISETP.GT.U32.AND P6, PT, R0.reuse, R48, PT ;  /* 0x000000300000720c */ /* 0x040fe20003fc4070 */
[C---:B------:R-:W-:Y:S01]  /*2400*/  IMAD R51, R0.reuse, R7, R51 ;  /* 0x0000000700337224 */ /* 0x040fe200078e0233 */
[----:B------:R-:W-:Y:S01]  /*2410*/  IADD3 R13, -R13, RZ, RZ ;  /* 0x000000ff0d0d7210 */ /* 0x000fe20007ffe1ff */
[----:B------:R-:W-:Y:S01]  /*2420*/  @!P5 IMAD.MOV R46, RZ, RZ, -R46 ;  /* 0x000000ffff2ed224 */ /* 0x000fe200078e0a2e */
[----:B------:R-:W-:Y:S01]  /*2430*/  ISETP.GT.U32.AND P5, PT, R0, R49, PT ;  /* 0x000000310000720c */ /* 0x000fe20003fa4070 */
[----:B------:R-:W-:Y:S01]  /*2440*/  IMAD.HI.U32 R7, R10, R53, RZ ;  /* 0x000000350a077227 */ /* 0x000fe200078e00ff */
[----:B------:R-:W-:-:S03]  /*2450*/  IABS R91, R82 ;  /* 0x00000052005b7213 */ /* 0x000fc60000000000 */
[----:B------:R-:W-:Y:S02]  /*2460*/  IMAD R52, R0, R13, R17 ;  /* 0x0000000d00347224 */ /* 0x000fe400078e0211 */
[--C-:B------:R-:W-:Y:S01]  /*2470*/  @!P0 IMAD.IADD R50, R50, 0x1, -R0.reuse ;  /* 0x0000000132328824 */ /* 0x100fe200078e0a00 */
[----:B------:R-:W-:Y:S01]  /*2480*/  ISETP.GE.AND P0, PT, R18, RZ, PT ;  /* 0x000000ff1200720c */ /* 0x000fe20003f06270 */
[--C-:B------:R-:W-:Y:S01]  /*2490*/  @!P6 IMAD.IADD R48, R48, 0x1, -R0.reuse ;  /* 0x000000013030e824 */ /* 0x100fe200078e0a00 */
[----:B------:R-:W-:Y:S02]  /*24a0*/  ISETP.GT.U32.AND P6, PT, R0, R51, PT ;  /* 0x000000330000720c */ /* 0x000fe40003fc4070 */
[----:B------:R-:W-:Y:S01]  /*24b0*/  LOP3.LUT R18, R12, 0x4e, RZ, 0xfc, !PT ;  /* 0x0000004e0c127812 */ /* 0x000fe200078efcff */
[----:B------:R-:W-:Y:S01]  /*24c0*/  @!P5 IMAD.IADD R49, R49, 0x1, -R0 ;  /* 0x000000013131d824 */ /* 0x000fe200078e0a00 */
[----:B------:R-:W-:Y:S01]  /*24d0*/  ISETP.GE.AND P5, PT, R16, RZ, PT ;  /* 0x000000ff1000720c */ /* 0x000fe20003fa6270 */
[----:B------:R-:W-:Y:S01]  /*24e0*/  IMAD.MOV R16, RZ, RZ, -R7 ;  /* 0x000000ffff107224 */ /* 0x000fe200078e0a07 */
[----:B------:R-:W-:Y:S01]  /*24f0*/  @!P1 IADD3 R48, -R48, RZ, RZ ;  /* 0x000000ff30309210 */ /* 0x000fe20007ffe1ff */
[----:B------:R-:W-:Y:S01]  /*2500*/  @!P2 IMAD.MOV R49, RZ, RZ, -R49 ;  /* 0x000000ffff31a224 */ /* 0x000fe200078e0a31 */
[----:B------:R-:W-:Y:S01]  /*2510*/  IABS R17, R18 ;  /* 0x0000001200117213 */ /* 0x000fe20000000000 */
[----:B------:R-:W-:Y:S01]  /*2520*/  IMAD R53, R0, R16, R53 ;  /* 0x0000001000357224 */ /* 0x000fe200078e0235 */
[----:B------:R-:W-:Y:S01]  /*2530*/  LOP3.LUT R16, R12, 0x4c, RZ, 0xfc, !PT ;  /* 0x0000004c0c107812 */ /* 0x000fe200078efcff */
[----:B------:R-:W-:-:S03]  /*2540*/  IMAD.HI.U32 R7, R10, R55, RZ ;  /* 0x000000370a077227 */ /* 0x000fc600078e00ff */
[C---:B------:R-:W-:Y:S01]  /*2550*/  ISETP.GT.U32.AND P2, PT, R0.reuse, R53, PT ;  /* 0x000000350000720c */ /* 0x040fe20003f44070 */
[----:B------:R-:W-:Y:S01]  /*2560*/  @!P6 IMAD.IADD R51, R51, 0x1, -R0 ;  /* 0x000000013333e824 */ /* 0x000fe200078e0a00 */
[----:B------:R-:W-:Y:S01]  /*2570*/  ISETP.GT.U32.AND P6, PT, R0, R50, PT ;  /* 0x000000320000720c */ /* 0x000fe20003fc4070 */
[----:B------:R-:W-:Y:S02]  /*2580*/  IMAD.MOV R7, RZ, RZ, -R7 ;  /* 0x000000ffff077224 */ /* 0x000fe400078e0a07 */
[----:B------:R-:W-:Y:S01]  /*2590*/  IMAD.HI.U32 R13, R10, R17, RZ ;  /* 0x000000110a0d7227 */ /* 0x000fe200078e00ff */
[----:B------:R-:W-:-:S03]  /*25a0*/  ISETP.GT.U32.AND P1, PT, R0, R51, PT ;  /* 0x000000330000720c */ /* 0x000fc60003f24070 */
[----:B------:R-:W-:Y:S01]  /*25b0*/  IMAD R54, R0, R7, R55 ;  /* 0x0000000700367224 */ /* 0x000fe200078e0237 */
[----:B------:R-:W-:Y:S01]  /*25c0*/  IABS R55, R16 ;  /* 0x0000001000377213 */ /* 0x000fe20000000000 */
[----:B------:R-:W-:Y:S02]  /*25d0*/  IMAD.MOV R13, RZ, RZ, -R13 ;  /* 0x000000ffff0d7224 */ /* 0x000fe400078e0a0d */
[----:B------:R-:W-:Y:S02]  /*25e0*/  @!P2 IADD3 R53, R53, -R0, RZ ;  /* 0x800000003535a210 */ /* 0x000fe40007ffe0ff */
[----:B------:R-:W-:Y:S01]  /*25f0*/  @!P6 IMAD.IADD R50, R50, 0x1, -R0 ;  /* 0x000000013232e824 */ /* 0x000fe200078e0a00 */
[----:B------:R-:W-:Y:S01]  /*2600*/  ISETP.GT.U32.AND P6, PT, R0, R52, PT ;  /* 0x000000340000720c */ /* 0x000fe20003fc4070 */
[----:B------:R-:W-:Y:S01]  /*2610*/  IMAD.HI.U32 R7, R10, R55, RZ ;  /* 0x000000370a077227 */ /* 0x000fe200078e00ff */
[----:B------:R-:W-:-:S03]  /*2620*/  ISETP.GE.AND P2, PT, R56, RZ, PT ;  /* 0x000000ff3800720c */ /* 0x000fc60003f46270 */
[----:B------:R-:W-:Y:S02]  /*2630*/  @!P3 IMAD.MOV R50, RZ, RZ, -R50 ;  /* 0x000000ffff32b224 */ /* 0x000fe400078e0a32 */
[--C-:B------:R-:W-:Y:S01]  /*2640*/  @!P1 IMAD.IADD R51, R51, 0x1, -R0.reuse ;  /* 0x0000000133339824 */ /* 0x100fe200078e0a00 */
[C---:B------:R-:W-:Y:S01]  /*2650*/  ISETP.GT.U32.AND P1, PT, R0.reuse, R54, PT ;  /* 0x000000360000720c */ /* 0x040fe20003f24070 */
[----:B------:R-:W-:Y:S01]  /*2660*/  IMAD R56, R0, R13, R17 ;  /* 0x0000000d00387224 */ /* 0x000fe200078e0211 */
[----:B------:R-:W-:Y:S01]  /*2670*/  LOP3.LUT R17, R12, 0x54, RZ, 0xfc, !PT ;  /* 0x000000540c117812 */ /* 0x000fe200078efcff */
[----:B------:R-:W-:Y:S02]  /*2680*/  IMAD.MOV R7, RZ, RZ, -R7 ;  /* 0x000000ffff077224 */ /* 0x000fe400078e0a07 */
[----:B------:R-:W-:Y:S01]  /*2690*/  @!P6 IMAD.IADD R52, R52, 0x1, -R0 ;  /* 0x000000013434e824 */ /* 0x000fe200078e0a00 */
[----:B------:R-:W-:Y:S01]  /*26a0*/  ISETP.GT.U32.AND P6, PT, R0, R53, PT ;  /* 0x000000350000720c */ /* 0x000fe20003fc4070 */
[----:B------:R-:W-:-:S03]  /*26b0*/  IMAD.HI.U32 R13, R10, R59, RZ ;  /* 0x0000003b0a0d7227 */ /* 0x000fc600078e00ff */
[C---:B------:R-:W-:Y:S01]  /*26c0*/  ISETP.GT.U32.AND P3, PT, R0.reuse, R52, PT ;  /* 0x000000340000720c */ /* 0x040fe20003f64070 */
[----:B------:R-:W-:Y:S02]  /*26d0*/  IMAD R55, R0, R7, R55 ;  /* 0x0000000700377224 */ /* 0x000fe400078e0237 */
[----:B------:R-:W-:Y:S01]  /*26e0*/  @!P4 IMAD.MOV R51, RZ, RZ, -R51 ;  /* 0x000000ffff33c224 */ /* 0x000fe200078e0a33 */
[----:B------:R-:W-:Y:S01]  /*26f0*/  ISETP.GE.AND P4, PT, R16, RZ, PT ;  /* 0x000000ff1000720c */ /* 0x000fe20003f86270 */
[----:B------:R-:W-:Y:S01]  /*2700*/  IMAD.HI.U32 R7, R10, R57, RZ ;  /* 0x000000390a077227 */ /* 0x000fe200078e00ff */
[----:B------:R-:W-:Y:S02]  /*2710*/  @!P1 IADD3 R54, R54, -R0, RZ ;  /* 0x8000000036369210 */ /* 0x000fe40007ffe0ff */
[----:B------:R-:W-:Y:S01]  /*2720*/  IABS R16, R17 ;  /* 0x0000001100107213 */ /* 0x000fe20000000000 */
[----:B------:R-:W-:Y:S01]  /*2730*/  IMAD.MOV R13, RZ, RZ, -R13 ;  /* 0x000000ffff0d7224 */ /* 0x000fe200078e0a0d */
[----:B------:R-:W-:Y:S01]  /*2740*/  IADD3 R7, -R7, RZ, RZ ;  /* 0x000000ff07077210 */ /* 0x000fe20007ffe1ff */
[--C-:B------:R-:W-:Y:S01]  /*2750*/  @!P6 IMAD.IADD R53, R53, 0x1, -R0.reuse ;  /* 0x000000013535e824 */ /* 0x100fe200078e0a00 */
[----:B------:R-:W-:Y:S01]  /*2760*/  ISETP.GT.U32.AND P1, PT, R0, R54, PT ;  /* 0x000000360000720c */ /* 0x000fe20003f24070 */
[----:B------:R-:W-:Y:S01]  /*2770*/  @!P3 IMAD.IADD R52, R52, 0x1, -R0 ;  /* 0x000000013434b824 */ /* 0x000fe200078e0a00 */
[C---:B------:R-:W-:Y:S01]  /*2780*/  ISETP.GT.U32.AND P3, PT, R0.reuse, R56, PT ;  /* 0x000000380000720c */ /* 0x040fe20003f64070 */
[C---:B------:R-:W-:Y:S01]  /*2790*/  IMAD R58, R0.reuse, R13, R59 ;  /* 0x0000000d003a7224 */ /* 0x040fe200078e023b */
[----:B------:R-:W-:Y:S01]  /*27a0*/  MOV R59, R16 ;  /* 0x00000010003b7202 */ /* 0x000fe20000000f00 */
[C---:B------:R-:W-:Y:S01]  /*27b0*/  IMAD R57, R0.reuse, R7, R57 ;  /* 0x0000000700397224 */ /* 0x040fe200078e0239 */
[C---:B------:R-:W-:Y:S01]  /*27c0*/  ISETP.GT.U32.AND P6, PT, R0.reuse, R55, PT ;  /* 0x000000370000720c */ /* 0x040fe20003fc4070 */
[----:B------:R-:W-:Y:S01]  /*27d0*/  @!P0 IMAD.MOV R52, RZ, RZ, -R52 ;  /* 0x000000ffff348224 */ /* 0x000fe200078e0a34 */
[----:B------:R-:W-:Y:S01]  /*27e0*/  ISETP.GT.U32.AND P0, PT, R0, R58, PT ;  /* 0x0000003a0000720c */ /* 0x000fe20003f04070 */
[----:B------:R-:W-:Y:S01]  /*27f0*/  IMAD.HI.U32 R7, R10, R59, RZ ;  /* 0x0000003b0a077227 */ /* 0x000fe200078e00ff */
[----:B------:R-:W-:-:S03]  /*2800*/  LOP3.LUT R16, R12, 0x5a, RZ, 0xfc, !PT ;  /* 0x0000005a0c107812 */ /* 0x000fc600078efcff */
[--C-:B------:R-:W-:Y:S01]  /*2810*/  @!P1 IMAD.IADD R54, R54, 0x1, -R0.reuse ;  /* 0x0000000136369824 */ /* 0x100fe200078e0a00 */
[----:B------:R-:W-:Y:S01]  /*2820*/  IADD3 R7, -R7, RZ, RZ ;  /* 0x000000ff07077210 */ /* 0x000fe20007ffe1ff */
[--C-:B------:R-:W-:Y:S01]  /*2830*/  @!P3 IMAD.IADD R56, R56, 0x1, -R0.reuse ;  /* 0x000000013838b824 */ /* 0x100fe200078e0a00 */
[----:B------:R-:W-:Y:S01]  /*2840*/  ISETP.GE.AND P1, PT, R18, RZ, PT ;  /* 0x000000ff1200720c */ /* 0x000fe20003f26270 */
[----:B------:R-:W-:Y:S01]  /*2850*/  @!P5 IMAD.MOV R53, RZ, RZ, -R53 ;  /* 0x000000ffff35d224 */ /* 0x000fe200078e0a35 */
[----:B------:R-:W-:Y:S01]  /*2860*/  LOP3.LUT R18, R12, 0x56, RZ, 0xfc, !PT ;  /* 0x000000560c127812 */ /* 0x000fe200078efcff */
[C---:B------:R-:W-:Y:S01]  /*2870*/  IMAD R59, R0.reuse, R7, R59 ;  /* 0x00000007003b7224 */ /* 0x040fe200078e023b */
[C---:B------:R-:W-:Y:S01]  /*2880*/  ISETP.GT.U32.AND P3, PT, R0.reuse, R56, PT ;  /* 0x000000380000720c */ /* 0x040fe20003f64070 */
[--C-:B------:R-:W-:Y:S01]  /*2890*/  @!P6 IMAD.IADD R55, R55, 0x1, -R0.reuse ;  /* 0x000000013737e824 */ /* 0x100fe200078e0a00 */
[----:B------:R-:W-:Y:S01]  /*28a0*/  ISETP.GT.U32.AND P6, PT, R0, R57, PT ;  /* 0x000000390000720c */ /* 0x000fe20003fc4070 */
[----:B------:R-:W-:Y:S01]  /*28b0*/  @!P0 IMAD.IADD R58, R58, 0x1, -R0 ;  /* 0x000000013a3a8824 */ /* 0x000fe200078e0a00 */
[----:B------:R-:W-:Y:S01]  /*28c0*/  IABS R13, R18 ;  /* 0x00000012000d7213 */ /* 0x000fe20000000000 */
[----:B------:R-:W-:Y:S01]  /*28d0*/  @!P2 IMAD.MOV R54, RZ, RZ, -R54 ;  /* 0x000000ffff36a224 */ /* 0x000fe200078e0a36 */
[----:B------:R-:W-:-:S02]  /*28e0*/  ISETP.GT.U32.AND P5, PT, R0, R55, PT ;  /* 0x000000370000720c */ /* 0x000fc40003fa4070 */
[----:B------:R-:W-:Y:S01]  /*28f0*/  ISETP.GT.U32.AND P0, PT, R0, R58, PT ;  /* 0x0000003a0000720c */ /* 0x000fe20003f04070 */
[----:B------:R-:W-:Y:S01]  /*2900*/  IMAD.HI.U32 R7, R10, R13, RZ ;  /* 0x0000000d0a077227 */ /* 0x000fe200078e00ff */
[----:B------:R-:W-:Y:S02]  /*2910*/  ISETP.GE.AND P2, PT, R60, RZ, PT ;  /* 0x000000ff3c00720c */ /* 0x000fe40003f46270 */
[----:B------:R-:W-:Y:S01]  /*2920*/  IABS R63, R16 ;  /* 0x00000010003f7213 */ /* 0x000fe20000000000 */
[--C-:B------:R-:W-:Y:S01]  /*2930*/  @!P3 IMAD.IADD R56, R56, 0x1, -R0.reuse ;  /* 0x000000013838b824 */ /* 0x100fe200078e0a00 */
[C---:B------:R-:W-:Y:S01]  /*2940*/  ISETP.GT.U32.AND P3, PT, R0.reuse, R59, PT ;  /* 0x0000003b0000720c */ /* 0x040fe20003f64070 */
[----:B------:R-:W-:Y:S02]  /*2950*/  IMAD.MOV R7, RZ, RZ, -R7 ;  /* 0x000000ffff077224 */ /* 0x000fe400078e0a07 */
[----:B------:R-:W-:Y:S02]  /*2960*/  @!P6 IMAD.IADD R57, R57, 0x1, -R0 ;  /* 0x000000013939e824 */ /* 0x000fe400078e0a00 */
[----:B------:R-:W-:Y:S01]  /*2970*/  IMAD R7, R0, R7, R13 ;  /* 0x0000000700077224 */ /* 0x000fe200078e020d */
[----:B------:R-:W-:Y:S01]  /*2980*/  LOP3.LUT R13, R12, 0x58, RZ, 0xfc, !PT ;  /* 0x000000580c0d7812 */ /* 0x000fe200078efcff */
[----:B------:R-:W-:Y:S01]  /*2990*/  @!P1 IMAD.MOV R56, RZ, RZ, -R56 ;  /* 0x000000ffff389224 */ /* 0x000fe200078e0a38 */
[----:B------:R-:W-:-:S02]  /*29a0*/  ISETP.GT.U32.AND P6, PT, R0, R57, PT ;  /* 0x000000390000720c */ /* 0x000fc40003fc4070 */
[-C--:B------:R-:W-:Y:S02]  /*29b0*/  @!P0 IADD3 R58, R58, -R0.reuse, RZ ;  /* 0x800000003a3a8210 */ /* 0x080fe40007ffe0ff */
[----:B------:R-:W-:Y:S01]  /*29c0*/  @!P5 IADD3 R55, R55, -R0, RZ ;  /* 0x800000003737d210 */ /* 0x000fe20007ffe0ff */
[--C-:B------:R-:W-:Y:S01]  /*29d0*/  @!P3 IMAD.IADD R59, R59, 0x1, -R0.reuse ;  /* 0x000000013b3bb824 */ /* 0x100fe200078e0a00 */
[C---:B------:R-:W-:Y:S02]  /*29e0*/  ISETP.GT.U32.AND P0, PT, R0.reuse, R7, PT ;  /* 0x000000070000720c */ /* 0x040fe40003f04070 */
[----:B------:R-:W-:Y:S02]  /*29f0*/  ISETP.GE.AND P5, PT, R61, RZ, PT ;  /* 0x000000ff3d00720c */ /* 0x000fe40003fa6270 */
[----:B------:R-:W-:Y:S02]  /*2a00*/  ISETP.GT.U32.AND P1, PT, R0, R59, PT ;  /* 0x0000003b0000720c */ /* 0x000fe40003f24070 */
[----:B------:R-:W-:Y:S01]  /*2a10*/  IABS R61, R13 ;  /* 0x0000000d003d7213 */ /* 0x000fe20000000000 */
[----:B------:R-:W-:Y:S01]  /*2a20*/  @!P6 IMAD.IADD R57, R57, 0x1, -R0 ;  /* 0x000000013939e824 */ /* 0x000fe200078e0a00 */
[----:B------:R-:W-:-:S02]  /*2a30*/  @!P4 IADD3 R55, -R55, RZ, RZ ;  /* 0x000000ff3737c210 */ /* 0x000fc40007ffe1ff */
[----:B------:R-:W-:Y:S01]  /*2a40*/  ISETP.GE.AND P4, PT, R17, RZ, PT ;  /* 0x000000ff1100720c */ /* 0x000fe20003f86270 */
[----:B------:R-:W-:Y:S01]  /*2a50*/  @!P2 IMAD.MOV R57, RZ, RZ, -R57 ;  /* 0x000000ffff39a224 */ /* 0x000fe200078e0a39 */
[----:B------:R-:W-:Y:S01]  /*2a60*/  ISETP.GE.AND P3, PT, R13, RZ, PT ;  /* 0x000000ff0d00720c */ /* 0x000fe20003f66270 */
[----:B------:R-:W-:Y:S01]  /*2a70*/  IMAD.HI.U32 R13, R10, R61, RZ ;  /* 0x0000003d0a0d7227 */ /* 0x000fe200078e00ff */
[----:B------:R-:W-:Y:S02]  /*2a80*/  LOP3.LUT R17, R12, 0x5c, RZ, 0xfc, !PT ;  /* 0x0000005c0c117812 */ /* 0x000fe400078efcff */
[----:B------:R-:W-:Y:S01]  /*2a90*/  @!P0 IADD3 R7, R7, -R0, RZ ;  /* 0x8000000007078210 */ /* 0x000fe20007ffe0ff */
[----:B------:R-:W-:Y:S01]  /*2aa0*/  IMAD.MOV R13, RZ, RZ, -R13 ;  /* 0x000000ffff0d7224 */ /* 0x000fe200078e0a0d */
[----:B------:R-:W-:Y:S01]  /*2ab0*/  ISETP.GE.AND P6, PT, R18, RZ, PT ;  /* 0x000000ff1200720c */ /* 0x000fe20003fc6270 */
[----:B------:R-:W-:Y:S01]  /*2ac0*/  @!P1 IMAD.IADD R59, R59, 0x1, -R0 ;  /* 0x000000013b3b9824 */ /* 0x000fe200078e0a00 */
[----:B------:R-:W-:Y:S01]  /*2ad0*/  IABS R65, R17 ;  /* 0x0000001100417213 */ /* 0x000fe20000000000 */
[----:B------:R-:W-:Y:S01]  /*2ae0*/  IMAD R13, R0, R13, R61 ;  /* 0x0000000d000d7224 */ /* 0x000fe200078e023d */
[----:B------:R-:W-:Y:S01]  /*2af0*/  LOP3.LUT R18, R12, 0x5e, RZ, 0xfc, !PT ;  /* 0x0000005e0c127812 */ /* 0x000fe200078efcff */
[----:B------:R-:W-:Y:S01]  /*2b00*/  @!P5 IMAD.MOV R58, RZ, RZ, -R58 ;  /* 0x000000ffff3ad224 */ /* 0x000fe200078e0a3a */
[----:B------:R-:W-:Y:S01]  /*2b10*/  ISETP.GE.AND P2, PT, R16, RZ, PT ;  /* 0x000000ff1000720c */ /* 0x000fe20003f46270 */
[----:B------:R-:W-:Y:S01]  /*2b20*/  IMAD.HI.U32 R16, R10, R63, RZ ;  /* 0x0000003f0a107227 */ /* 0x000fe200078e00ff */
[----:B------:R-:W-:-:S02]  /*2b30*/  ISETP.GT.U32.AND P0, PT, R0, R7, PT ;  /* 0x000000070000720c */ /* 0x000fc40003f04070 */
[----:B------:R-:W-:Y:S02]  /*2b40*/  @!P4 IADD3 R59, -R59, RZ, RZ ;  /* 0x000000ff3b3bc210 */ /* 0x000fe40007ffe1ff */
[----:B------:R-:W-:Y:S01]  /*2b50*/  ISETP.GE.AND P5, PT, R17, RZ, PT ;  /* 0x000000ff1100720c */ /* 0x000fe20003fa6270 */
[----:B------:R-:W-:Y:S01]  /*2b60*/  IMAD.HI.U32 R17, R10, R65, RZ ;  /* 0x000000410a117227 */ /* 0x000fe200078e00ff */
[----:B------:R-:W-:Y:S02]  /*2b70*/  ISETP.GT.U32.AND P4, PT, R0, R13, PT ;  /* 0x0000000d0000720c */ /* 0x000fe40003f84070 */
[----:B------:R-:W-:Y:S01]  /*2b80*/  ISETP.GE.AND P1, PT, R18, RZ, PT ;  /* 0x000000ff1200720c */ /* 0x000fe20003f26270 */
[----:B------:R-:W-:Y:S01]  /*2b90*/  IMAD.MOV R61, RZ, RZ, -R17 ;  /* 0x000000ffff3d7224 */ /* 0x000fe200078e0a11 */
[----:B------:R-:W-:Y:S01]  /*2ba0*/  IABS R67, R18 ;  /* 0x0000001200437213 */ /* 0x000fe20000000000 */
[----:B------:R-:W-:Y:S02]  /*2bb0*/  IMAD.MOV R18, RZ, RZ, -R16 ;  /* 0x000000ffff127224 */ /* 0x000fe400078e0a10 */
[----:B------:R-:W-:-:S02]  /*2bc0*/  @!P0 IMAD.IADD R7, R7, 0x1, -R0 ;  /* 0x0000000107078824 */ /* 0x000fc400078e0a00 */
[----:B------:R-:W-:Y:S01]  /*2bd0*/  IMAD R17, R0, R18, R63 ;  /* 0x0000001200117224 */ /* 0x000fe200078e023f */
[----:B------:R-:W-:Y:S01]  /*2be0*/  IABS R63, R64 ;  /* 0x00000040003f7213 */ /* 0x000fe20000000000 */
[----:B------:R-:W-:-:S03]  /*2bf0*/  IMAD.HI.U32 R16, R10, R67, RZ ;  /* 0x000000430a107227 */ /* 0x000fc600078e00ff */
[C---:B------:R-:W-:Y:S01]  /*2c00*/  ISETP.GT.U32.AND P0, PT, R0.reuse, R17, PT ;  /* 0x000000110000720c */ /* 0x040fe20003f04070 */
[----:B------:R-:W-:Y:S02]  /*2c10*/  @!P4 IMAD.IADD R13, R13, 0x1, -R0 ;  /* 0x000000010d0dc824 */ /* 0x000fe400078e0a00 */
[----:B------:R-:W-:Y:S02]  /*2c20*/  IMAD.MOV R16, RZ, RZ, -R16 ;  /* 0x000000ffff107224 */ /* 0x000fe400078e0a10 */
[----:B------:R-:W-:Y:S01]  /*2c30*/  IMAD.MOV.U32 R60, RZ, RZ, R7 ;  /* 0x000000ffff3c7224 */ /* 0x000fe200078e0007 */
[C---:B------:R-:W-:Y:S01]  /*2c40*/  ISETP.GT.U32.AND P4, PT, R0.reuse, R13, PT ;  /* 0x0000000d0000720c */ /* 0x040fe20003f84070 */
[----:B------:R-:W-:Y:S01]  /*2c50*/  IMAD R7, R0, R16, R67 ;  /* 0x0000001000077224 */ /* 0x000fe200078e0243 */
[----:B------:R-:W-:Y:S01]  /*2c60*/  IABS R67, R70 ;  /* 0x0000004600437213 */ /* 0x000fe20000000000 */
[----:B------:R-:W-:Y:S01]  /*2c70*/  IMAD.HI.U32 R16, R10, R63, RZ ;  /* 0x0000003f0a107227 */ /* 0x000fe200078e00ff */
[----:B------:R-:W-:-:S03]  /*2c80*/  @!P6 IADD3 R60, -R60, RZ, RZ ;  /* 0x000000ff3c3ce210 */ /* 0x000fc60007ffe1ff */
[--C-:B------:R-:W-:Y:S01]  /*2c90*/  @!P0 IMAD.IADD R17, R17, 0x1, -R0.reuse ;  /* 0x0000000111118824 */ /* 0x100fe200078e0a00 */
[----:B------:R-:W-:Y:S01]  /*2ca0*/  IADD3 R16, -R16, RZ, RZ ;  /* 0x000000ff10107210 */ /* 0x000fe20007ffe1ff */
[C---:B------:R-:W-:Y:S01]  /*2cb0*/  IMAD R61, R0.reuse, R61, R65 ;  /* 0x0000003d003d7224 */ /* 0x040fe200078e0241 */
[----:B------:R-:W-:Y:S02]  /*2cc0*/  IABS R65, R66 ;  /* 0x0000004200417213 */ /* 0x000fe40000000000 */
[C---:B------:R-:W-:Y:S01]  /*2cd0*/  ISETP.GT.U32.AND P0, PT, R0.reuse, R17, PT ;  /* 0x000000110000720c */ /* 0x040fe20003f04070 */
[----:B------:R-:W-:Y:S01]  /*2ce0*/  @!P4 IMAD.IADD R13, R13, 0x1, -R0 ;  /* 0x000000010d0dc824 */ /* 0x000fe200078e0a00 */
[C---:B------:R-:W-:Y:S01]  /*2cf0*/  ISETP.GT.U32.AND P4, PT, R0.reuse, R7, PT ;  /* 0x000000070000720c */ /* 0x040fe20003f84070 */
[C---:B------:R-:W-:Y:S01]  /*2d00*/  IMAD R63, R0.reuse, R16, R63 ;  /* 0x00000010003f7224 */ /* 0x040fe200078e023f */
[----:B------:R-:W-:Y:S01]  /*2d10*/  ISETP.GT.U32.AND P6, PT, R0, R61, PT ;  /* 0x0000003d0000720c */ /* 0x000fe20003fc4070 */
[----:B------:R-:W-:Y:S01]  /*2d20*/  IMAD.HI.U32 R16, R10, R67, RZ ;  /* 0x000000430a107227 */ /* 0x000fe200078e00ff */
[----:B------:R-:W-:-:S03]  /*2d30*/  MOV R62, R13 ;  /* 0x0000000d003e7202 */ /* 0x000fc60000000f00 */
[----:B------:R-:W-:Y:S01]  /*2d40*/  IMAD.HI.U32 R18, R10, R65, RZ ;  /* 0x000000410a127227 */ /* 0x000fe200078e00ff */
[----:B------:R-:W-:-:S03]  /*2d50*/  IADD3 R16, -R16, RZ, RZ ;  /* 0x000000ff10107210 */ /* 0x000fc60007ffe1ff */
[--C-:B------:R-:W-:Y:S01]  /*2d60*/  @!P0 IMAD.IADD R17, R17, 0x1, -R0.reuse ;  /* 0x0000000111118824 */ /* 0x100fe200078e0a00 */
[C---:B------:R-:W-:Y:S01]  /*2d70*/  ISETP.GT.U32.AND P0, PT, R0.reuse, R63, PT ;  /* 0x0000003f0000720c */ /* 0x040fe20003f04070 */
[----:B------:R-:W-:Y:S02]  /*2d80*/  @!P4 IMAD.IADD R7, R7, 0x1, -R0 ;  /* 0x000000010707c824 */ /* 0x000fe400078e0a00 */
[----:B------:R-:W-:Y:S02]  /*2d90*/  IMAD.MOV R18, RZ, RZ, -R18 ;  /* 0x000000ffff127224 */ /* 0x000fe400078e0a12 */
[----:B------:R-:W-:Y:S01]  /*2da0*/  @!P3 IMAD.MOV R62, RZ, RZ, -R62 ;  /* 0x000000ffff3eb224 */ /* 0x000fe200078e0a3e */
[C---:B------:R-:W-:Y:S01]  /*2db0*/  ISETP.GT.U32.AND P4, PT, R0.reuse, R7, PT ;  /* 0x000000070000720c */ /* 0x040fe20003f84070 */
[----:B------:R-:W-:Y:S01]  /*2dc0*/  IMAD R65, R0, R18, R65 ;  /* 0x0000001200417224 */ /* 0x000fe200078e0241 */
[----:B------:R-:W-:Y:S01]  /*2dd0*/  ISETP.GE.AND P3, PT, R64, RZ, PT ;  /* 0x000000ff4000720c */ /* 0x000fe20003f66270 */
[----:B------:R-:W-:Y:S01]  /*2de0*/  IMAD.MOV.U32 R64, RZ, RZ, R17 ;  /* 0x000000ffff407224 */ /* 0x000fe200078e0011 */
[----:B------:R-:W-:Y:S01]  /*2df0*/  LOP3.LUT R17, R12, 0x6a, RZ, 0xfc, !PT ;  /* 0x0000006a0c117812 */ /* 0x000fe200078efcff */
[----:B------:R-:W-:-:S02]  /*2e00*/  @!P6 IMAD.IADD R61, R61, 0x1, -R0 ;  /* 0x000000013d3de824 */ /* 0x000fc400078e0a00 */
[----:B------:R-:W-:Y:S01]  /*2e10*/  @!P0 IMAD.IADD R63, R63, 0x1, -R0 ;  /* 0x000000013f3f8824 */ /* 0x000fe200078e0a00 */
[----:B------:R-:W-:Y:S01]  /*2e20*/  ISETP.GE.AND P0, PT, R66, RZ, PT ;  /* 0x000000ff4200720c */ /* 0x000fe20003f06270 */
[----:B------:R-:W-:Y:S01]  /*2e30*/  IMAD.HI.U32 R18, R10, R69, RZ ;  /* 0x000000450a127227 */ /* 0x000fe200078e00ff */
[----:B------:R-:W-:-:S03]  /*2e40*/  ISETP.GT.U32.AND P6, PT, R0, R61, PT ;  /* 0x0000003d0000720c */ /* 0x000fc60003fc4070 */
[----:B------:R-:W-:Y:S02]  /*2e50*/  IMAD R13, R0, R16, R67 ;  /* 0x00000010000d7224 */ /* 0x000fe400078e0243 */
[----:B------:R-:W-:-:S04]  /*2e60*/  IMAD.HI.U32 R16, R10, R71, RZ ;  /* 0x000000470a107227 */ /* 0x000fc800078e00ff */
[----:B------:R-:W-:Y:S01]  /*2e70*/  @!P2 IMAD.MOV R64, RZ, RZ, -R64 ;  /* 0x000000ffff40a224 */ /* 0x000fe200078e0a40 */
[----:B------:R-:W-:Y:S01]  /*2e80*/  ISETP.GT.U32.AND P2, PT, R0, R63, PT ;  /* 0x0000003f0000720c */ /* 0x000fe20003f44070 */
[----:B------:R-:W-:Y:S01]  /*2e90*/  IMAD.MOV R18, RZ, RZ, -R18 ;  /* 0x000000ffff127224 */ /* 0x000fe200078e0a12 */
[----:B------:R-:W-:Y:S01]  /*2ea0*/  IADD3 R16, -R16, RZ, RZ ;  /* 0x000000ff10107210 */ /* 0x000fe20007ffe1ff */
[----:B------:R-:W-:Y:S01]  /*2eb0*/  @!P4 IMAD.IADD R7, R7, 0x1, -R0 ;  /* 0x000000010707c824 */ /* 0x000fe200078e0a00 */
[C---:B------:R-:W-:Y:S01]  /*2ec0*/  ISETP.GT.U32.AND P4, PT, R0.reuse, R13, PT ;  /* 0x0000000d0000720c */ /* 0x040fe20003f84070 */
[----:B------:R-:W-:Y:S01]  /*2ed0*/  IMAD R67, R0, R18, R69 ;  /* 0x0000001200437224 */ /* 0x000fe200078e0245 */
[----:B------:R-:W-:Y:S01]  /*2ee0*/  LOP3.LUT R18, R12, 0x6c, RZ, 0xfc, !PT ;  /* 0x0000006c0c127812 */ /* 0x000fe200078efcff */
[----:B------:R-:W-:Y:S02]  /*2ef0*/  IMAD.MOV.U32 R68, RZ, RZ, R7 ;  /* 0x000000ffff447224 */ /* 0x000fe400078e0007 */
[C---:B------:R-:W-:Y:S01]  /*2f00*/  IMAD R69, R0.reuse, R16, R71 ;  /* 0x0000001000457224 */ /* 0x040fe200078e0247 */
[----:B------:R-:W-:Y:S01]  /*2f10*/  IABS R71, R17 ;  /* 0x0000001100477213 */ /* 0x000fe20000000000 */
[----:B------:R-:W-:Y:S01]  /*2f20*/  @!P1 IMAD.MOV R68, RZ, RZ, -R68 ;  /* 0x000000ffff449224 */ /* 0x000fe200078e0a44 */
[----:B------:R-:W-:Y:S01]  /*2f30*/  ISETP.GT.U32.AND P1, PT, R0, R67, PT ;  /* 0x000000430000720c */ /* 0x000fe20003f24070 */
[----:B------:R-:W-:Y:S01]  /*2f40*/  @!P6 IMAD.IADD R61, R61, 0x1, -R0 ;  /* 0x000000013d3de824 */ /* 0x000fe200078e0a00 */
[----:B------:R-:W-:Y:S01]  /*2f50*/  @!P2 IADD3 R63, R63, -R0, RZ ;  /* 0x800000003f3fa210 */ /* 0x000fe20007ffe0ff */
[----:B------:R-:W-:Y:S01]  /*2f60*/  IMAD.HI.U32 R7, R10, R71, RZ ;  /* 0x000000470a077227 */ /* 0x000fe200078e00ff */
[----:B------:R-:W-:-:S02]  /*2f70*/  ISETP.GT.U32.AND P2, PT, R0, R69, PT ;  /* 0x000000450000720c */ /* 0x000fc40003f44070 */
[----:B------:R-:W-:Y:S01]  /*2f80*/  ISETP.GT.U32.AND P6, PT, R0, R65, PT ;  /* 0x000000410000720c */ /* 0x000fe20003fc4070 */
[----:B------:R-:W-:Y:S01]  /*2f90*/  IMAD.MOV.U32 R66, RZ, RZ, R61 ;  /* 0x000000ffff427224 */ /* 0x000fe200078e003d */
[----:B------:R-:W-:Y:S01]  /*2fa0*/  IABS R73, R18 ;  /* 0x0000001200497213 */ /* 0x000fe20000000000 */
[----:B------:R-:W-:Y:S01]  /*2fb0*/  @!P4 IMAD.IADD R13, R13, 0x1, -R0 ;  /* 0x000000010d0dc824 */ /* 0x000fe200078e0a00 */
[----:B------:R-:W-:Y:S01]  /*2fc0*/  IADD3 R7, -R7, RZ, RZ ;  /* 0x000000ff07077210 */ /* 0x000fe20007ffe1ff */
[----:B------:R-:W-:Y:S01]  /*2fd0*/  @!P5 IMAD.MOV R66, RZ, RZ, -R66 ;  /* 0x000000ffff42d224 */ /* 0x000fe200078e0a42 */
[----:B------:R-:W-:Y:S01]  /*2fe0*/  ISETP.GE.AND P5, PT, R70, RZ, PT ;  /* 0x000000ff4600720c */ /* 0x000fe20003fa6270 */
[----:B------:R-:W-:Y:S01]  /*2ff0*/  @!P1 IMAD.IADD R67, R67, 0x1, -R0 ;  /* 0x0000000143439824 */ /* 0x000fe200078e0a00 */
[----:B------:R-:W-:Y:S01]  /*3000*/  MOV R70, R63 ;  /* 0x0000003f00467202 */ /* 0x000fe20000000f00 */
[----:B------:R-:W-:Y:S01]  /*3010*/  IMAD.HI.U32 R16, R10, R73, RZ ;  /* 0x000000490a107227 */ /* 0x000fe200078e00ff */
[----:B------:R-:W-:-:S02]  /*3020*/  ISETP.GT.U32.AND P1, PT, R0, R13, PT ;  /* 0x0000000d0000720c */ /* 0x000fc40003f24070 */
[----:B------:R-:W-:Y:S01]  /*3030*/  ISETP.GE.AND P4, PT, R74, RZ, PT ;  /* 0x000000ff4a00720c */ /* 0x000fe20003f86270 */
[----:B------:R-:W-:Y:S01]  /*3040*/  @!P2 IMAD.IADD R69, R69, 0x1, -R0 ;  /* 0x000000014545a824 */ /* 0x000fe200078e0a00 */
[C---:B------:R-:W-:Y:S01]  /*3050*/  ISETP.GT.U32.AND P2, PT, R0.reuse, R67, PT ;  /* 0x000000430000720c */ /* 0x040fe20003f44070 */
[----:B------:R-:W-:Y:S01]  /*3060*/  @!P3 IMAD.MOV R70, RZ, RZ, -R70 ;  /* 0x000000ffff46b224 */ /* 0x000fe200078e0a46 */
[----:B------:R-:W-:Y:S01]  /*3070*/  @!P6 IADD3 R65, R65, -R0, RZ ;  /* 0x800000004141e210 */ /* 0x000fe20007ffe0ff */
[----:B------:R-:W-:Y:S01]  /*3080*/  IMAD.MOV R16, RZ, RZ, -R16 ;  /* 0x000000ffff107224 */ /* 0x000fe200078e0a10 */
[C---:B------:R-:W-:Y:S01]  /*3090*/  ISETP.GT.U32.AND P3, PT, R0.reuse, R69, PT ;  /* 0x000000450000720c */ /* 0x040fe20003f64070 */
[C---:B------:R-:W-:Y:S01]  /*30a0*/  IMAD R71, R0.reuse, R7, R71 ;  /* 0x0000000700477224 */ /* 0x040fe200078e0247 */
[C---:B------:R-:W-:Y:S01]  /*30b0*/  ISETP.GT.U32.AND P6, PT, R0.reuse, R65, PT ;  /* 0x000000410000720c */ /* 0x040fe20003fc4070 */
[----:B------:R-:W-:Y:S01]  /*30c0*/  IMAD R73, R0, R16, R73 ;  /* 0x0000001000497224 */ /* 0x000fe200078e0249 */
[C---:B------:R-:W-:Y:S01]  /*30d0*/  LOP3.LUT R16, R95.reuse, 0x7f, RZ, 0xc0, !PT ;  /* 0x0000007f5f107812 */ /* 0x040fe200078ec0ff */
[----:B------:R-:W-:-:S02]  /*30e0*/  IMAD.SHL.U32 R7, R95, 0x10, RZ ;  /* 0x000000105f077824 */ /* 0x000fc400078e00ff */
[--C-:B------:R-:W-:Y:S01]  /*30f0*/  @!P1 IMAD.IADD R13, R13, 0x1, -R0.reuse ;  /* 0x000000010d0d9824 */ /* 0x100fe200078e0a00 */
[----:B------:R-:W-:Y:S01]  /*3100*/  ISETP.GE.AND P1, PT, R18, RZ, PT ;  /* 0x000000ff1200720c */ /* 0x000fe20003f26270 */
[----:B------:R-:W-:Y:S01]  /*3110*/  IMAD.HI.U32 R18, R10, R79, RZ ;  /* 0x0000004f0a127227 */ /* 0x000fe200078e00ff */
[----:B------:R-:W-:Y:S02]  /*3120*/  @!P2 IADD3 R67, R67, -R0, RZ ;  /* 0x800000004343a210 */ /* 0x000fe40007ffe0ff */
[C---:B------:R-:W-:Y:S01]  /*3130*/  ISETP.GT.U32.AND P2, PT, R0.reuse, R71, PT ;  /* 0x000000470000720c */ /* 0x040fe20003f44070 */
[--C-:B------:R-:W-:Y:S01]  /*3140*/  @!P3 IMAD.IADD R69, R69, 0x1, -R0.reuse ;  /* 0x000000014545b824 */ /* 0x100fe200078e0a00 */
[----:B------:R-:W-:Y:S01]  /*3150*/  ISETP.GT.U32.AND P3, PT, R0, R73, PT ;  /* 0x000000490000720c */ /* 0x000fe20003f64070 */
[----:B------:R-:W-:Y:S01]  /*3160*/  @!P6 IMAD.IADD R65, R65, 0x1, -R0 ;  /* 0x000000014141e824 */ /* 0x000fe200078e0a00 */
[----:B------:R-:W-:Y:S01]  /*3170*/  ISETP.GE.AND P6, PT, R72, RZ, PT ;  /* 0x000000ff4800720c */ /* 0x000fe20003fc6270 */
[----:B------:R-:W-:Y:S01]  /*3180*/  IMAD R15, R15, 0x200, R16 ;  /* 0x000002000f0f7824 */ /* 0x000fe200078e0210 */
[----:B------:R-:W-:Y:S01]  /*3190*/  LOP3.LUT R61, R7, 0x70, RZ, 0xc0, !PT ;  /* 0x00000070073d7812 */ /* 0x000fe200078ec0ff */
[----:B------:R-:W-:-:S02]  /*31a0*/  IMAD.MOV.U32 R72, RZ, RZ, R65 ;  /* 0x000000ffff487224 */ /* 0x000fc400078e0041 */
[C---:B------:R-:W-:Y:S01]  /*31b0*/  IMAD.HI.U32 R7, R10.reuse, R75, RZ ;  /* 0x0000004b0a077227 */ /* 0x040fe200078e00ff */
[----:B------:R-:W-:Y:S03]  /*31c0*/  STL.64 [R1+0x1050], R14 ;  /* 0x0010500e01007387 */ /* 0x000fe60000100a00 */
[----:B------:R-:W-:Y:S02]  /*31d0*/  @!P2 IMAD.IADD R71, R71, 0x1, -R0 ;  /* 0x000000014747a824 */ /* 0x000fe400078e0a00 */
[----:B------:R-:W-:Y:S01]  /*31e0*/  @!P3 IADD3 R73, R73, -R0, RZ ;  /* 0x800000004949b210 */ /* 0x000fe20007ffe0ff */
[----:B------:R-:W-:Y:S01]  /*31f0*/  @!P0 IMAD.MOV R72, RZ, RZ, -R72 ;  /* 0x000000ffff488224 */ /* 0x000fe200078e0a48 */
[----:B------:R-:W-:Y:S01]  /*3200*/  ISETP.GE.AND P0, PT, R17, RZ, PT ;  /* 0x000000ff1100720c */ /* 0x000fe20003f06270 */
[----:B------:R-:W-:Y:S01]  /*3210*/  IMAD.HI.U32 R17, R10, R77, RZ ;  /* 0x0000004d0a117227 */ /* 0x000fe200078e00ff */
[----:B------:R-:W-:-:S02]  /*3220*/  ISETP.GT.U32.AND P2, PT, R0, R71, PT ;  /* 0x000000470000720c */ /* 0x000fc40003f44070 */
[----:B------:R-:W-:Y:S01]  /*3230*/  ISETP.GT.U32.AND P3, PT, R0, R73, PT ;  /* 0x000000490000720c */ /* 0x000fe20003f64070 */
[----:B------:R-:W-:Y:S01]  /*3240*/  IMAD.MOV R63, RZ, RZ, -R7 ;  /* 0x000000ffff3f7224 */ /* 0x000fe200078e0a07 */
[----:B------:R-:W-:Y:S01]  /*3250*/  LEA R7, R16, R61, 0x7 ;  /* 0x0000003d10077211 */ /* 0x000fe200078e38ff */
[----:B------:R-:W-:Y:S02]  /*3260*/  IMAD.MOV R17, RZ, RZ, -R17 ;  /* 0x000000ffff117224 */ /* 0x000fe400078e0a11 */
[C---:B------:R-:W-:Y:S02]  /*3270*/  IMAD R75, R0.reuse, R63, R75 ;  /* 0x0000003f004b7224 */ /* 0x040fe400078e024b */
[----:B------:R-:W-:Y:S02]  /*3280*/  IMAD R77, R0, R17, R77 ;  /* 0x00000011004d7224 */ /* 0x000fe400078e024d */
[----:B------:R-:W-:-:S04]  /*3290*/  IMAD.HI.U32 R16, R10, R83, RZ ;  /* 0x000000530a107227 */ /* 0x000fc800078e00ff */
[--C-:B------:R-:W-:Y:S01]  /*32a0*/  @!P2 IMAD.IADD R71, R71, 0x1, -R0.reuse ;  /* 0x000000014747a824 */ /* 0x100fe200078e0a00 */
[C---:B------:R-:W-:Y:S01]  /*32b0*/  ISETP.GT.U32.AND P2, PT, R0.reuse, R75, PT ;  /* 0x0000004b0000720c */ /* 0x040fe20003f44070 */
[----:B------:R-:W-:Y:S01]  /*32c0*/  @!P3 IMAD.IADD R73, R73, 0x1, -R0 ;  /* 0x000000014949b824 */ /* 0x000fe200078e0a00 */
[C---:B------:R-:W-:Y:S01]  /*32d0*/  ISETP.GT.U32.AND P3, PT, R0.reuse, R77, PT ;  /* 0x0000004d0000720c */ /* 0x040fe20003f64070 */
[----:B------:R-:W-:Y:S02]  /*32e0*/  IMAD.MOV R18, RZ, RZ, -R18 ;  /* 0x000000ffff127224 */ /* 0x000fe400078e0a12 */
[----:B------:R-:W-:Y:S02]  /*32f0*/  IMAD.MOV R61, RZ, RZ, -R16 ;  /* 0x000000ffff3d7224 */ /* 0x000fe400078e0a10 */
[C---:B------:R-:W-:Y:S02]  /*3300*/  IMAD R79, R0.reuse, R18, R79 ;  /* 0x00000012004f7224 */ /* 0x040fe400078e024f */
[----:B------:R-:W-:Y:S01]  /*3310*/  IMAD R83, R0, R61, R83 ;  /* 0x0000003d00537224 */ /* 0x000fe200078e0253 */
[----:B------:R-:W-:Y:S01]  /*3320*/  IABS R61, R15 ;  /* 0x0000000f003d7213 */ /* 0x000fe20000000000 */
[----:B------:R-:W-:-:S02]  /*3330*/  IMAD.HI.U32 R17, R10, R85, RZ ;  /* 0x000000550a117227 */ /* 0x000fc400078e00ff */
[----:B------:R-:W-:Y:S02]  /*3340*/  @!P2 IADD3 R75, R75, -R0, RZ ;  /* 0x800000004b4ba210 */ /* 0x000fe40007ffe0ff */
[----:B------:R-:W-:Y:S02]  /*3350*/  @!P3 IMAD.IADD R77, R77, 0x1, -R0 ;  /* 0x000000014d4db824 */ /* 0x000fe400078e0a00 */
[C---:B------:R-:W-:Y:S01]  /*3360*/  ISETP.GT.U32.AND P2, PT, R0.reuse, R75, PT ;  /* 0x0000004b0000720c */ /* 0x040fe20003f44070 */
[----:B------:R-:W-:Y:S02]  /*3370*/  IMAD.MOV R17, RZ, RZ, -R17 ;  /* 0x000000ffff117224 */ /* 0x000fe400078e0a11 */
[----:B------:R-:W-:Y:S01]  /*3380*/  ISETP.GT.U32.AND P3, PT, R0, R77, PT ;  /* 0x0000004d0000720c */ /* 0x000fe20003f64070 */
[----:B------:R-:W-:-:S04]  /*3390*/  IMAD.HI.U32 R18, R10, R87, RZ ;  /* 0x000000570a127227 */ /* 0x000fc800078e00ff */
[----:B------:R-:W-:Y:S01]  /*33a0*/  IMAD R85, R0, R17, R85 ;  /* 0x0000001100557224 */ /* 0x000fe200078e0255 */
[----:B------:R-:W-:Y:S01]  /*33b0*/  IADD3 R18, -R18, RZ, RZ ;  /* 0x000000ff12127210 */ /* 0x000fe20007ffe1ff */
[----:B------:R-:W-:-:S04]  /*33c0*/  IMAD.HI.U32 R16, R10, R89, RZ ;  /* 0x000000590a107227 */ /* 0x000fc800078e00ff */
[--C-:B------:R-:W-:Y:S01]  /*33d0*/  @!P2 IMAD.IADD R75, R75, 0x1, -R0.reuse ;  /* 0x000000014b4ba824 */ /* 0x100fe200078e0a00 */
[C---:B------:R-:W-:Y:S01]  /*33e0*/  ISETP.GT.U32.AND P2, PT, R0.reuse, R79, PT ;  /* 0x0000004f0000720c */ /* 0x040fe20003f44070 */
[----:B------:R-:W-:Y:S01]  /*33f0*/  @!P3 IMAD.IADD R77, R77, 0x1, -R0 ;  /* 0x000000014d4db824 */ /* 0x000fe200078e0a00 */
[----:B------:R-:W-:Y:S01]  /*3400*/  ISETP.GT.U32.AND P3, PT, R0, R83, PT ;  /* 0x000000530000720c */ /* 0x000fe20003f64070 */
[----:B------:R-:W-:Y:S02]  /*3410*/  IMAD.MOV.U32 R74, RZ, RZ, R13 ;  /* 0x000000ffff4a7224 */ /* 0x000fe400078e000d */
[----:B------:R-:W-:Y:S02]  /*3420*/  IMAD.MOV R16, RZ, RZ, -R16 ;  /* 0x000000ffff107224 */ /* 0x000fe400078e0a10 */
[----:B------:R-:W-:Y:S02]  /*3430*/  VIADD R17, R15, 0x100 ;  /* 0x000001000f117836 */ /* 0x000fe40000000000 */
[----:B------:R-:W-:-:S02]  /*3440*/  @!P5 IMAD.MOV R74, RZ, RZ, -R74 ;  /* 0x000000ffff4ad224 */ /* 0x000fc400078e0a4a */
[----:B------:R-:W-:Y:S01]  /*3450*/  IMAD.HI.U32 R10, R10, R91, RZ ;  /* 0x0000005b0a0a7227 */ /* 0x000fe200078e00ff */
[----:B------:R-:W-:-:S03]  /*3460*/  IABS R76, R17 ;  /* 0x00000011004c7213 */ /* 0x000fc60000000000 */
[--C-:B------:R-:W-:Y:S01]  /*3470*/  @!P2 IMAD.IADD R79, R79, 0x1, -R0.reuse ;  /* 0x000000014f4fa824 */ /* 0x100fe200078e0a00 */
[----:B------:R-:W-:Y:S01]  /*3480*/  ISETP.GT.U32.AND P2, PT, R0, R85, PT ;  /* 0x000000550000720c */ /* 0x000fe20003f44070 */
[----:B------:R-:W-:Y:S01]  /*3490*/  @!P3 IMAD.IADD R83, R83, 0x1, -R0 ;  /* 0x000000015353b824 */ /* 0x000fe200078e0a00 */
[----:B------:R-:W-:Y:S01]  /*34a0*/  IADD3 R80, -R10, RZ, RZ ;  /* 0x000000ff0a507210 */ /* 0x000fe20007ffe1ff */
[C---:B------:R-:W-:Y:S01]  /*34b0*/  IMAD R87, R0.reuse, R18, R87 ;  /* 0x0000001200577224 */ /* 0x040fe200078e0257 */
[C---:B------:R-:W-:Y:S01]  /*34c0*/  ISETP.GT.U32.AND P3, PT, R0.reuse, R79, PT ;  /* 0x0000004f0000720c */ /* 0x040fe20003f64070 */
[C---:B------:R-:W-:Y:S01]  /*34d0*/  IMAD R89, R0.reuse, R16, R89 ;  /* 0x0000001000597224 */ /* 0x040fe200078e0259 */
[----:B------:R-:W-:Y:S01]  /*34e0*/  ISETP.GT.U32.AND P5, PT, R0, R83, PT ;  /* 0x000000530000720c */ /* 0x000fe20003fa4070 */
[C---:B------:R-:W-:Y:S01]  /*34f0*/  VIADD R16, R15.reuse, 0x180 ;  /* 0x000001800f107836 */ /* 0x040fe20000000000 */
[----:B------:R-:W-:Y:S01]  /*3500*/  IADD3 R18, R15, 0x80, RZ ;  /* 0x000000800f127810 */ /* 0x000fe20007ffe0ff */
[----:B------:R-:W-:-:S03]  /*3510*/  IMAD.HI.U32 R10, R11, R61, RZ ;  /* 0x0000003d0b0a7227 */ /* 0x000fc600078e00ff */
[----:B------:R-:W-:Y:S01]  /*3520*/  IABS R65, R18 ;  /* 0x0000001200417213 */ /* 0x000fe20000000000 */
[----:B------:R-:W-:Y:S01]  /*3530*/  IMAD.HI.U32 R12, R11, R76, RZ ;  /* 0x0000004c0b0c7227 */ /* 0x000fe200078e00ff */
[----:B------:R-:W-:Y:S02]  /*3540*/  @!P2 IADD3 R85, R85, -R0, RZ ;  /* 0x800000005555a210 */ /* 0x000fe40007ffe0ff */
[----:B------:R-:W-:Y:S01]  /*3550*/  IABS R78, R16 ;  /* 0x00000010004e7213 */ /* 0x000fe20000000000 */
[----:B------:R-:W-:Y:S01]  /*3560*/  IMAD.MOV R63, RZ, RZ, -R10 ;  /* 0x000000ffff3f7224 */ /* 0x000fe200078e0a0a */
[----:B------:R-:W-:Y:S01]  /*3570*/  ISETP.GT.U32.AND P2, PT, R0, R85, PT ;  /* 0x000000550000720c */ /* 0x000fe20003f44070 */
[----:B------:R-:W-:Y:S01]  /*3580*/  IMAD.HI.U32 R10, R11, R65, RZ ;  /* 0x000000410b0a7227 */ /* 0x000fe200078e00ff */
[----:B------:R-:W-:-:S03]  /*3590*/  IADD3 R13, -R12, RZ, RZ ;  /* 0x000000ff0c0d7210 */ /* 0x000fc60007ffe1ff */
[----:B------:R-:W-:Y:S01]  /*35a0*/  @!P3 IMAD.IADD R79, R79, 0x1, -R0 ;  /* 0x000000014f4fb824 */ /* 0x000fe200078e0a00 */
[----:B------:R-:W-:Y:S01]  /*35b0*/  ISETP.GT.U32.AND P3, PT, R0, R87, PT ;  /* 0x000000570000720c */ /* 0x000fe20003f64070 */
[----:B------:R-:W-:-:S04]  /*35c0*/  IMAD.HI.U32 R11, R11, R78, RZ ;  /* 0x0000004e0b0b7227 */ /* 0x000fc800078e00ff */
[----:B------:R-:W-:Y:S01]  /*35d0*/  @!P5 IMAD.IADD R83, R83, 0x1, -R0 ;  /* 0x000000015353d824 */ /* 0x000fe200078e0a00 */
[----:B------:R-:W-:Y:S01]  /*35e0*/  ISETP.GT.U32.AND P5, PT, R0, R89, PT ;  /* 0x000000590000720c */ /* 0x000fe20003fa4070 */
[----:B------:R-:W-:Y:S02]  /*35f0*/  IMAD.MOV R10, RZ, RZ, -R10 ;  /* 0x000000ffff0a7224 */ /* 0x000fe400078e0a0a */
[----:B------:R-:W-:Y:S02]  /*3600*/  IMAD.MOV R81, RZ, RZ, -R11 ;  /* 0x000000ffff517224 */ /* 0x000fe400078e0a0b */
[----:B------:R-:W-:Y:S02]  /*3610*/  IMAD R11, R4, R63, R61 ;  /* 0x0000003f040b7224 */ /* 0x000fe400078e023d */
[----:B------:R-:W-:Y:S01]  /*3620*/  IMAD R91, R0, R80, R91 ;  /* 0x00000050005b7224 */ /* 0x000fe200078e025b */
[----:B------:R-:W-:Y:S01]  /*3630*/  @!P3 IADD3 R87, R87, -R0, RZ ;  /* 0x800000005757b210 */ /* 0x000fe20007ffe0ff */
[C---:B------:R-:W-:Y:S01]  /*3640*/  IMAD R61, R4.reuse, R10, R65 ;  /* 0x0000000a043d7224 */ /* 0x040fe200078e0241 */
[C---:B------:R-:W-:Y:S01]  /*3650*/  ISETP.GT.U32.AND P3, PT, R4.reuse, R11, PT ;  /* 0x0000000b0400720c */ /* 0x040fe20003f64070 */
[----:B------:R-:W-:-:S02]  /*3660*/  IMAD R63, R4, R13, R76 ;  /* 0x0000000d043f7224 */ /* 0x000fc400078e024c */
[----:B------:R-:W-:Y:S01]  /*3670*/  IMAD R65, R4, R81, R78 ;  /* 0x0000005104417224 */ /* 0x000fe200078e024e */
[----:B------:R-:W-:Y:S01]  /*3680*/  @!P5 IADD3 R89, R89, -R0, RZ ;  /* 0x800000005959d210 */ /* 0x000fe20007ffe0ff */
[--C-:B------:R-:W-:Y:S01]  /*3690*/  @!P2 IMAD.IADD R85, R85, 0x1, -R0.reuse ;  /* 0x000000015555a824 */ /* 0x100fe200078e0a00 */
[----:B------:R-:W-:Y:S01]  /*36a0*/  ISETP.GT.U32.AND P2, PT, R0, R91, PT ;  /* 0x0000005b0000720c */ /* 0x000fe20003f44070 */
[----:B------:R-:W-:Y:S01]  /*36b0*/  @!P4 IMAD.MOV R69, RZ, RZ, -R69 ;  /* 0x000000ffff45c224 */ /* 0x000fe200078e0a45 */
[C---:B------:R-:W-:Y:S01]  /*36c0*/  ISETP.GT.U32.AND P4, PT, R4.reuse, R61, PT ;  /* 0x0000003d0400720c */ /* 0x040fe20003f84070 */
[----:B------:R-:W-:Y:S01]  /*36d0*/  @!P0 IMAD.MOV R71, RZ, RZ, -R71 ;  /* 0x000000ffff478224 */ /* 0x000fe200078e0a47 */
[----:B------:R-:W-:Y:S01]  /*36e0*/  ISETP.GT.U32.AND P0, PT, R4, R63, PT ;  /* 0x0000003f0400720c */ /* 0x000fe20003f04070 */
[----:B------:R-:W-:Y:S01]  /*36f0*/  @!P6 IMAD.MOV R67, RZ, RZ, -R67 ;  /* 0x000000ffff43e224 */ /* 0x000fe200078e0a43 */
[----:B------:R-:W-:Y:S01]  /*3700*/  ISETP.GE.AND P6, PT, R84, RZ, PT ;  /* 0x000000ff5400720c */ /* 0x000fe20003fc6270 */
[----:B------:R-:W-:Y:S01]  /*3710*/  @!P1 IMAD.MOV R73, RZ, RZ, -R73 ;  /* 0x000000ffff499224 */ /* 0x000fe200078e0a49 */
[----:B------:R-:W-:Y:S01]  /*3720*/  ISETP.GT.U32.AND P5, PT, R4, R65, PT ;  /* 0x000000410400720c */ /* 0x000fe20003fa4070 */
[----:B------:R-:W1:Y:S01]  /*3730*/  LDC.64 R12, c[0x0][0x238] ;  /* 0x00008e00ff0c7b82 */ /* 0x000e620000000a00 */
[----:B------:R-:W-:Y:S01]  /*3740*/  ISETP.GE.AND P1, PT, R86, RZ, PT ;  /* 0x000000ff5600720c */ /* 0x000fe20003f26270 */
[----:B------:R-:W-:Y:S01]  /*3750*/  IMAD.SHL.U32 R10, R95, 0x200, RZ ;  /* 0x000002005f0a7824 */ /* 0x000fe200078e00ff */
[----:B------:R-:W-:Y:S01]  /*3760*/  @!P3 IADD3 R11, R11, -R4, RZ ;  /* 0x800000040b0bb210 */ /* 0x000fe20007ffe0ff */
[----:B------:R-:W-:Y:S01]  /*3770*/  @!P2 IMAD.IADD R91, R91, 0x1, -R0 ;  /* 0x000000015b5ba824 */ /* 0x000fe200078e0a00 */
[C---:B------:R-:W-:Y:S01]  /*3780*/  ISETP.GT.U32.AND P2, PT, R0.reuse, R87, PT ;  /* 0x000000570000720c */ /* 0x040fe20003f44070 */
[--C-:B------:R-:W-:Y:S01]  /*3790*/  @!P4 IMAD.IADD R61, R61, 0x1, -R4.reuse ;  /* 0x000000013d3dc824 */ /* 0x100fe200078e0a04 */
[C---:B------:R-:W-:Y:S01]  /*37a0*/  ISETP.GT.U32.AND P3, PT, R0.reuse, R89, PT ;  /* 0x000000590000720c */ /* 0x040fe20003f64070 */
[----:B------:R-:W-:Y:S01]  /*37b0*/  @!P0 IMAD.IADD R63, R63, 0x1, -R4 ;  /* 0x000000013f3f8824 */ /* 0x000fe200078e0a04 */
[----:B------:R-:W-:-:S02]  /*37c0*/  ISETP.GT.U32.AND P4, PT, R0, R91, PT ;  /* 0x0000005b0000720c */ /* 0x000fc40003f84070 */
[----:B------:R-:W-:Y:S01]  /*37d0*/  @!P6 IADD3 R75, -R75, RZ, RZ ;  /* 0x000000ff4b4be210 */ /* 0x000fe20007ffe1ff */
[----:B------:R-:W-:Y:S01]  /*37e0*/  @!P5 IMAD.IADD R65, R65, 0x1, -R4 ;  /* 0x000000014141d824 */ /* 0x000fe200078e0a04 */
[C---:B------:R-:W-:Y:S01]  /*37f0*/  ISETP.GT.U32.AND P5, PT, R4.reuse, R61, PT ;  /* 0x0000003d0400720c */ /* 0x040fe20003fa4070 */
[----:B------:R-:W-:Y:S01]  /*3800*/  @!P1 IMAD.MOV R77, RZ, RZ, -R77 ;  /* 0x000000ffff4d9224 */ /* 0x000fe200078e0a4d */
[C---:B------:R-:W-:Y:S02]  /*3810*/  ISETP.GT.U32.AND P6, PT, R4.reuse, R63, PT ;  /* 0x0000003f0400720c */ /* 0x040fe40003fc4070 */
[C---:B------:R-:W-:Y:S01]  /*3820*/  ISETP.GT.U32.AND P0, PT, R4.reuse, R11, PT ;  /* 0x0000000b0400720c */ /* 0x040fe20003f04070 */
[--C-:B------:R-:W-:Y:S01]  /*3830*/  @!P2 IMAD.IADD R87, R87, 0x1, -R0.reuse ;  /* 0x000000015757a824 */ /* 0x100fe200078e0a00 */
[----:B------:R-:W-:Y:S01]  /*3840*/  ISETP.GT.U32.AND P1, PT, R4, R65, PT ;  /* 0x000000410400720c */ /* 0x000fe20003f24070 */
[----:B------:R-:W-:Y:S01]  /*3850*/  @!P3 IMAD.IADD R89, R89, 0x1, -R0 ;  /* 0x000000015959b824 */ /* 0x000fe200078e0a00 */
[----:B------:R-:W-:-:S02]  /*3860*/  ISETP.GE.AND P2, PT, R88, RZ, PT ;  /* 0x000000ff5800720c */ /* 0x000fc40003f46270 */
[----:B------:R-:W-:Y:S01]  /*3870*/  @!P4 IADD3 R91, R91, -R0, RZ ;  /* 0x800000005b5bc210 */ /* 0x000fe20007ffe0ff */
[----:B-1----:R-:W-:Y:S01]  /*3880*/  IMAD.SHL.U32 R242, R12, 0x4, RZ ;  /* 0x000000040cf27824 */ /* 0x002fe200078e00ff */
[----:B------:R-:W-:Y:S01]  /*3890*/  ISETP.GE.AND P3, PT, R90, RZ, PT ;  /* 0x000000ff5a00720c */ /* 0x000fe20003f66270 */
[--C-:B------:R-:W-:Y:S01]  /*38a0*/  @!P5 IMAD.IADD R61, R61, 0x1, -R4.reuse ;  /* 0x000000013d3dd824 */ /* 0x100fe200078e0a04 */
[----:B------:R-:W-:Y:S01]  /*38b0*/  ISETP.GE.AND P4, PT, R92, RZ, PT ;  /* 0x000000ff5c00720c */ /* 0x000fe20003f86270 */
[--C-:B------:R-:W-:Y:S01]  /*38c0*/  @!P6 IMAD.IADD R63, R63, 0x1, -R4.reuse ;  /* 0x000000013f3fe824 */ /* 0x100fe200078e0a04 */
[----:B------:R-:W-:Y:S01]  /*38d0*/  ISETP.GE.AND P5, PT, R94, RZ, PT ;  /* 0x000000ff5e00720c */ /* 0x000fe20003fa6270 */
[----:B------:R-:W-:Y:S01]  /*38e0*/  @!P0 IMAD.IADD R11, R11, 0x1, -R4 ;  /* 0x000000010b0b8824 */ /* 0x000fe200078e0a04 */
[----:B------:R-:W-:Y:S01]  /*38f0*/  ISETP.GE.AND P6, PT, R82, RZ, PT ;  /* 0x000000ff5200720c */ /* 0x000fe20003fc6270 */
[----:B------:R-:W1:Y:S01]  /*3900*/  LDC R0, c[0x0][0x230] ;  /* 0x00008c00ff007b82 */ /* 0x000e620000000800 */
[----:B------:R-:W-:Y:S01]  /*3910*/  ISETP.GE.AND P0, PT, R93, RZ, PT ;  /* 0x000000ff5d00720c */ /* 0x000fe20003f06270 */
[----:B------:R-:W-:Y:S01]  /*3920*/  @!P2 IMAD.MOV R79, RZ, RZ, -R79 ;  /* 0x000000ffff4fa224 */ /* 0x000fe200078e0a4f */
[----:B------:R-:W-:Y:S01]  /*3930*/  @!P1 IADD3 R65, R65, -R4, RZ ;  /* 0x8000000441419210 */ /* 0x000fe20007ffe0ff */
[----:B------:R-:W-:Y:S01]  /*3940*/  IMAD R250, R12, 0x5, RZ ;  /* 0x000000050cfa7824 */ /* 0x000fe200078e02ff */
[----:B------:R-:W-:Y:S01]  /*3950*/  ISETP.NE.AND P1, PT, R3, RZ, PT ;  /* 0x000000ff0300720c */ /* 0x000fe20003f25270 */
[----:B------:R-:W-:Y:S01]  /*3960*/  @!P3 IMAD.MOV R83, RZ, RZ, -R83 ;  /* 0x000000ffff53b224 */ /* 0x000fe200078e0a53 */
[----:B------:R-:W-:Y:S01]  /*3970*/  LOP3.LUT R3, RZ, R3, RZ, 0x33, !PT ;  /* 0x00000003ff037212 */ /* 0x000fe200078e33ff */
[----:B------:R-:W3:Y:S01]  /*3980*/  LDC R4, c[0x0][0x230] ;  /* 0x00008c00ff047b82 */ /* 0x000ee20000000800 */
[----:B------:R-:W-:Y:S01]  /*3990*/  @!P4 IMAD.MOV R85, RZ, RZ, -R85 ;  /* 0x000000ffff55c224 */ /* 0x000fe200078e0a55 */
[----:B------:R-:W-:Y:S01]  /*39a0*/  LOP3.LUT R81, R95, 0x3f, RZ, 0xc0, !PT ;  /* 0x0000003f5f517812 */ /* 0x000fe200078ec0ff */
[----:B------:R-:W-:Y:S01]  /*39b0*/  @!P5 IMAD.MOV R89, RZ, RZ, -R89 ;  /* 0x000000ffff59d224 */ /* 0x000fe200078e0a59 */
[----:B------:R-:W-:Y:S01]  /*39c0*/  ISETP.GE.AND P3, PT, R18, RZ, PT ;  /* 0x000000ff1200720c */ /* 0x000fe20003f66270 */
[----:B------:R-:W-:Y:S01]  /*39d0*/  @!P6 IMAD.MOV R91, RZ, RZ, -R91 ;  /* 0x000000ffff5be224 */ /* 0x000fe200078e0a5b */
[----:B------:R-:W-:Y:S01]  /*39e0*/  @!P0 IADD3 R87, -R87, RZ, RZ ;  /* 0x000000ff57578210 */ /* 0x000fe20007ffe1ff */
[C---:B------:R-:W-:Y:S01]  /*39f0*/  IMAD.SHL.U32 R218, R12.reuse, 0x2, RZ ;  /* 0x000000020cda7824 */ /* 0x040fe200078e00ff */
[----:B------:R-:W-:Y:S01]  /*3a00*/  LOP3.LUT R19, R19, 0x4000, R10, 0xf8, !PT ;  /* 0x0000400013137812 */ /* 0x000fe200078ef80a */
[----:B------:R-:W-:Y:S01]  /*3a10*/  IMAD R228, R12, 0x3, RZ ;  /* 0x000000030ce47824 */ /* 0x000fe200078e02ff */
[----:B------:R-:W-:-:S02]  /*3a20*/  SEL R80, R3, R20, !P1 ;  /* 0x0000001403507207 */ /* 0x000fc40004800000 */
[C---:B------:R-:W-:Y:S01]  /*3a30*/  SEL R92, R3.reuse, R31, !P1 ;  /* 0x0000001f035c7207 */ /* 0x040fe20004800000 */
[----:B------:R-:W-:Y:S01]  /*3a40*/  STL.64 [R1+0x1078], R18 ;  /* 0x0010781201007387 */ /* 0x000fe20000100a00 */
[C---:B------:R-:W-:Y:S02]  /*3a50*/  SEL R93, R3.reuse, R39, !P1 ;  /* 0x00000027035d7207 */ /* 0x040fe40004800000 */
[C---:B------:R-:W-:Y:S01]  /*3a60*/  SEL R10, R3.reuse, R6, !P1 ;  /* 0x00000006030a7207 */ /* 0x040fe20004800000 */
[----:B-1----:R-:W-:Y:S01]  /*3a70*/  VIADD R6, R0, 0xffffffff ;  /* 0xffffffff00067836 */ /* 0x002fe20000000000 */
[----:B------:R-:W-:Y:S01]  /*3a80*/  SEL R76, R3, R8, !P1 ;  /* 0x00000008034c7207 */ /* 0x000fe20004800000 */
[----:B------:R-:W-:Y:S01]  /*3a90*/  IMAD R8, R81, R13, RZ ;  /* 0x0000000d51087224 */ /* 0x000fe200078e02ff */
[C---:B------:R-:W-:Y:S01]  /*3aa0*/  SEL R78, R3.reuse, R9, !P1 ;  /* 0x00000009034e7207 */ /* 0x040fe20004800000 */
[----:B------:R-:W-:Y:S01]  /*3ab0*/  @!P3 IMAD.MOV R61, RZ, RZ, -R61 ;  /* 0x000000ffff3db224 */ /* 0x000fe200078e0a3d */
[C---:B------:R-:W-:Y:S01]  /*3ac0*/  SEL R82, R3.reuse, R21, !P1 ;  /* 0x0000001503527207 */ /* 0x040fe20004800000 */
[----:B------:R1:W-:Y:S01]  /*3ad0*/  STL.64 [R1+0x1058], R16 ;  /* 0x0010581001007387 */ /* 0x0003e20000100a00 */
[C---:B------:R-:W-:Y:S01]  /*3ae0*/  SEL R22, R3.reuse, R22, !P1 ;  /* 0x0000001603167207 */ /* 0x040fe20004800000 */
[----:B------:R-:W-:Y:S01]  /*3af0*/  IMAD R21, R80, UR6, RZ ;  /* 0x0000000650157c24 */ /* 0x000fe2000f8e02ff */
[C---:B------:R-:W-:Y:S01]  /*3b00*/  SEL R84, R3.reuse, R23, !P1 ;  /* 0x0000001703547207 */ /* 0x040fe20004800000 */
[----:B------:R-:W-:Y:S01]  /*3b10*/  IMAD R23, R10, UR6, RZ ;  /* 0x000000060a177c24 */ /* 0x000fe2000f8e02ff */
[C---:B------:R-:W-:Y:S01]  /*3b20*/  SEL R24, R3.reuse, R24, !P1 ;  /* 0x0000001803187207 */ /* 0x040fe20004800000 */
[----:B------:R-:W-:Y:S01]  /*3b30*/  IMAD R80, R12, 0x3f, RZ ;  /* 0x0000003f0c507824 */ /* 0x000fe200078e02ff */
        /* <DEDUP_REMOVED lines=11> */
[----:B------:R-:W-:Y:S01]  /*3bf0*/  ULDC UR6, c[0x0][0x240] ;  /* 0x0000900000067ab9 */ /* 0x000fe20000000800 */
[C---:B------:R-:W-:Y:S01]  /*3c00*/  SEL R32, R3.reuse, R32, !P1 ;  /* 0x0000002003207207 */ /* 0x040fe20004800000 */
[----:B------:R-:W4:Y:S01]  /*3c10*/  LDC R82, c[0x0][0x230] ;  /* 0x00008c00ff527b82 */ /* 0x000f220000000800 */
[----:B------:R-:W-:-:S02]  /*3c20*/  SEL R33, R3, R33, !P1 ;  /* 0x0000002103217207 */ /* 0x000fc40004800000 */
[C---:B------:R-:W-:Y:S02]  /*3c30*/  SEL R34, R3.reuse, R34, !P1 ;  /* 0x0000002203227207 */ /* 0x040fe40004800000 */
[C---:B------:R-:W-:Y:S02]  /*3c40*/  SEL R35, R3.reuse, R35, !P1 ;  /* 0x0000002303237207 */ /* 0x040fe40004800000 */
[C---:B------:R-:W-:Y:S02]  /*3c50*/  SEL R36, R3.reuse, R36, !P1 ;  /* 0x0000002403247207 */ /* 0x040fe40004800000 */
[C---:B------:R-:W-:Y:S01]  /*3c60*/  SEL R31, R3.reuse, R37, !P1 ;  /* 0x00000025031f7207 */ /* 0x040fe20004800000 */
[----:B------:R-:W-:Y:S01]  /*3c70*/  IMAD R37, R86, UR61, RZ ;  /* 0x0000003d56257c24 */ /* 0x000fe2000f8e02ff */
[C---:B------:R-:W-:Y:S01]  /*3c80*/  SEL R38, R3.reuse, R38, !P1 ;  /* 0x0000002603267207 */ /* 0x040fe20004800000 */
[----:B------:R-:W-:Y:S01]  /*3c90*/  ULDC UR61, c[0x0][0x240] ;  /* 0x00009000003d7ab9 */ /* 0x000fe20000000800 */
[----:B------:R-:W-:-:S02]  /*3ca0*/  SEL R40, R3, R40, !P1 ;  /* 0x0000002803287207 */ /* 0x000fc40004800000 */
[C---:B------:R-:W-:Y:S02]  /*3cb0*/  SEL R41, R3.reuse, R41, !P1 ;  /* 0x0000002903297207 */ /* 0x040fe40004800000 */
        /* <DEDUP_REMOVED lines=8> */
[C---:B------:R-:W-:Y:S01]  /*3d40*/  SEL R48, R3.reuse, R48, !P1 ;  /* 0x0000003003307207 */ /* 0x040fe20004800000 */
[----:B------:R-:W2:Y:S01]  /*3d50*/  LDC R47, c[0x0][0x230] ;  /* 0x00008c00ff2f7b82 */ /* 0x000ea20000000800 */
[C---:B------:R-:W-:Y:S02]  /*3d60*/  SEL R49, R3.reuse, R49, !P1 ;  /* 0x0000003103317207 */ /* 0x040fe40004800000 */
[C---:B------:R-:W-:Y:S02]  /*3d70*/  SEL R50, R3.reuse, R50, !P1 ;  /* 0x0000003203327207 */ /* 0x040fe40004800000 */
[C---:B------:R-:W-:Y:S02]  /*3d80*/  SEL R51, R3.reuse, R51, !P1 ;  /* 0x0000003303337207 */ /* 0x040fe40004800000 */
[C---:B------:R-:W-:Y:S02]  /*3d90*/  SEL R96, R3.reuse, R53, !P1 ;  /* 0x0000003503607207 */ /* 0x040fe40004800000 */
[C---:B------:R-:W-:Y:S01]  /*3da0*/  SEL R95, R3.reuse, R52, !P1 ;  /* 0x00000034035f7207 */ /* 0x040fe20004800000 */
[C---:B------:R-:W-:Y:S01]  /*3db0*/  IMAD R52, R12.reuse, 0x13, RZ ;  /* 0x000000130c347824 */ /* 0x040fe200078e02ff */
[C---:B------:R-:W-:Y:S01]  /*3dc0*/  SEL R97, R3.reuse, R54, !P1 ;  /* 0x0000003603617207 */ /* 0x040fe20004800000 */
[----:B------:R-:W-:Y:S01]  /*3dd0*/  IMAD R54, R12, 0x31, RZ ;  /* 0x000000310c367824 */ /* 0x000fe200078e02ff */
[----:B------:R-:W-:Y:S01]  /*3de0*/  SEL R99, R3, R55, !P1 ;  /* 0x0000003703637207 */ /* 0x000fe20004800000 */
[----:B------:R-:W-:Y:S01]  /*3df0*/  IMAD R95, R95, UR55, RZ ;  /* 0x000000375f5f7c24 */ /* 0x000fe2000f8e02ff */
[C---:B------:R-:W-:Y:S01]  /*3e00*/  SEL R101, R3.reuse, R56, !P1 ;  /* 0x0000003803657207 */ /* 0x040fe20004800000 */
[----:B------:R-:W-:Y:S01]  /*3e10*/  IMAD R55, R34, UR45, RZ ;  /* 0x0000002d22377c24 */ /* 0x000fe2000f8e02ff */
[----:B------:R-:W-:Y:S01]  /*3e20*/  SEL R103, R3, R57, !P1 ;  /* 0x0000003903677207 */ /* 0x000fe20004800000 */
        /* <DEDUP_REMOVED lines=47> */
[----:B------:R-:W-:Y:S01]  /*4120*/  ISETP.GE.AND P1, PT, R15, RZ, PT ;  /* 0x000000ff0f00720c */ /* 0x000fe20003f26270 */
[----:B------:R-:W-:Y:S01]  /*4130*/  IMAD R129, R129, UR36, RZ ;  /* 0x0000002481817c24 */ /* 0x000fe2000f8e02ff */
[----:B------:R-:W-:Y:S01]  /*4140*/  ISETP.GE.AND P4, PT, R17, RZ, PT ;  /* 0x000000ff1100720c */ /* 0x000fe20003f86270 */
[----:B------:R-:W-:Y:S01]  /*4150*/  IMAD R137, R137, UR35, RZ ;  /* 0x0000002389897c24 */ /* 0x000fe2000f8e02ff */
[----:B------:R-:W-:Y:S01]  /*4160*/  ISETP.GE.AND P5, PT, R16, RZ, PT ;  /* 0x000000ff1000720c */ /* 0x000fe20003fa6270 */
[----:B------:R-:W-:Y:S01]  /*4170*/  IMAD R145, R145, UR34, RZ ;  /* 0x0000002291917c24 */ /* 0x000fe2000f8e02ff */
[----:B------:R-:W-:Y:S01]  /*4180*/  LEA R0, P2, R8, UR4, 0x2 ;  /* 0x0000000408007c11 */ /* 0x000fe2000f8410ff */
[----:B------:R-:W-:Y:S01]  /*4190*/  IMAD R83, R94, UR27, RZ ;  /* 0x0000001b5e537c24 */ /* 0x000fe2000f8e02ff */
[----:B------:R-:W-:Y:S01]  /*41a0*/  ISETP.NE.AND P0, PT, R2, RZ, PT ;  /* 0x000000ff0200720c */ /* 0x000fe20003f05270 */
[----:B------:R-:W-:Y:S01]  /*41b0*/  IMAD R41, R88, UR32, RZ ;  /* 0x0000002058297c24 */ /* 0x000fe2000f8e02ff */
[----:B------:R-:W-:Y:S01]  /*41c0*/  LOP3.LUT R2, RZ, R2, RZ, 0x33, !PT ;  /* 0x00000002ff027212 */ /* 0x000fe200078e33ff */
[----:B------:R-:W-:Y:S01]  /*41d0*/  IMAD R49, R92, UR31, RZ ;  /* 0x0000001f5c317c24 */ /* 0x000fe2000f8e02ff */
[----:B------:R-:W-:Y:S01]  /*41e0*/  LEA.HI.X.SX32 R8, R8, UR5, 0x2, P2 ;  /* 0x0000000508087c11 */ /* 0x000fe200090f16ff */
[----:B------:R-:W-:Y:S01]  /*41f0*/  @!P1 IMAD.MOV R11, RZ, RZ, -R11 ;  /* 0x000000ffff0b9224 */ /* 0x000fe200078e0a0b */
[-C--:B------:R-:W-:Y:S01]  /*4200*/  LEA R150, P2, R23, R0.reuse, 0x2 ;  /* 0x0000000017967211 */ /* 0x080fe200078410ff */
[----:B------:R-:W-:Y:S01]  /*4210*/  @!P4 IMAD.MOV R63, RZ, RZ, -R63 ;  /* 0x000000ffff3fc224 */ /* 0x000fe200078e0a3f */
[-C--:B-1----:R-:W-:Y:S01]  /*4220*/  LEA R16, P3, R29, R0.reuse, 0x2 ;  /* 0x000000001d107211 */ /* 0x082fe200078610ff */
[----:B------:R-:W-:Y:S01]  /*4230*/  ULDC UR5, c[0x0][0x240] ;  /* 0x0000900000057ab9 */ /* 0x000fe20000000800 */
[----:B---3--:R-:W-:Y:S01]  /*4240*/  IADD3 R9, R4, -0x2, RZ ;  /* 0xfffffffe04097810 */ /* 0x008fe20007ffe0ff */
[----:B------:R-:W-:Y:S01]  /*4250*/  IMAD R53, R33, UR5, RZ ;  /* 0x0000000521357c24 */ /* 0x000fe2000f8e02ff */
[----:B------:R-:W-:Y:S01]  /*4260*/  SEL R4, R2, R61, !P0 ;  /* 0x0000003d02047207 */ /* 0x000fe20004000000 */
[----:B------:R-:W-:Y:S01]  /*4270*/  IMAD R61, R31, UR59, RZ ;  /* 0x0000003b1f3d7c24 */ /* 0x000fe2000f8e02ff */
[----:B------:R-:W-:Y:S01]  /*4280*/  LEA R14, P4, R37, R0, 0x2 ;  /* 0x00000000250e7211 */ /* 0x000fe200078810ff */
[----:B------:R-:W-:Y:S01]  /*4290*/  IMAD R31, R22, UR48, RZ ;  /* 0x00000030161f7c24 */ /* 0x000fe2000f8e02ff */
[-C--:B------:R-:W-:Y:S01]  /*42a0*/  LEA.HI.X.SX32 R151, R23, R8.reuse, 0x2, P2 ;  /* 0x0000000817977211 */ /* 0x080fe200010f16ff */
[----:B------:R-:W-:Y:S01]  /*42b0*/  IMAD R33, R84, UR33, RZ ;  /* 0x0000002154217c24 */ /* 0x000fe2000f8e02ff */
[-C--:B------:R-:W-:Y:S01]  /*42c0*/  LEA.HI.X.SX32 R17, R29, R8.reuse, 0x2, P3 ;  /* 0x000000081d117211 */ /* 0x080fe200018f16ff */
[----:B------:R-:W-:Y:S01]  /*42d0*/  IMAD R91, R51, UR26, RZ ;  /* 0x0000001a335b7c24 */ /* 0x000fe2000f8e02ff */
[----:B------:R-:W-:Y:S01]  /*42e0*/  @!P5 IADD3 R65, -R65, RZ, RZ ;  /* 0x000000ff4141d210 */ /* 0x000fe20007ffe1ff */
[----:B------:R1:W-:Y:S01]  /*42f0*/  STL.64 [R1+0xe50], R150 ;  /* 0x000e509601007387 */ /* 0x0003e20000100a00 */
[----:B------:R-:W-:Y:S01]  /*4300*/  SEL R3, R2, R11, !P0 ;  /* 0x0000000b02037207 */ /* 0x000fe20004000000 */
[----:B------:R-:W-:Y:S01]  /*4310*/  IMAD R123, R123, UR22, RZ ;  /* 0x000000167b7b7c24 */ /* 0x000fe2000f8e02ff */
[----:B------:R-:W-:Y:S01]  /*4320*/  LEA.HI.X.SX32 R15, R37, R8, 0x2, P4 ;  /* 0x00000008250f7211 */ /* 0x000fe200020f16ff */
[----:B------:R-:W3:Y:S01]  /*4330*/  LDC R11, c[0x0][0x230] ;  /* 0x00008c00ff0b7b82 */ /* 0x000ee20000000800 */
[-C--:B------:R-:W-:Y:S01]  /*4340*/  LEA R152, P5, R45, R0.reuse, 0x2 ;  /* 0x000000002d987211 */ /* 0x080fe200078a10ff */
[----:B------:R4:W-:Y:S01]  /*4350*/  STL.64 [R1+0xe70], R16 ;  /* 0x000e701001007387 */ /* 0x0009e20000100a00 */
[----:B------:R-:W-:Y:S01]  /*4360*/  LEA R18, P2, R61, R0, 0x2 ;  /* 0x000000003d127211 */ /* 0x000fe200078410ff */
[----:B------:R-:W-:Y:S01]  /*4370*/  IMAD R131, R131, UR21, RZ ;  /* 0x0000001583837c24 */ /* 0x000fe2000f8e02ff */
[-C--:B------:R-:W-:Y:S01]  /*4380*/  LEA.HI.X.SX32 R153, R45, R8.reuse, 0x2, P5 ;  /* 0x000000082d997211 */ /* 0x080fe200028f16ff */
[----:B------:R2:W-:Y:S01]  /*4390*/  STL.64 [R1+0xe90], R14 ;  /* 0x000e900e01007387 */ /* 0x0005e20000100a00 */
[----:B------:R-:W-:Y:S01]  /*43a0*/  LEA.HI.X.SX32 R19, R61, R8, 0x2, P2 ;  /* 0x000000083d137211 */ /* 0x000fe200010f16ff */
[----:B------:R-:W-:Y:S01]  /*43b0*/  IMAD R139, R139, UR20, RZ ;  /* 0x000000148b8b7c24 */ /* 0x000fe2000f8e02ff */
[-C--:B-1----:R-:W-:Y:S01]  /*43c0*/  LEA R150, P6, R53, R0.reuse, 0x2 ;  /* 0x0000000035967211 */ /* 0x082fe200078c10ff */
[----:B------:R-:W-:Y:S01]  /*43d0*/  STL.64 [R1+0xeb0], R152 ;  /* 0x000eb09801007387 */ /* 0x000fe20000100a00 */
[----:B------:R-:W-:Y:S01]  /*43e0*/  LEA R28, P5, R87, R0, 0x2 ;  /* 0x00000000571c7211 */ /* 0x000fe200078a10ff */
[----:B------:R-:W-:Y:S01]  /*43f0*/  IMAD R147, R147, UR19, RZ ;  /* 0x0000001393937c24 */ /* 0x000fe2000f8e02ff */
[----:B------:R-:W-:Y:S01]  /*4400*/  LEA.HI.X.SX32 R151, R53, R8, 0x2, P6 ;  /* 0x0000000835977211 */ /* 0x000fe200030f16ff */
[----:B------:R1:W-:Y:S01]  /*4410*/  STL.64 [R1+0xef0], R18 ;  /* 0x000ef01201007387 */ /* 0x0003e20000100a00 */
[-C--:B----4-:R-:W-:Y:S01]  /*4420*/  LEA R16, P3, R69, R0.reuse, 0x2 ;  /* 0x0000000045107211 */ /* 0x090fe200078610ff */
[----:B------:R-:W4:Y:S01]  /*4430*/  S2UR UR4, SR_CgaCtaId ;  /* 0x00000000000479c3 */ /* 0x000f220000008800 */
[-C--:B------:R-:W-:Y:S01]  /*4440*/  LEA R22, P6, R95, R0.reuse, 0x2 ;  /* 0x000000005f167211 */ /* 0x080fe200078c10ff */
[----:B------:R-:W-:Y:S01]  /*4450*/  STL.64 [R1+0xed0], R150 ;  /* 0x000ed09601007387 */ /* 0x000fe20000100a00 */
[----:B--2---:R-:W-:Y:S01]  /*4460*/  LEA R14, P4, R77, R0, 0x2 ;  /* 0x000000004d0e7211 */ /* 0x004fe200078810ff */
[----:B------:R-:W-:Y:S01]  /*4470*/  IMAD R67, R40, UR14, RZ ;  /* 0x0000000e28437c24 */ /* 0x000fe2000f8e02ff */
[-C--:B------:R-:W-:Y:S01]  /*4480*/  LEA.HI.X.SX32 R17, R69, R8.reuse, 0x2, P3 ;  /* 0x0000000845117211 */ /* 0x080fe200018f16ff */
[----:B------:R-:W-:Y:S01]  /*4490*/  IMAD R51, R32, UR16, RZ ;  /* 0x0000001020337c24 */ /* 0x000fe2000f8e02ff */
[-C--:B------:R-:W-:Y:S01]  /*44a0*/  LEA.HI.X.SX32 R15, R77, R8.reuse, 0x2, P4 ;  /* 0x000000084d0f7211 */ /* 0x080fe200020f16ff */
[----:B---3--:R-:W-:Y:S01]  /*44b0*/  VIADD R10, R11, 0xfffffffd ;  /* 0xfffffffd0b0a7836 */ /* 0x008fe20000000000 */
[----:B------:R-:W-:Y:S01]  /*44c0*/  LEA.HI.X.SX32 R29, R87, R8, 0x2, P5 ;  /* 0x00000008571d7211 */ /* 0x000fe200028f16ff */
[----:B------:R2:W-:Y:S01]  /*44d0*/  STL.64 [R1+0xf10], R16 ;  /* 0x000f101001007387 */ /* 0x0005e20000100a00 */
[----:B-1----:R-:W-:Y:S01]  /*44e0*/  LEA R18, P2, R103, R0, 0x2 ;  /* 0x0000000067127211 */ /* 0x002fe200078410ff */
[----:B------:R-:W-:Y:S01]  /*44f0*/  VIADD R11, R47, 0xfffffffc ;  /* 0xfffffffc2f0b7836 */ /* 0x000fe20000000000 */
[-C--:B------:R-:W-:Y:S01]  /*4500*/  LEA.HI.X.SX32 R23, R95, R8.reuse, 0x2, P6 ;  /* 0x000000085f177211 */ /* 0x080fe200030f16ff */
[----:B------:R1:W-:Y:S01]  /*4510*/  STL.64 [R1+0xf30], R14 ;  /* 0x000f300e01007387 */ /* 0x0003e20000100a00 */
[----:B------:R-:W-:Y:S01]  /*4520*/  LEA.HI.X.SX32 R19, R103, R8, 0x2, P2 ;  /* 0x0000000867137211 */ /* 0x000fe200010f16ff */
[----:B------:R-:W-:Y:S01]  /*4530*/  IMAD R47, R30, UR46, RZ ;  /* 0x0000002e1e2f7c24 */ /* 0x000fe2000f8e02ff */
[----:B------:R-:W-:Y:S01]  /*4540*/  SEL R5, R2, R63, !P0 ;  /* 0x0000003f02057207 */ /* 0x000fe20004000000 */
[----:B------:R3:W-:Y:S01]  /*4550*/  STL.64 [R1+0xf50], R28 ;  /* 0x000f501c01007387 */ /* 0x0007e20000100a00 */
[----:B------:R-:W-:Y:S01]  /*4560*/  IMAD R63, R38, UR44, RZ ;  /* 0x0000002c263f7c24 */ /* 0x000fe2000f8e02ff */
[----:B------:R-:W-:Y:S01]  /*4570*/  SEL R2, R2, R65, !P0 ;  /* 0x0000004102027207 */ /* 0x000fe20004000000 */
[----:B------:R-:W-:Y:S01]  /*4580*/  IMAD R65, R93, UR29, RZ ;  /* 0x0000001d5d417c24 */ /* 0x000fe2000f8e02ff */
[-C--:B--2---:R-:W-:Y:S01]  /*4590*/  LEA R16, P3, R111, R0.reuse, 0x2 ;  /* 0x000000006f107211 */ /* 0x084fe200078610ff */
[----:B------:R2:W-:Y:S01]  /*45a0*/  STL.64 [R1+0xf70], R22 ;  /* 0x000f701601007387 */ /* 0x0005e20000100a00 */
[----:B------:R-:W-:Y:S01]  /*45b0*/  ISETP.GE.U32.AND P1, PT, R9, 0x7fffffbf, PT ;  /* 0x7fffffbf0900780c */ /* 0x000fe20003f26070 */
[----:B------:R-:W-:Y:S01]  /*45c0*/  IMAD R59, R36, UR15, RZ ;  /* 0x0000000f243b7c24 */ /* 0x000fe2000f8e02ff */
[----:B-1----:R-:W-:Y:S01]  /*45d0*/  LEA R14, P4, R119, R0, 0x2 ;  /* 0x00000000770e7211 */ /* 0x002fe200078810ff */
[----:B------:R1:W-:Y:S01]  /*45e0*/  STL.64 [R1+0xf90], R18 ;  /* 0x000f901201007387 */ /* 0x0003e20000100a00 */
[-C--:B------:R-:W-:Y:S01]  /*45f0*/  LEA.HI.X.SX32 R17, R111, R8.reuse, 0x2, P3 ;  /* 0x000000086f117211 */ /* 0x080fe200018f16ff */
[----:B------:R-:W4:Y:S01]  /*4600*/  LDC R9, c[0x0][0x230] ;  /* 0x00008c00ff097b82 */ /* 0x000f220000000800 */
[----:B------:R-:W-:Y:S01]  /*4610*/  LEA.HI.X.SX32 R15, R119, R8, 0x2, P4 ;  /* 0x00000008770f7211 */ /* 0x000fe200020f16ff */
[----:B------:R-:W-:Y:S01]  /*4620*/  IMAD R109, R109, UR9, RZ ;  /* 0x000000096d6d7c24 */ /* 0x000fe2000f8e02ff */
[-C--:B---3--:R-:W-:Y:S01]  /*4630*/  LEA R28, P5, R127, R0.reuse, 0x2 ;  /* 0x000000007f1c7211 */ /* 0x088fe200078a10ff */
[----:B------:R3:W-:Y:S01]  /*4640*/  STL.64 [R1+0xfb0], R16 ;  /* 0x000fb01001007387 */ /* 0x0007e20000100a00 */
[----:B------:R-:W-:Y:S01]  /*4650*/  ISETP.GE.U32.AND P0, PT, R6, 0x7fffffc0, PT ;  /* 0x7fffffc00600780c */ /* 0x000fe20003f06070 */
[----:B------:R-:W-:Y:S01]  /*4660*/  IMAD R85, R48, UR12, RZ ;  /* 0x0000000c30557c24 */ /* 0x000fe2000f8e02ff */
[----:B--2---:R-:W-:Y:S01]  /*4670*/  LEA R22, P6, R135, R0, 0x2 ;  /* 0x0000000087167211 */ /* 0x004fe200078c10ff */
[----:B------:R2:W-:Y:S01]  /*4680*/  STL.64 [R1+0xfd0], R14 ;  /* 0x000fd00e01007387 */ /* 0x0005e20000100a00 */
[----:B------:R-:W-:Y:S01]  /*4690*/  LEA.HI.X.SX32 R29, R127, R8, 0x2, P5 ;  /* 0x000000087f1d7211 */ /* 0x000fe200028f16ff */
[----:B------:R-:W4:Y:S01]  /*46a0*/  LDC R6, c[0x0][0x230] ;  /* 0x00008c00ff067b82 */ /* 0x000f220000000800 */
[----:B-1----:R-:W-:Y:S01]  /*46b0*/  LEA R18, P2, R143, R0, 0x2 ;  /* 0x000000008f127211 */ /* 0x002fe200078410ff */
[----:B------:R-:W-:Y:S01]  /*46c0*/  IMAD R75, R44, UR13, RZ ;  /* 0x0000000d2c4b7c24 */ /* 0x000fe2000f8e02ff */
[-C--:B------:R-:W-:Y:S01]  /*46d0*/  LEA.HI.X.SX32 R23, R135, R8.reuse, 0x2, P6 ;  /* 0x0000000887177211 */ /* 0x080fe200030f16ff */
[----:B------:R1:W-:Y:S01]  /*46e0*/  STL.64 [R1+0xff0], R28 ;  /* 0x000ff01c01007387 */ /* 0x0003e20000100a00 */
[----:B------:R-:W-:Y:S01]  /*46f0*/  LEA.HI.X.SX32 R19, R143, R8, 0x2, P2 ;  /* 0x000000088f137211 */ /* 0x000fe200010f16ff */
[----:B------:R-:W-:Y:S01]  /*4700*/  IMAD R93, R96, UR11, RZ ;  /* 0x0000000b605d7c24 */ /* 0x000fe2000f8e02ff */
[-C--:B---3--:R-:W-:Y:S01]  /*4710*/  LEA R16, P3, R25, R0.reuse, 0x2 ;  /* 0x0000000019107211 */ /* 0x088fe200078610ff */
[----:B------:R3:W-:Y:S01]  /*4720*/  STL.64 [R1+0x1010], R22 ;  /* 0x0010101601007387 */ /* 0x0007e20000100a00 */
[----:B------:R-:W-:Y:S01]  /*4730*/  IMAD R101, R101, UR10, RZ ;  /* 0x0000000a65657c24 */ /* 0x000fe2000f8e02ff */
[----:B--2---:R-:W-:Y:S01]  /*4740*/  LEA R14, P4, R31, R0, 0x2 ;  /* 0x000000001f0e7211 */ /* 0x004fe200078810ff */
[----:B------:R-:W-:Y:S01]  /*4750*/  IMAD R149, R20, UR60, RZ ;  /* 0x0000003c14957c24 */ /* 0x000fe2000f8e02ff */
[-C--:B------:R-:W-:Y:S01]  /*4760*/  LEA.HI.X.SX32 R17, R25, R8.reuse, 0x2, P3 ;  /* 0x0000000819117211 */ /* 0x080fe200018f16ff */
[----:B------:R2:W-:Y:S01]  /*4770*/  STL.64 [R1+0x1030], R18 ;  /* 0x0010301201007387 */ /* 0x0005e20000100a00 */
[----:B------:R-:W-:Y:S01]  /*4780*/  LEA.HI.X.SX32 R15, R31, R8, 0x2, P4 ;  /* 0x000000081f0f7211 */ /* 0x000fe200020f16ff */
[----:B------:R-:W-:Y:S01]  /*4790*/  IMAD R125, R125, UR7, RZ ;  /* 0x000000077d7d7c24 */ /* 0x000fe2000f8e02ff */
[-C--:B-1----:R-:W-:Y:S01]  /*47a0*/  LEA R28, P5, R39, R0.reuse, 0x2 ;  /* 0x00000000271c7211 */ /* 0x082fe200078a10ff */
[----:B------:R1:W-:Y:S01]  /*47b0*/  STL.64 [R1+0xe58], R16 ;  /* 0x000e581001007387 */ /* 0x0003e20000100a00 */
[----:B------:R-:W-:Y:S01]  /*47c0*/  IMAD R117, R117, UR8, RZ ;  /* 0x0000000875757c24 */ /* 0x000fe2000f8e02ff */
[----:B------:R-:W-:Y:S01]  /*47d0*/  ULDC UR5, c[0x0][0x234] ;  /* 0x00008d0000057ab9 */ /* 0x000fe20000000800 */
[----:B---3--:R-:W-:Y:S01]  /*47e0*/  LEA R22, P6, R47, R0, 0x2 ;  /* 0x000000002f167211 */ /* 0x008fe200078c10ff */
[----:B------:R3:W-:Y:S01]  /*47f0*/  STL.64 [R1+0xe78], R14 ;  /* 0x000e780e01007387 */ /* 0x0007e20000100a00 */
[-C--:B------:R-:W-:Y:S01]  /*4800*/  LEA.HI.X.SX32 R29, R39, R8.reuse, 0x2, P5 ;  /* 0x00000008271d7211 */ /* 0x080fe200028f16ff */
[----:B------:R-:W-:Y:S01]  /*4810*/  IMAD R133, R133, UR6, RZ ;  /* 0x0000000685857c24 */ /* 0x000fe2000f8e02ff */
[----:B------:R-:W-:Y:S01]  /*4820*/  LEA.HI.X.SX32 R23, R47, R8, 0x2, P6 ;  /* 0x000000082f177211 */ /* 0x000fe200030f16ff */
[----:B------:R-:W-:Y:S01]  /*4830*/  IMAD R141, R141, UR61, RZ ;  /* 0x0000003d8d8d7c24 */ /* 0x000fe2000f8e02ff */
[-C--:B--2---:R-:W-:Y:S01]  /*4840*/  LEA R18, P2, R55, R0.reuse, 0x2 ;  /* 0x0000000037127211 */ /* 0x084fe200078410ff */
[----:B------:R-:W-:Y:S01]  /*4850*/  STL.64 [R1+0xe98], R28 ;  /* 0x000e981c01007387 */ /* 0x000fe20000100a00 */
[-C--:B------:R-:W-:Y:S01]  /*4860*/  LEA R142, P5, R79, R0.reuse, 0x2 ;  /* 0x000000004f8e7211 */ /* 0x080fe200078a10ff */
[----:B------:R-:W-:Y:S01]  /*4870*/  IMAD R3, R3, UR5, RZ ;  /* 0x0000000503037c24 */ /* 0x000fe2000f8e02ff */
[----:B-1----:R-:W-:Y:S01]  /*4880*/  LEA R16, P3, R63, R0, 0x2 ;  /* 0x000000003f107211 */ /* 0x002fe200078610ff */
[----:B------:R1:W-:Y:S01]  /*4890*/  STL.64 [R1+0xeb8], R22 ;  /* 0x000eb81601007387 */ /* 0x0003e20000100a00 */
[----:B------:R-:W-:Y:S01]  /*48a0*/  LEA.HI.X.SX32 R19, R55, R8, 0x2, P2 ;  /* 0x0000000837137211 */ /* 0x000fe200010f16ff */
[----:B------:R-:W-:Y:S01]  /*48b0*/  ULDC.64 UR8, c[0x0][0x210] ;  /* 0x0000840000087ab9 */ /* 0x000fe20000000a00 */
[----:B---3--:R-:W-:Y:S01]  /*48c0*/  LEA R14, P4, R71, R0, 0x2 ;  /* 0x00000000470e7211 */ /* 0x008fe200078810ff */
[----:B------:R-:W-:Y:S01]  /*48d0*/  UMOV UR7, 0x400 ;  /* 0x0000040000077882 */ /* 0x000fe20000000000 */
[----:B------:R-:W-:Y:S01]  /*48e0*/  LEA.HI.X.SX32 R17, R63, R8, 0x2, P3 ;  /* 0x000000083f117211 */ /* 0x000fe200018f16ff */
[----:B------:R2:W-:Y:S01]  /*48f0*/  STL.64 [R1+0xed8], R18 ;  /* 0x000ed81201007387 */ /* 0x0005e20000100a00 */
[----:B------:R-:W-:Y:S01]  /*4900*/  LEA R134, P6, R89, R0, 0x2 ;  /* 0x0000000059867211 */ /* 0x000fe200078c10ff */
[----:B------:R-:W-:Y:S01]  /*4910*/  IMAD R5, R5, UR5, RZ ;  /* 0x0000000505057c24 */ /* 0x000fe2000f8e02ff */
[----:B------:R-:W-:Y:S01]  /*4920*/  LEA.HI.X.SX32 R15, R71, R8, 0x2, P4 ;  /* 0x00000008470f7211 */ /* 0x000fe200020f16ff */
[----:B------:R-:W-:Y:S01]  /*4930*/  STL.64 [R1+0xef8], R16 ;  /* 0x000ef81001007387 */ /* 0x000fe20000100a00 */
[----:B------:R-:W-:Y:S01]  /*4940*/  LEA R126, P2, R97, R0, 0x2 ;  /* 0x00000000617e7211 */ /* 0x000fe200078410ff */
[----:B-1----:R-:W1:Y:S01]  /*4950*/  LDC R22, c[0x0][0x230] ;  /* 0x00008c00ff167b82 */ /* 0x002e620000000800 */
[----:B------:R-:W-:Y:S01]  /*4960*/  LEA.HI.X.SX32 R143, R79, R8, 0x2, P5 ;  /* 0x000000084f8f7211 */ /* 0x000fe200028f16ff */
[----:B------:R3:W-:Y:S01]  /*4970*/  STL.64 [R1+0x1060], R16 ;  /* 0x0010601001007387 */ /* 0x0007e20000100a00 */
[----:B------:R-:W-:Y:S01]  /*4980*/  LEA R118, P3, R105, R0, 0x2 ;  /* 0x0000000069767211 */ /* 0x000fe200078610ff */
[----:B----4-:R-:W-:Y:S01]  /*4990*/  ULEA UR7, UR4, UR7, 0x18 ;  /* 0x0000000704077291 */ /* 0x010fe2000f8ec03f */
[----:B------:R-:W-:Y:S01]  /*49a0*/  LEA.HI.X.SX32 R135, R89, R8, 0x2, P6 ;  /* 0x0000000859877211 */ /* 0x000fe200030f16ff */
[----:B------:R-:W-:Y:S01]  /*49b0*/  STL.64 [R1+0xf18], R14 ;  /* 0x000f180e01007387 */ /* 0x000fe20000100a00 */
[----:B------:R-:W-:Y:S01]  /*49c0*/  LEA R110, P4, R113, R0, 0x2 ;  /* 0x00000000716e7211 */ /* 0x000fe200078810ff */
[----:B------:R-:W-:Y:S01]  /*49d0*/  IMAD R20, R2, UR5, RZ ;  /* 0x0000000502147c24 */ /* 0x000fe2000f8e02ff */
[----:B------:R-:W-:Y:S01]  /*49e0*/  LEA.HI.X.SX32 R127, R97, R8, 0x2, P2 ;  /* 0x00000008617f7211 */ /* 0x000fe200010f16ff */
[----:B------:R-:W-:Y:S01]  /*49f0*/  STL.64 [R1+0x1068], R14 ;  /* 0x0010680e01007387 */ /* 0x000fe20000100a00 */
[----:B------:R-:W-:Y:S01]  /*4a00*/  LEA R102, P5, R121, R0, 0x2 ;  /* 0x0000000079667211 */ /* 0x000fe200078a10ff */
[----:B------:R-:W-:Y:S01]  /*4a10*/  ULDC.64 UR18, c[0x0][0x208] ;  /* 0x0000820000127ab9 */ /* 0x000fe20000000a00 */
[----:B------:R-:W-:Y:S01]  /*4a20*/  LEA.HI.X.SX32 R119, R105, R8, 0x2, P3 ;  /* 0x0000000869777211 */ /* 0x000fe200018f16ff */
[----:B------:R-:W-:Y:S01]  /*4a30*/  STL.64 [R1+0xf38], R142 ;  /* 0x000f388e01007387 */ /* 0x000fe20000100a00 */
[----:B------:R-:W-:Y:S01]  /*4a40*/  LEA R94, P6, R129, R0, 0x2 ;  /* 0x00000000815e7211 */ /* 0x000fe200078c10ff */
[C---:B------:R-:W-:Y:S01]  /*4a50*/  IMAD R24, R12.reuse, 0x21, RZ ;  /* 0x000000210c187824 */ /* 0x040fe200078e02ff */
        /* <DEDUP_REMOVED lines=35> */
[C---:B------:R-:W-:Y:S01]  /*4c90*/  IMAD.SHL.U32 R33, R12.reuse, 0x8, RZ ;  /* 0x000000080c217824 */ /* 0x040fe200078e00ff */
        /* <DEDUP_REMOVED lines=14> */
[-C--:B------:R-:W-:Y:S01]  /*4d80*/  LEA R192, P4, R107, R0.reuse, 0x2 ;  /* 0x000000006bc07211 */ /* 0x080fe200078810ff */
[C---:B------:R-:W-:Y:S01]  /*4d90*/  IMAD R38, R12.reuse, 0x29, RZ ;  /* 0x000000290c267824 */ /* 0x040fe200078e02ff */
[----:B------:R-:W-:Y:S01]  /*4da0*/  LEA R190, P5, R115, R0, 0x2 ;  /* 0x0000000073be7211 */ /* 0x000fe200078a10ff */
[----:B------:R-:W-:Y:S01]  /*4db0*/  STL.64 [R1+0x1018], R86 ;  /* 0x0010185601007387 */ /* 0x000fe20000100a00 */
[-C--:B------:R-:W-:Y:S01]  /*4dc0*/  LEA.HI.X.SX32 R197, R91, R8.reuse, 0x2, P2 ;  /* 0x000000085bc57211 */ /* 0x080fe200010f16ff */
[C---:B------:R-:W-:Y:S01]  /*4dd0*/  IMAD R39, R12.reuse, 0x2a, RZ ;  /* 0x0000002a0c277824 */ /* 0x040fe200078e02ff */
[----:B------:R-:W-:Y:S01]  /*4de0*/  LEA.HI.X.SX32 R195, R99, R8, 0x2, P3 ;  /* 0x0000000863c37211 */ /* 0x000fe200018f16ff */
[----:B------:R-:W-:Y:S01]  /*4df0*/  STL.64 [R1+0x10b0], R86 ;  /* 0x0010b05601007387 */ /* 0x000fe20000100a00 */
[----:B------:R-:W-:Y:S01]  /*4e00*/  LEA R188, P6, R123, R0, 0x2 ;  /* 0x000000007bbc7211 */ /* 0x000fe200078c10ff */
[C---:B------:R-:W-:Y:S01]  /*4e10*/  IMAD R40, R12.reuse, 0x2b, RZ ;  /* 0x0000002b0c287824 */ /* 0x040fe200078e02ff */
[-C--:B------:R-:W-:Y:S01]  /*4e20*/  LEA.HI.X.SX32 R193, R107, R8.reuse, 0x2, P4 ;  /* 0x000000086bc17211 */ /* 0x080fe200020f16ff */
[----:B------:R-:W-:Y:S01]  /*4e30*/  STL.64 [R1+0x1038], R214 ;  /* 0x001038d601007387 */ /* 0x000fe20000100a00 */
[----:B------:R-:W-:Y:S01]  /*4e40*/  LEA.HI.X.SX32 R191, R115, R8, 0x2, P5 ;  /* 0x0000000873bf7211 */ /* 0x000fe200028f16ff */
[C---:B------:R-:W-:Y:S01]  /*4e50*/  IMAD R41, R12.reuse, 0xc, RZ ;  /* 0x0000000c0c297824 */ /* 0x040fe200078e02ff */
[-C--:B------:R-:W-:Y:S01]  /*4e60*/  LEA R180, P5, R21, R0.reuse, 0x2 ;  /* 0x0000000015b47211 */ /* 0x080fe200078a10ff */
[----:B------:R-:W-:Y:S01]  /*4e70*/  STL.64 [R1+0x10b8], R214 ;  /* 0x0010b8d601007387 */ /* 0x000fe20000100a00 */
[-C--:B------:R-:W-:Y:S01]  /*4e80*/  LEA R186, P2, R131, R0.reuse, 0x2 ;  /* 0x0000000083ba7211 */ /* 0x080fe200078410ff */
[C---:B------:R-:W-:Y:S01]  /*4e90*/  IMAD R42, R12.reuse, 0xd, RZ ;  /* 0x0000000d0c2a7824 */ /* 0x040fe200078e02ff */
[-C--:B------:R-:W-:Y:S01]  /*4ea0*/  LEA R184, P3, R139, R0.reuse, 0x2 ;  /* 0x000000008bb87211 */ /* 0x080fe200078610ff */
[----:B------:R-:W-:Y:S01]  /*4eb0*/  STL.64 [R1+0xe60], R212 ;  /* 0x000e60d401007387 */ /* 0x000fe20000100a00 */
[----:B------:R-:W-:Y:S01]  /*4ec0*/  LEA R182, P4, R147, R0, 0x2 ;  /* 0x0000000093b67211 */ /* 0x000fe200078810ff */
[C---:B------:R-:W-:Y:S01]  /*4ed0*/  IMAD R44, R12.reuse, 0xf, RZ ;  /* 0x0000000f0c2c7824 */ /* 0x040fe200078e02ff */
[-C--:B------:R-:W-:Y:S01]  /*4ee0*/  LEA.HI.X.SX32 R189, R123, R8.reuse, 0x2, P6 ;  /* 0x000000087bbd7211 */ /* 0x080fe200030f16ff */
[----:B------:R-:W-:Y:S01]  /*4ef0*/  STL.64 [R1+0x10c0], R212 ;  /* 0x0010c0d401007387 */ /* 0x000fe20000100a00 */
[-C--:B------:R-:W-:Y:S01]  /*4f00*/  LEA.HI.X.SX32 R181, R21, R8.reuse, 0x2, P5 ;  /* 0x0000000815b57211 */ /* 0x080fe200028f16ff */
[----:B------:R-:W-:Y:S01]  /*4f10*/  VIADD R21, R9, 0xffffffdf ;  /* 0xffffffdf09157836 */ /* 0x000fe20000000000 */
        /* <DEDUP_REMOVED lines=18> */
[----:B------:R-:W-:Y:S01]  /*5040*/  LEA.HI.X.SX32 R177, R43, R8, 0x2, P2 ;  /* 0x000000082bb17211 */ /* 0x000fe200010f16ff */
[C---:B------:R-:W-:Y:S01]  /*5050*/  IMAD R43, R12.reuse, 0xe, RZ ;  /* 0x0000000e0c2b7824 */ /* 0x040fe200078e02ff */
[----:B------:R-:W-:Y:S01]  /*5060*/  LEA R160, P5, R109, R0, 0x2 ;  /* 0x000000006da07211 */ /* 0x000fe200078a10ff */
[----:B------:R-:W-:Y:S01]  /*5070*/  STL.64 [R1+0x10d8], R206 ;  /* 0x0010d8ce01007387 */ /* 0x000fe20000100a00 */
[----:B------:R-:W-:Y:S01]  /*5080*/  LEA.HI.X.SX32 R179, R35, R8, 0x2, P6 ;  /* 0x0000000823b37211 */ /* 0x000fe200030f16ff */
[C---:B------:R-:W-:Y:S01]  /*5090*/  IMAD R35, R12.reuse, 0xa, RZ ;  /* 0x0000000a0c237824 */ /* 0x040fe200078e02ff */
[----:B------:R-:W-:Y:S01]  /*50a0*/  LEA R166, P2, R85, R0, 0x2 ;  /* 0x0000000055a67211 */ /* 0x000fe200078410ff */
[----:B------:R-:W-:Y:S01]  /*50b0*/  STL.64 [R1+0xee0], R204 ;  /* 0x000ee0cc01007387 */ /* 0x000fe20000100a00 */
[-C--:B------:R-:W-:Y:S01]  /*50c0*/  LEA.HI.X.SX32 R175, R51, R8.reuse, 0x2, P3 ;  /* 0x0000000833af7211 */ /* 0x080fe200018f16ff */
[C---:B------:R-:W-:Y:S01]  /*50d0*/  IMAD.SHL.U32 R49, R12.reuse, 0x10, RZ ;  /* 0x000000100c317824 */ /* 0x040fe200078e00ff */
        /* <DEDUP_REMOVED lines=23> */
[----:B------:R-:W-:Y:S01]  /*5250*/  IMAD R57, R12, 0x14, RZ ;  /* 0x000000140c397824 */ /* 0x000fe200078e02ff */
[-C--:B------:R-:W-:Y:S01]  /*5260*/  LEA R154, P3, R133, R0.reuse, 0x2 ;  /* 0x00000000859a7211 */ /* 0x080fe200078610ff */
[----:B------:R-:W-:Y:S01]  /*5270*/  STL.64 [R1+0x10f8], R198 ;  /* 0x0010f8c601007387 */ /* 0x000fe20000100a00 */
[----:B------:R-:W-:Y:S01]  /*5280*/  LEA R152, P4, R141, R0, 0x2 ;  /* 0x000000008d987211 */ /* 0x000fe200078810ff */
[----:B------:R-:W-:Y:S01]  /*5290*/  IMAD R0, R4, UR5, RZ ;  /* 0x0000000504007c24 */ /* 0x000fe2000f8e02ff */
[-C--:B------:R-:W-:Y:S01]  /*52a0*/  LEA.HI.X.SX32 R151, R149, R8.reuse, 0x2, P5 ;  /* 0x0000000895977211 */ /* 0x080fe200028f16ff */
[----:B------:R-:W-:Y:S01]  /*52b0*/  STL.64 [R1+0xf60], R196 ;  /* 0x000f60c401007387 */ /* 0x000fe20000100a00 */
[-C--:B------:R-:W-:Y:S01]  /*52c0*/  LEA.HI.X.SX32 R157, R125, R8.reuse, 0x2, P2 ;  /* 0x000000087d9d7211 */ /* 0x080fe200010f16ff */
[----:B------:R-:W-:Y:S01]  /*52d0*/  IMAD R58, R12, 0x15, RZ ;  /* 0x000000150c3a7824 */ /* 0x000fe200078e02ff */
[----:B------:R-:W-:Y:S01]  /*52e0*/  ISETP.GE.U32.AND P5, PT, R10, 0x7fffffbe, PT ;  /* 0x7fffffbe0a00780c */ /* 0x000fe20003fa6070 */
[----:B------:R-:W-:Y:S01]  /*52f0*/  STL.64 [R1+0x1100], R196 ;  /* 0x001100c401007387 */ /* 0x000fe20000100a00 */
[----:B------:R-:W-:Y:S01]  /*5300*/  LEA R10, P2, R3, UR8, 0x2 ;  /* 0x00000008030a7c11 */ /* 0x000fe2000f8410ff */
[C---:B------:R-:W-:Y:S01]  /*5310*/  IMAD R59, R12.reuse, 0x16, RZ ;  /* 0x000000160c3b7824 */ /* 0x040fe200078e02ff */
[-C--:B------:R-:W-:Y:S01]  /*5320*/  LEA.HI.X.SX32 R159, R117, R8.reuse, 0x2, P6 ;  /* 0x00000008759f7211 */ /* 0x080fe200030f16ff */
[----:B------:R-:W-:Y:S01]  /*5330*/  STL.64 [R1+0xf80], R194 ;  /* 0x000f80c201007387 */ /* 0x000fe20000100a00 */
[-C--:B------:R-:W-:Y:S01]  /*5340*/  LEA.HI.X.SX32 R155, R133, R8.reuse, 0x2, P3 ;  /* 0x00000008859b7211 */ /* 0x080fe200018f16ff */
[----:B------:R-:W-:Y:S01]  /*5350*/  IMAD R60, R12, 0x17, RZ ;  /* 0x000000170c3c7824 */ /* 0x000fe200078e02ff */
[----:B------:R-:W-:Y:S01]  /*5360*/  LEA.HI.X.SX32 R153, R141, R8, 0x2, P4 ;  /* 0x000000088d997211 */ /* 0x000fe200020f16ff */
[----:B------:R-:W-:Y:S01]  /*5370*/  STL.64 [R1+0x1108], R194 ;  /* 0x001108c201007387 */ /* 0x000fe20000100a00 */
[----:B------:R-:W-:Y:S01]  /*5380*/  LEA R8, P3, R0, UR8, 0x2 ;  /* 0x0000000800087c11 */ /* 0x000fe2000f8610ff */
[C---:B------:R-:W-:Y:S01]  /*5390*/  IMAD R61, R12.reuse, 0x34, RZ ;  /* 0x000000340c3d7824 */ /* 0x040fe200078e02ff */
[----:B------:R-:W-:Y:S01]  /*53a0*/  ISETP.GE.U32.AND P4, PT, R11, 0x7fffffbd, PT ;  /* 0x7fffffbd0b00780c */ /* 0x000fe20003f86070 */
[----:B------:R-:W-:Y:S01]  /*53b0*/  STL.64 [R1+0xfa0], R192 ;  /* 0x000fa0c001007387 */ /* 0x000fe20000100a00 */
[----:B------:R-:W-:Y:S01]  /*53c0*/  LEA.HI.X.SX32 R11, R3, UR9, 0x2, P2 ;  /* 0x00000009030b7c11 */ /* 0x000fe200090f16ff */
[----:B------:R-:W-:Y:S01]  /*53d0*/  IMAD R62, R12, 0x35, RZ ;  /* 0x000000350c3e7824 */ /* 0x000fe200078e02ff */
[----:B------:R-:W-:Y:S01]  /*53e0*/  LEA R4, P2, R5, UR8, 0x2 ;  /* 0x0000000805047c11 */ /* 0x000fe2000f8410ff */
[----:B------:R-:W-:Y:S01]  /*53f0*/  STL.64 [R1+0x1110], R192 ;  /* 0x001110c001007387 */ /* 0x000fe20000100a00 */
[----:B------:R-:W-:Y:S01]  /*5400*/  LEA.HI.X.SX32 R9, R0, UR9, 0x2, P3 ;  /* 0x0000000900097c11 */ /* 0x000fe200098f16ff */
[----:B------:R-:W-:Y:S01]  /*5410*/  VIADD R0, R7, UR7 ;  /* 0x0000000707007c36 */ /* 0x000fe20008000000 */
[----:B------:R-:W-:Y:S01]  /*5420*/  LEA R2, P6, R20, UR8, 0x2 ;  /* 0x0000000814027c11 */ /* 0x000fe2000f8c10ff */
[----:B------:R-:W-:Y:S01]  /*5430*/  STL.64 [R1+0xfc0], R190 ;  /* 0x000fc0be01007387 */ /* 0x000fe20000100a00 */
[----:B------:R-:W-:Y:S01]  /*5440*/  IADD3 R6, R6, -0x22, RZ ;  /* 0xffffffde06067810 */ /* 0x000fe20007ffe0ff */
[--C-:B--2---:R-:W-:Y:S01]  /*5450*/  IMAD.WIDE R18, R24, 0x4, R10.reuse ;  /* 0x0000000418127825 */ /* 0x104fe200078e020a */
[----:B------:R-:W-:Y:S01]  /*5460*/  LEA.HI.X.SX32 R5, R5, UR9, 0x2, P2 ;  /* 0x0000000905057c11 */ /* 0x000fe200090f16ff */
[----:B------:R2:W-:Y:S01]  /*5470*/  STL.64 [R1+0x1118], R190 ;  /* 0x001118be01007387 */ /* 0x0005e20000100a00 */
[----:B------:R-:W-:Y:S01]  /*5480*/  LEA.HI.X.SX32 R3, R20, UR9, 0x2, P6 ;  /* 0x0000000914037c11 */ /* 0x000fe2000b0f16ff */
[--C-:B---3--:R-:W-:Y:S01]  /*5490*/  IMAD.WIDE R16, R25, 0x4, R10.reuse ;  /* 0x0000000419107825 */ /* 0x108fe200078e020a */
[----:B------:R-:W-:Y:S01]  /*54a0*/  ISETP.GE.U32.AND P2, PT, R6, 0x7fffff9f, PT ;  /* 0x7fffff9f0600780c */ /* 0x000fe20003f46070 */
[----:B------:R-:W-:Y:S01]  /*54b0*/  STL.64 [R1+0xfe0], R188 ;  /* 0x000fe0bc01007387 */ /* 0x000fe20000100a00 */
[----:B------:R-:W-:Y:S01]  /*54c0*/  ISETP.GE.U32.AND P3, PT, R21, 0x7fffffa0, PT ;  /* 0x7fffffa01500780c */ /* 0x000fe20003f66070 */
[----:B-1----:R-:W-:Y:S01]  /*54d0*/  VIADD R6, R22, 0xffffffdd ;  /* 0xffffffdd16067836 */ /* 0x002fe20000000000 */
[----:B------:R-:W1:Y:S01]  /*54e0*/  LDC R83, c[0x0][0x230] ;  /* 0x00008c00ff537b82 */ /* 0x000e620000000800 */
[----:B------:R-:W-:Y:S01]  /*54f0*/  STL.64 [R1+0x1120], R188 ;  /* 0x001120bc01007387 */ /* 0x000fe20000100a00 */
[----:B------:R-:W-:-:S03]  /*5500*/  IMAD.WIDE R232, R242, 0x4, R10 ;  /* 0x00000004f2e87825 */ /* 0x000fc600078e020a */
[----:B------:R-:W-:Y:S01]  /*5510*/  STL.64 [R1+0x1000], R186 ;  /* 0x001000ba01007387 */ /* 0x000fe20000100a00 */
[----:B------:R-:W-:Y:S02]  /*5520*/  IMAD.WIDE R244, R250, 0x4, R10 ;  /* 0x00000004faf47825 */ /* 0x000fe400078e020a */
[----:B------:R-:W3:Y:S01]  /*5530*/  LDC R84, c[0x0][0x230] ;  /* 0x00008c00ff547b82 */ /* 0x000ee20000000800 */
[----:B------:R-:W-:Y:S01]  /*5540*/  STL.64 [R1+0x1128], R186 ;  /* 0x001128ba01007387 */ /* 0x000fe20000100a00 */
[C---:B------:R-:W-:Y:S02]  /*5550*/  IMAD R63, R12.reuse, 0x36, RZ ;  /* 0x000000360c3f7824 */ /* 0x040fe400078e02ff */
[C---:B------:R-:W-:Y:S01]  /*5560*/  IMAD R64, R12.reuse, 0x37, RZ ;  /* 0x000000370c407824 */ /* 0x040fe200078e02ff */
[----:B------:R-:W-:Y:S01]  /*5570*/  STL.64 [R1+0x1020], R184 ;  /* 0x001020b801007387 */ /* 0x000fe20000100a00 */
[C---:B------:R-:W-:Y:S02]  /*5580*/  IMAD R65, R12.reuse, 0x18, RZ ;  /* 0x000000180c417824 */ /* 0x040fe400078e02ff */
[C---:B------:R-:W-:Y:S01]  /*5590*/  IMAD R66, R12.reuse, 0x19, RZ ;  /* 0x000000190c427824 */ /* 0x040fe200078e02ff */
[----:B------:R4:W-:Y:S01]  /*55a0*/  STL.64 [R1+0x1130], R184 ;  /* 0x001130b801007387 */ /* 0x0009e20000100a00 */
[C---:B------:R-:W-:Y:S01]  /*55b0*/  IMAD R67, R12.reuse, 0x1a, RZ ;  /* 0x0000001a0c437824 */ /* 0x040fe200078e02ff */
[----:B------:R-:W3:Y:S01]  /*55c0*/  LDC R85, c[0x0][0x230] ;  /* 0x00008c00ff557b82 */ /* 0x000ee20000000800 */
[C---:B------:R-:W-:Y:S01]  /*55d0*/  IMAD R68, R12.reuse, 0x1b, RZ ;  /* 0x0000001b0c447824 */ /* 0x040fe200078e02ff */
[----:B------:R-:W-:Y:S01]  /*55e0*/  STL.64 [R1+0x1040], R182 ;  /* 0x001040b601007387 */ /* 0x000fe20000100a00 */
[----:B------:R-:W-:-:S02]  /*55f0*/  IMAD R69, R12, 0x38, RZ ;  /* 0x000000380c457824 */ /* 0x000fc400078e02ff */
[--C-:B--2---:R-:W-:Y:S01]  /*5600*/  IMAD.WIDE R190, R67, 0x4, R10.reuse ;  /* 0x0000000443be7825 */ /* 0x104fe200078e020a */
[----:B------:R-:W-:Y:S03]  /*5610*/  STL.64 [R1+0x1138], R182 ;  /* 0x001138b601007387 */ /* 0x000fe60000100a00 */
[----:B------:R-:W-:Y:S01]  /*5620*/  IMAD R70, R12, 0x39, RZ ;  /* 0x000000390c467824 */ /* 0x000fe200078e02ff */
[----:B------:R-:W-:Y:S01]  /*5630*/  STL.64 [R1+0xe68], R180 ;  /* 0x000e68b401007387 */ /* 0x000fe20000100a00 */
[----:B----4-:R-:W-:-:S03]  /*5640*/  IMAD.WIDE R184, R66, 0x4, R10 ;  /* 0x0000000442b87825 */ /* 0x010fc600078e020a */
[----:B------:R-:W-:Y:S01]  /*5650*/  STL.64 [R1+0x1140], R180 ;  /* 0x001140b401007387 */ /* 0x000fe20000100a00 */
[----:B------:R-:W-:-:S03]  /*5660*/  IMAD.WIDE R196, R68, 0x4, R10 ;  /* 0x0000000444c47825 */ /* 0x000fc600078e020a */
[----:B------:R-:W-:Y:S01]  /*5670*/  STL.64 [R1+0xe88], R178 ;  /* 0x000e88b201007387 */ /* 0x000fe20000100a00 */
[C---:B------:R-:W-:Y:S02]  /*5680*/  IMAD R71, R12.reuse, 0x3a, RZ ;  /* 0x0000003a0c477824 */ /* 0x040fe400078e02ff */
[--C-:B------:R-:W-:Y:S01]  /*5690*/  IMAD.WIDE R202, R69, 0x4, R10.reuse ;  /* 0x0000000445ca7825 */ /* 0x100fe200078e020a */
[----:B------:R2:W-:Y:S03]  /*56a0*/  STL.64 [R1+0x1148], R178 ;  /* 0x001148b201007387 */ /* 0x0005e60000100a00 */
[----:B------:R-:W-:Y:S01]  /*56b0*/  IMAD R72, R12, 0x3b, RZ ;  /* 0x0000003b0c487824 */ /* 0x000fe200078e02ff */
[----:B------:R-:W-:Y:S01]  /*56c0*/  STL.64 [R1+0xea8], R176 ;  /* 0x000ea8b001007387 */ /* 0x000fe20000100a00 */
[----:B------:R-:W-:-:S03]  /*56d0*/  IMAD.WIDE R208, R70, 0x4, R10 ;  /* 0x0000000446d07825 */ /* 0x000fc600078e020a */
[----:B------:R-:W-:Y:S01]  /*56e0*/  STL.64 [R1+0x1150], R176 ;  /* 0x001150b001007387 */ /* 0x000fe20000100a00 */
[C---:B------:R-:W-:Y:S02]  /*56f0*/  IMAD R73, R12.reuse, 0x1c, RZ ;  /* 0x0000001c0c497824 */ /* 0x040fe400078e02ff */
[--C-:B------:R-:W-:Y:S01]  /*5700*/  IMAD.WIDE R214, R71, 0x4, R10.reuse ;  /* 0x0000000447d67825 */ /* 0x100fe200078e020a */
[----:B------:R-:W-:Y:S03]  /*5710*/  STL.64 [R1+0xec8], R174 ;  /* 0x000ec8ae01007387 */ /* 0x000fe60000100a00 */
[--C-:B--2---:R-:W-:Y:S01]  /*5720*/  IMAD.WIDE R178, R65, 0x4, R10.reuse ;  /* 0x0000000441b27825 */ /* 0x104fe200078e020a */
[----:B------:R-:W-:Y:S03]  /*5730*/  STL.64 [R1+0x1158], R174 ;  /* 0x001158ae01007387 */ /* 0x000fe60000100a00 */
[----:B------:R-:W-:Y:S01]  /*5740*/  IMAD R74, R12, 0x1d, RZ ;  /* 0x0000001d0c4a7824 */ /* 0x000fe200078e02ff */
[----:B------:R-:W-:Y:S01]  /*5750*/  STL.64 [R1+0xee8], R172 ;  /* 0x000ee8ac01007387 */ /* 0x000fe20000100a00 */
[----:B------:R-:W-:-:S03]  /*5760*/  IMAD.WIDE R102, R72, 0x4, R10 ;  /* 0x0000000448667825 */ /* 0x000fc600078e020a */
[----:B------:R2:W-:Y:S01]  /*5770*/  STL.64 [R1+0x1160], R172 ;  /* 0x001160ac01007387 */ /* 0x0005e20000100a00 */
[----:B------:R-:W-:Y:S02]  /*5780*/  IMAD R75, R12, 0x1e, RZ ;  /* 0x0000001e0c4b7824 */ /* 0x000fe400078e02ff */
[--C-:B------:R-:W-:Y:S01]  /*5790*/  IMAD.WIDE R126, R73, 0x4, R10.reuse ;  /* 0x00000004497e7825 */ /* 0x100fe200078e020a */
[----:B------:R-:W-:Y:S03]  /*57a0*/  STL.64 [R1+0xf08], R170 ;  /* 0x000f08aa01007387 */ /* 0x000fe60000100a00 */
[--C-:B------:R-:W-:Y:S01]  /*57b0*/  IMAD.WIDE R124, R74, 0x4, R10.reuse ;  /* 0x000000044a7c7825 */ /* 0x100fe200078e020a */
[----:B------:R-:W-:Y:S03]  /*57c0*/  STL.64 [R1+0x1168], R170 ;  /* 0x001168aa01007387 */ /* 0x000fe60000100a00 */
        /* <DEDUP_REMOVED lines=14> */
[----:B------:R-:W-:Y:S01]  /*58b0*/  @!PT LDS RZ, [RZ] ;  /* 0x00000000fffff984 */ /* 0x000fe20000000800 */
[----:B------:R-:W-:Y:S01]  /*58c0*/  @!PT LDS RZ, [RZ] ;  /* 0x00000000fffff984 */ /* 0x000fe20000000800 */
[----:B------:R-:W-:Y:S01]  /*58d0*/  @!PT LDS RZ, [RZ] ;  /* 0x00000000fffff984 */ /* 0x000fe20000000800 */
[----:B------:R4:W-:Y:S03]  /*58e0*/  LDGSTS.E [R0], desc[UR18][R10.64], !P0 ;  /* 0x000000000a007fae */ /* 0x0009e6000c121852 */
[--C-:B--2---:R-:W-:Y:S01]  /*58f0*/  IMAD.WIDE R166, R63, 0x4, R10.reuse ;  /* 0x000000043fa67825 */ /* 0x104fe200078e020a */
[----:B------:R-:W-:Y:S03]  /*5900*/  STL.64 [R1+0xf88], R162 ;  /* 0x000f88a201007387 */ /* 0x000fe60000100a00 */
[--C-:B------:R-:W-:Y:S01]  /*5910*/  IMAD.WIDE R224, R12, 0x4, R10.reuse ;  /* 0x000000040ce07825 */ /* 0x100fe200078e020a */
[----:B------:R2:W-:Y:S03]  /*5920*/  LDGSTS.E [R0+0x4000], desc[UR18][R8.64], !P0 ;  /* 0x0400000008007fae */ /* 0x0005e6000c121852 */
[--C-:B------:R-:W-:Y:S01]  /*5930*/  IMAD.WIDE R20, R218, 0x4, R10.reuse ;  /* 0x00000004da147825 */ /* 0x100fe200078e020a */
[----:B------:R1:W-:Y:S03]  /*5940*/  STL.64 [R1+0x1188], R162 ;  /* 0x001188a201007387 */ /* 0x0003e60000100a00 */
[----:B------:R-:W-:Y:S01]  /*5950*/  IMAD.WIDE R220, R228, 0x4, R10 ;  /* 0x00000004e4dc7825 */ /* 0x000fe200078e020a */
[----:B------:R-:W-:Y:S03]  /*5960*/  LDGSTS.E [R0+0x8000], desc[UR18][R4.64], !P0 ;  /* 0x0800000004007fae */ /* 0x000fe6000c121852 */
[--C-:B------:R-:W-:Y:S01]  /*5970*/  IMAD.WIDE R236, R242, 0x4, R8.reuse ;  /* 0x00000004f2ec7825 */ /* 0x100fe200078e0208 */
[----:B------:R-:W-:Y:S03]  /*5980*/  STL.64 [R1+0xfa8], R160 ;  /* 0x000fa8a001007387 */ /* 0x000fe60000100a00 */
[----:B------:R-:W-:Y:S01]  /*5990*/  IMAD.WIDE R246, R250, 0x4, R8 ;  /* 0x00000004faf67825 */ /* 0x000fe200078e0208 */
[----:B------:R-:W-:Y:S01]  /*59a0*/  LDGSTS.E [R0+0xc000], desc[UR18][R2.64], !P0 ;  /* 0x0c00000002007fae */ /* 0x000fe2000c121852 */
[----:B------:R-:W-:-:S02]  /*59b0*/  ISETP.GE.U32.AND P0, PT, R6, 0x7fffff9e, PT ;  /* 0x7fffff9e0600780c */ /* 0x000fc40003f06070 */
[----:B------:R-:W-:Y:S01]  /*59c0*/  SHF.L.U32 R6, R12, 0x5, RZ ;  /* 0x000000050c067819 */ /* 0x000fe200000006ff */
[----:B------:R3:W-:Y:S01]  /*59d0*/  STL.64 [R1+0x1190], R160 ;  /* 0x001190a001007387 */ /* 0x0007e20000100a00 */
[----:B-1----:R-:W-:-:S03]  /*59e0*/  IMAD.WIDE R162, R62, 0x4, R8 ;  /* 0x000000043ea27825 */ /* 0x002fc600078e0208 */
[----:B------:R-:W-:Y:S01]  /*59f0*/  STL.64 [R1+0xfc8], R158 ;  /* 0x000fc89e01007387 */ /* 0x000fe20000100a00 */
[----:B------:R-:W-:-:S03]  /*5a00*/  IMAD.WIDE R14, R6, 0x4, R10 ;  /* 0x00000004060e7825 */ /* 0x000fc600078e020a */
[----:B------:R-:W-:Y:S01]  /*5a10*/  STL.64 [R1+0x1198], R158 ;  /* 0x0011989e01007387 */ /* 0x000fe20000100a00 */
[----:B------:R-:W-:-:S03]  /*5a20*/  IMAD.WIDE R168, R63, 0x4, R8 ;  /* 0x000000043fa87825 */ /* 0x000fc600078e0208 */
[----:B------:R-:W-:Y:S01]  /*5a30*/  STL.64 [R1+0xfe8], R156 ;  /* 0x000fe89c01007387 */ /* 0x000fe20000100a00 */
[----:B---3--:R-:W-:-:S03]  /*5a40*/  IMAD.WIDE R160, R62, 0x4, R10 ;  /* 0x000000043ea07825 */ /* 0x008fc600078e020a */
[----:B------:R1:W-:Y:S01]  /*5a50*/  STL.64 [R1+0x11a0], R156 ;  /* 0x0011a09c01007387 */ /* 0x0003e20000100a00 */
[----:B------:R-:W-:-:S03]  /*5a60*/  IMAD.WIDE R174, R64, 0x4, R8 ;  /* 0x0000000440ae7825 */ /* 0x000fc600078e0208 */
[----:B------:R-:W-:Y:S01]  /*5a70*/  STL.64 [R1+0x1008], R154 ;  /* 0x0010089a01007387 */ /* 0x000fe20000100a00 */
[----:B------:R-:W-:-:S03]  /*5a80*/  IMAD.WIDE R180, R65, 0x4, R8 ;  /* 0x0000000441b47825 */ /* 0x000fc600078e0208 */
[----:B------:R3:W-:Y:S01]  /*5a90*/  STL.64 [R1+0x11a8], R154 ;  /* 0x0011a89a01007387 */ /* 0x0007e20000100a00 */
[----:B------:R-:W-:-:S03]  /*5aa0*/  IMAD.WIDE R186, R66, 0x4, R8 ;  /* 0x0000000442ba7825 */ /* 0x000fc600078e0208 */
[----:B------:R-:W-:Y:S01]  /*5ab0*/  STL.64 [R1+0x1028], R152 ;  /* 0x0010289801007387 */ /* 0x000fe20000100a00 */
[----:B-1----:R-:W-:-:S03]  /*5ac0*/  IMAD.WIDE R156, R61, 0x4, R8 ;  /* 0x000000043d9c7825 */ /* 0x002fc600078e0208 */
[----:B------:R-:W-:Y:S01]  /*5ad0*/  STL.64 [R1+0x11b0], R152 ;  /* 0x0011b09801007387 */ /* 0x000fe20000100a00 */
[----:B------:R-:W-:-:S03]  /*5ae0*/  IMAD.WIDE R192, R67, 0x4, R8 ;  /* 0x0000000443c07825 */ /* 0x000fc600078e0208 */
[----:B------:R-:W-:Y:S01]  /*5af0*/  STL.64 [R1+0x1048], R150 ;  /* 0x0010489601007387 */ /* 0x000fe20000100a00 */
[----:B---3--:R-:W-:-:S03]  /*5b00*/  IMAD.WIDE R154, R61, 0x4, R10 ;  /* 0x000000043d9a7825 */ /* 0x008fc600078e020a */
[----:B------:R-:W-:Y:S01]  /*5b10*/  STL.64 [R1+0x11b8], R150 ;  /* 0x0011b89601007387 */ /* 0x000fe20000100a00 */
[----:B------:R-:W-:-:S03]  /*5b20*/  IMAD.WIDE R198, R68, 0x4, R8 ;  /* 0x0000000444c67825 */ /* 0x000fc600078e0208 */
[----:B------:R1:W-:Y:S01]  /*5b30*/  STL.64 [R1+0xa50], R14 ;  /* 0x000a500e01007387 */ /* 0x0003e20000100a00 */
[----:B------:R-:W-:-:S03]  /*5b40*/  IMAD.WIDE R204, R69, 0x4, R8 ;  /* 0x0000000445cc7825 */ /* 0x000fc600078e0208 */
[----:B------:R3:W-:Y:S01]  /*5b50*/  STL.64 [R1+0xa70], R18 ;  /* 0x000a701201007387 */ /* 0x0007e20000100a00 */
[----:B------:R-:W-:-:S03]  /*5b60*/  IMAD.WIDE R210, R70, 0x4, R8 ;  /* 0x0000000446d27825 */ /* 0x000fc600078e0208 */
[----:B------:R4:W-:Y:S01]  /*5b70*/  STL.64 [R1+0xa90], R16 ;  /* 0x000a901001007387 */ /* 0x0009e20000100a00 */
[----:B------:R-:W-:-:S03]  /*5b80*/  IMAD.WIDE R86, R71, 0x4, R8 ;  /* 0x0000000447567825 */ /* 0x000fc600078e0208 */
[----:B------:R-:W-:Y:S01]  /*5b90*/  STL.64 [R1+0x13d8], R232 ;  /* 0x0013d8e801007387 */ /* 0x000fe20000100a00 */
[----:B-1----:R-:W-:-:S03]  /*5ba0*/  IMAD.WIDE R14, R26, 0x4, R10 ;  /* 0x000000041a0e7825 */ /* 0x002fc600078e020a */
[----:B------:R-:W-:Y:S01]  /*5bb0*/  LDGSTS.E [R0+0x4], desc[UR18][R224.64], !P1 ;  /* 0x00004000e0007fae */ /* 0x000fe2000c921852 */
[----:B---3--:R-:W-:-:S03]  /*5bc0*/  IMAD.WIDE R18, R28, 0x4, R10 ;  /* 0x000000041c127825 */ /* 0x008fc600078e020a */
[----:B------:R1:W-:Y:S01]  /*5bd0*/  STL.64 [R1+0xab0], R14 ;  /* 0x000ab00e01007387 */ /* 0x0003e20000100a00 */
[----:B----4-:R-:W-:-:S03]  /*5be0*/  IMAD.WIDE R16, R29, 0x4, R10 ;  /* 0x000000041d107825 */ /* 0x010fc600078e020a */
[----:B------:R3:W-:Y:S01]  /*5bf0*/  STL.64 [R1+0x13e0], R244 ;  /* 0x0013e0f401007387 */ /* 0x0007e20000100a00 */
[----:B------:R-:W-:-:S04]  /*5c00*/  IMAD.WIDE R110, R72, 0x4, R8 ;  /* 0x00000004486e7825 */ /* 0x000fc800078e0208 */
[----:B------:R-:W-:-:S04]  /*5c10*/  IMAD.WIDE R134, R73, 0x4, R8 ;  /* 0x0000000449867825 */ /* 0x000fc800078e0208 */
[----:B-1----:R-:W-:-:S04]  /*5c20*/  IMAD.WIDE R14, R27, 0x4, R10 ;  /* 0x000000041b0e7825 */ /* 0x002fc800078e020a */
[--C-:B---3--:R-:W-:Y:S01]  /*5c30*/  IMAD.WIDE R244, R26, 0x4, R8.reuse ;  /* 0x000000041af47825 */ /* 0x108fe200078e0208 */
[----:B------:R1:W-:Y:S03]  /*5c40*/  STL.64 [R1+0x500], R14 ;  /* 0x0005000e01007387 */ /* 0x0003e60000100a00 */
[--C-:B------:R-:W-:Y:S01]  /*5c50*/  IMAD.WIDE R116, R74, 0x4, R8.reuse ;  /* 0x000000044a747825 */ /* 0x100fe200078e0208 */
[----:B------:R3:W-:Y:S03]  /*5c60*/  STL.64 [R1+0x520], R18 ;  /* 0x0005201201007387 */ /* 0x0007e60000100a00 */
[--C-:B------:R-:W-:Y:S01]  /*5c70*/  IMAD.WIDE R146, R75, 0x4, R8.reuse ;  /* 0x000000044b927825 */ /* 0x100fe200078e0208 */
[----:B------:R4:W-:Y:S03]  /*5c80*/  STL.64 [R1+0xad0], R16 ;  /* 0x000ad01001007387 */ /* 0x0009e60000100a00 */
[----:B------:R-:W-:-:S04]  /*5c90*/  IMAD.WIDE R114, R76, 0x4, R8 ;  /* 0x000000044c727825 */ /* 0x000fc800078e0208 */
[----:B-1----:R-:W-:-:S04]  /*5ca0*/  IMAD.WIDE R14, R30, 0x4, R10 ;  /* 0x000000041e0e7825 */ /* 0x002fc800078e020a */
[--C-:B---3--:R-:W-:Y:S01]  /*5cb0*/  IMAD.WIDE R18, R31, 0x4, R10.reuse ;  /* 0x000000041f127825 */ /* 0x108fe200078e020a */
[----:B------:R1:W-:Y:S03]  /*5cc0*/  STL.64 [R1+0xaf0], R14 ;  /* 0x000af00e01007387 */ /* 0x0003e60000100a00 */
[----:B----4-:R-:W-:Y:S01]  /*5cd0*/  IMAD.WIDE R16, R32, 0x4, R10 ;  /* 0x0000000420107825 */ /* 0x010fe200078e020a */
        /* <DEDUP_REMOVED lines=19> */
[----:B------:R-:W-:Y:S01]  /*5e10*/  IMAD.WIDE R22, R218, 0x4, R8 ;  /* 0x00000004da167825 */ /* 0x000fe200078e0208 */
[----:B------:R-:W-:Y:S03]  /*5e20*/  LDGSTS.E [R0+0x4004], desc[UR18][R230.64], !P1 ;  /* 0x04004000e6007fae */ /* 0x000fe6000c921852 */
[----:B-1----:R-:W-:-:S04]  /*5e30*/  IMAD.WIDE R14, R39, 0x4, R10 ;  /* 0x00000004270e7825 */ /* 0x002fc800078e020a */
[--C-:B---3--:R-:W-:Y:S01]  /*5e40*/  IMAD.WIDE R18, R40, 0x4, R10.reuse ;  /* 0x0000000428127825 */ /* 0x108fe200078e020a */
[----:B------:R1:W-:Y:S03]  /*5e50*/  STL.64 [R1+0xb90], R14 ;  /* 0x000b900e01007387 */ /* 0x0003e60000100a00 */
[----:B----4-:R-:W-:Y:S01]  /*5e60*/  IMAD.WIDE R16, R41, 0x4, R10 ;  /* 0x0000000429107825 */ /* 0x010fe200078e020a */
[----:B------:R3:W-:Y:S03]  /*5e70*/  STL.64 [R1+0xbb0], R18 ;  /* 0x000bb01201007387 */ /* 0x0007e60000100a00 */
[----:B------:R-:W-:Y:S01]  /*5e80*/  IMAD.WIDE R222, R228, 0x4, R8 ;  /* 0x00000004e4de7825 */ /* 0x000fe200078e0208 */
        /* <DEDUP_REMOVED lines=18> */
[--C-:B-1----:R-:W-:Y:S01]  /*5fb0*/  IMAD.WIDE R14, R48, 0x4, R10.reuse ;  /* 0x00000004300e7825 */ /* 0x102fe200078e020a */
[----:B------:R-:W-:Y:S03]  /*5fc0*/  LDGSTS.E [R0+0x8004], desc[UR18][R234.64], !P1 ;  /* 0x08004000ea007fae */ /* 0x000fe6000c921852 */
        /* <DEDUP_REMOVED lines=18> */
[--C-:B----4-:R-:W-:Y:S01]  /*60f0*/  IMAD.WIDE R16, R56, 0x4, R10.reuse ;  /* 0x0000000438107825 */ /* 0x110fe200078e020a */
[----:B------:R3:W-:Y:S04]  /*6100*/  STL.64 [R1+0xc90], R18 ;  /* 0x000c901201007387 */ /* 0x0007e80000100a00 */
[----:B------:R4:W-:Y:S01]  /*6110*/  STL.64 [R1+0xcb0], R16 ;  /* 0x000cb01001007387 */ /* 0x0009e20000100a00 */
[----:B-1----:R-:W-:-:S04]  /*6120*/  IMAD.WIDE R14, R57, 0x4, R10 ;  /* 0x00000004390e7825 */ /* 0x002fc800078e020a */
[--C-:B---3--:R-:W-:Y:S01]  /*6130*/  IMAD.WIDE R18, R58, 0x4, R10.reuse ;  /* 0x000000043a127825 */ /* 0x108fe200078e020a */
[----:B------:R1:W-:Y:S03]  /*6140*/  STL.64 [R1+0x8d0], R14 ;  /* 0x0008d00e01007387 */ /* 0x0003e60000100a00 */
[--C-:B----4-:R-:W-:Y:S01]  /*6150*/  IMAD.WIDE R16, R59, 0x4, R10.reuse ;  /* 0x000000043b107825 */ /* 0x110fe200078e020a */
[----:B------:R-:W-:Y:S04]  /*6160*/  STL.64 [R1+0x8f0], R18 ;  /* 0x0008f01201007387 */ /* 0x000fe80000100a00 */
[----:B------:R3:W-:Y:S01]  /*6170*/  STL.64 [R1+0x910], R16 ;  /* 0x0009101001007387 */ /* 0x0007e20000100a00 */
[----:B-1----:R-:W-:-:S05]  /*6180*/  IMAD.WIDE R14, R60, 0x4, R10 ;  /* 0x000000043c0e7825 */ /* 0x002fca00078e020a */
[----:B------:R1:W-:Y:S01]  /*6190*/  STL.64 [R1+0x930], R14 ;  /* 0x0009300e01007387 */ /* 0x0003e20000100a00 */
[----:B---3--:R-:W-:-:S03]  /*61a0*/  IMAD.WIDE R16, R80, 0x4, R10 ;  /* 0x0000000450107825 */ /* 0x008fc600078e020a */
[----:B------:R-:W-:Y:S04]  /*61b0*/  STL.64 [R1+0xcd0], R154 ;  /* 0x000cd09a01007387 */ /* 0x000fe80000100a00 */
[----:B------:R3:W-:Y:S04]  /*61c0*/  STL.64 [R1+0x11d8], R154 ;  /* 0x0011d89a01007387 */ /* 0x0007e80000100a00 */
[----:B------:R-:W-:Y:S01]  /*61d0*/  STL.64 [R1+0xcf0], R160 ;  /* 0x000cf0a001007387 */ /* 0x000fe20000100a00 */
[----:B-1----:R-:W-:-:S03]  /*61e0*/  IMAD.WIDE R14, R24, 0x4, R8 ;  /* 0x00000004180e7825 */ /* 0x002fc600078e0208 */
[----:B------:R1:W-:Y:S04]  /*61f0*/  STL.64 [R1+0x11c0], R160 ;  /* 0x0011c0a001007387 */ /* 0x0003e80000100a00 */
[----:B------:R-:W-:Y:S01]  /*6200*/  STL.64 [R1+0xd10], R166 ;  /* 0x000d10a601007387 */ /* 0x000fe20000100a00 */
[----:B---3--:R-:W-:-:S03]  /*6210*/  IMAD.WIDE R154, R59, 0x4, R8 ;  /* 0x000000043b9a7825 */ /* 0x008fc600078e0208 */
[----:B------:R-:W-:Y:S04]  /*6220*/  STL.64 [R1+0x11c8], R166 ;  /* 0x0011c8a601007387 */ /* 0x000fe80000100a00 */
[----:B------:R-:W-:Y:S01]  /*6230*/  STL.64 [R1+0xd30], R172 ;  /* 0x000d30ac01007387 */ /* 0x000fe20000100a00 */
[----:B-1----:R-:W-:-:S03]  /*6240*/  IMAD.WIDE R160, R60, 0x4, R8 ;  /* 0x000000043ca07825 */ /* 0x002fc600078e0208 */
[----:B------:R-:W-:Y:S04]  /*6250*/  STL.64 [R1+0x11d0], R172 ;  /* 0x0011d0ac01007387 */ /* 0x000fe80000100a00 */
[----:B------:R-:W-:Y:S04]  /*6260*/  STL.64 [R1+0x950], R178 ;  /* 0x000950b201007387 */ /* 0x000fe80000100a00 */
[----:B------:R-:W-:Y:S04]  /*6270*/  STL.64 [R1+0x11e0], R178 ;  /* 0x0011e0b201007387 */ /* 0x000fe80000100a00 */
[----:B------:R-:W-:Y:S04]  /*6280*/  STL.64 [R1+0x970], R184 ;  /* 0x000970b801007387 */ /* 0x000fe80000100a00 */
[----:B------:R-:W-:Y:S04]  /*6290*/  STL.64 [R1+0x11e8], R184 ;  /* 0x0011e8b801007387 */ /* 0x000fe80000100a00 */
[----:B------:R-:W-:Y:S04]  /*62a0*/  STL.64 [R1+0x990], R190 ;  /* 0x000990be01007387 */ /* 0x000fe80000100a00 */
[----:B------:R1:W-:Y:S04]  /*62b0*/  STL.64 [R1+0x11f0], R190 ;  /* 0x0011f0be01007387 */ /* 0x0003e80000100a00 */
[----:B------:R-:W-:Y:S04]  /*62c0*/  STL.64 [R1+0x9b0], R196 ;  /* 0x0009b0c401007387 */ /* 0x000fe80000100a00 */
[----:B------:R-:W-:Y:S04]  /*62d0*/  STL.64 [R1+0x11f8], R196 ;  /* 0x0011f8c401007387 */ /* 0x000fe80000100a00 */
[----:B------:R-:W-:Y:S01]  /*62e0*/  STL.64 [R1+0xd50], R202 ;  /* 0x000d50ca01007387 */ /* 0x000fe20000100a00 */
[----:B-1----:R-:W-:-:S03]  /*62f0*/  IMAD.WIDE R190, R58, 0x4, R8 ;  /* 0x000000043abe7825 */ /* 0x002fc600078e0208 */
        /* <DEDUP_REMOVED lines=17> */
[----:B------:R3:W-:Y:S04]  /*6410*/  STL.64 [R1+0x1240], R10 ;  /* 0x0012400a01007387 */ /* 0x0007e80000100a00 */
[----:B------:R-:W-:Y:S04]  /*6420*/  STL.64 [R1+0xdd0], R90 ;  /* 0x000dd05a01007387 */ /* 0x000fe80000100a00 */
[----:B------:R-:W-:Y:S01]  /*6430*/  STL.64 [R1+0x1248], R90 ;  /* 0x0012485a01007387 */ /* 0x000fe20000100a00 */
[----:B-1----:R-:W-:-:S03]  /*6440*/  IMAD.WIDE R122, R55, 0x4, R8 ;  /* 0x00000004377a7825 */ /* 0x002fc600078e0208 */
[----:B------:R-:W-:Y:S01]  /*6450*/  STL.64 [R1+0xdf0], R120 ;  /* 0x000df07801007387 */ /* 0x000fe20000100a00 */
[----:B---3--:R-:W-:-:S03]  /*6460*/  IMAD.WIDE R10, R25, 0x4, R8 ;  /* 0x00000004190a7825 */ /* 0x008fc600078e0208 */
[----:B------:R1:W-:Y:S04]  /*6470*/  STL.64 [R1+0x1250], R120 ;  /* 0x0012507801007387 */ /* 0x0003e80000100a00 */
[----:B------:R-:W-:Y:S04]  /*6480*/  STL.64 [R1+0xe10], R88 ;  /* 0x000e105801007387 */ /* 0x000fe80000100a00 */
[----:B------:R-:W-:Y:S04]  /*6490*/  STL.64 [R1+0x1258], R88 ;  /* 0x0012585801007387 */ /* 0x000fe80000100a00 */
[----:B------:R-:W-:Y:S01]  /*64a0*/  STL.64 [R1+0xe30], R16 ;  /* 0x000e301001007387 */ /* 0x000fe20000100a00 */
[----:B-1----:R-:W-:-:S03]  /*64b0*/  IMAD.WIDE R120, R54, 0x4, R8 ;  /* 0x0000000436787825 */ /* 0x002fc600078e0208 */
[----:B------:R1:W-:Y:S02]  /*64c0*/  STL.64 [R1+0x1260], R16 ;  /* 0x0012601001007387 */ /* 0x0003e40000100a00 */
[----:B-1----:R-:W-:-:S05]  /*64d0*/  IMAD.WIDE R16, R6, 0x4, R8 ;  /* 0x0000000406107825 */ /* 0x002fca00078e0208 */
[----:B------:R1:W-:Y:S04]  /*64e0*/  STL.64 [R1+0xa58], R16 ;  /* 0x000a581001007387 */ /* 0x0003e80000100a00 */
[----:B------:R3:W-:Y:S04]  /*64f0*/  STL.64 [R1+0xa78], R14 ;  /* 0x000a780e01007387 */ /* 0x0007e80000100a00 */
[----:B------:R4:W-:Y:S04]  /*6500*/  STL.64 [R1+0xa98], R10 ;  /* 0x000a980a01007387 */ /* 0x0009e80000100a00 */
[----:B------:R2:W-:Y:S01]  /*6510*/  STL.64 [R1+0x13e8], R236 ;  /* 0x0013e8ec01007387 */ /* 0x0005e20000100a00 */
[----:B-1----:R-:W-:-:S03]  /*6520*/  IMAD.WIDE R16, R30, 0x4, R8 ;  /* 0x000000041e107825 */ /* 0x002fc600078e0208 */
[----:B------:R1:W-:Y:S01]  /*6530*/  STL.64 [R1+0x13f0], R246 ;  /* 0x0013f0f601007387 */ /* 0x0003e20000100a00 */
[----:B---3--:R-:W-:-:S03]  /*6540*/  IMAD.WIDE R14, R28, 0x4, R8 ;  /* 0x000000041c0e7825 */ /* 0x008fc600078e0208 */
[----:B------:R-:W-:Y:S01]  /*6550*/  STL.64 [R1+0xab8], R244 ;  /* 0x000ab8f401007387 */ /* 0x000fe20000100a00 */
[----:B----4-:R-:W-:-:S03]  /*6560*/  IMAD.WIDE R10, R27, 0x4, R8 ;  /* 0x000000041b0a7825 */ /* 0x010fc600078e0208 */
[----:B------:R-:W-:Y:S01]  /*6570*/  STL.64 [R1+0x13f8], R244 ;  /* 0x0013f8f401007387 */ /* 0x000fe20000100a00 */
[----:B--2---:R-:W-:-:S03]  /*6580*/  IMAD.WIDE R236, R25, 0x4, R4 ;  /* 0x0000000419ec7825 */ /* 0x004fc600078e0204 */
[----:B------:R2:W-:Y:S01]  /*6590*/  STL.64 [R1+0x508], R10 ;  /* 0x0005080a01007387 */ /* 0x0005e20000100a00 */
[----:B-1----:R-:W-:-:S03]  /*65a0*/  IMAD.WIDE R246, R24, 0x4, R4 ;  /* 0x0000000418f67825 */ /* 0x002fc600078e0204 */
[----:B------:R1:W-:Y:S01]  /*65b0*/  STL.64 [R1+0x528], R14 ;  /* 0x0005280e01007387 */ /* 0x0003e20000100a00 */
[----:B--2---:R-:W-:-:S04]  /*65c0*/  IMAD.WIDE R10, R29, 0x4, R8 ;  /* 0x000000041d0a7825 */ /* 0x004fc800078e0208 */
[--C-:B-1----:R-:W-:Y:S01]  /*65d0*/  IMAD.WIDE R14, R31, 0x4, R8.reuse ;  /* 0x000000041f0e7825 */ /* 0x102fe200078e0208 */
[----:B------:R1:W-:Y:S04]  /*65e0*/  STL.64 [R1+0xad8], R10 ;  /* 0x000ad80a01007387 */ /* 0x0003e80000100a00 */
[----:B------:R2:W-:Y:S04]  /*65f0*/  STL.64 [R1+0xaf8], R16 ;  /* 0x000af81001007387 */ /* 0x0005e80000100a00 */
[----:B------:R3:W-:Y:S01]  /*6600*/  STL.64 [R1+0xb18], R14 ;  /* 0x000b180e01007387 */ /* 0x0007e20000100a00 */
[----:B-1----:R-:W-:-:S04]  /*6610*/  IMAD.WIDE R10, R32, 0x4, R8 ;  /* 0x00000004200a7825 */ /* 0x002fc800078e0208 */
[--C-:B--2---:R-:W-:Y:S01]  /*6620*/  IMAD.WIDE R16, R33, 0x4, R8.reuse ;  /* 0x0000000421107825 */ /* 0x104fe200078e0208 */
[----:B------:R1:W-:Y:S03]  /*6630*/  STL.64 [R1+0xb38], R10 ;  /* 0x000b380a01007387 */ /* 0x0003e60000100a00 */
[--C-:B---3--:R-:W-:Y:S01]  /*6640*/  IMAD.WIDE R14, R34, 0x4, R8.reuse ;  /* 0x00000004220e7825 */ /* 0x108fe200078e0208 */
        /* <DEDUP_REMOVED lines=36> */
[----:B------:R-:W-:Y:S04]  /*6890*/  STL.64 [R1+0x898], R16 ;  /* 0x0008981001007387 */ /* 0x000fe80000100a00 */
[----:B------:R2:W-:Y:S01]  /*68a0*/  STL.64 [R1+0x8b8], R14 ;  /* 0x0008b80e01007387 */ /* 0x0005e20000100a00 */
[----:B-1----:R-:W-:-:S05]  /*68b0*/  IMAD.WIDE R10, R53, 0x4, R8 ;  /* 0x00000004350a7825 */ /* 0x002fca00078e0208 */
[----:B------:R1:W-:Y:S01]  /*68c0*/  STL.64 [R1+0xc58], R10 ;  /* 0x000c580a01007387 */ /* 0x0003e20000100a00 */
[----:B--2---:R-:W-:-:S03]  /*68d0*/  IMAD.WIDE R14, R30, 0x4, R4 ;  /* 0x000000041e0e7825 */ /* 0x004fc600078e0204 */
[----:B------:R-:W-:Y:S04]  /*68e0*/  STL.64 [R1+0xc78], R120 ;  /* 0x000c787801007387 */ /* 0x000fe80000100a00 */
        /* <DEDUP_REMOVED lines=52> */
[----:B------:R2:W-:Y:S01]  /*6c30*/  STL.64 [R1+0x1320], R8 ;  /* 0x0013200801007387 */ /* 0x0005e20000100a00 */
[----:B-1----:R-:W-:-:S03]  /*6c40*/  IMAD.WIDE R146, R42, 0x4, R4 ;  /* 0x000000042a927825 */ /* 0x002fc600078e0204 */
[----:B------:R-:W-:Y:S04]  /*6c50*/  STL.64 [R1+0xdd8], R144 ;  /* 0x000dd89001007387 */ /* 0x000fe80000100a00 */
[----:B------:R-:W-:Y:S04]  /*6c60*/  STL.64 [R1+0x1328], R144 ;  /* 0x0013289001007387 */ /* 0x000fe80000100a00 */
[----:B------:R-:W-:Y:S01]  /*6c70*/  STL.64 [R1+0xdf8], R112 ;  /* 0x000df87001007387 */ /* 0x000fe20000100a00 */
[----:B--2---:R-:W-:-:S03]  /*6c80*/  IMAD.WIDE R8, R6, 0x4, R4 ;  /* 0x0000000406087825 */ /* 0x004fc600078e0204 */
[----:B------:R1:W-:Y:S04]  /*6c90*/  STL.64 [R1+0x1330], R112 ;  /* 0x0013307001007387 */ /* 0x0003e80000100a00 */
[----:B------:R-:W-:Y:S04]  /*6ca0*/  STL.64 [R1+0xe18], R142 ;  /* 0x000e188e01007387 */ /* 0x000fe80000100a00 */
[----:B------:R-:W-:Y:S04]  /*6cb0*/  STL.64 [R1+0x1338], R142 ;  /* 0x0013388e01007387 */ /* 0x000fe80000100a00 */
[----:B------:R-:W-:Y:S01]  /*6cc0*/  STL.64 [R1+0xe38], R148 ;  /* 0x000e389401007387 */ /* 0x000fe20000100a00 */
[----:B-1----:R-:W-:-:S03]  /*6cd0*/  IMAD.WIDE R112, R40, 0x4, R4 ;  /* 0x0000000428707825 */ /* 0x002fc600078e0204 */
[----:B------:R1:W-:Y:S04]  /*6ce0*/  STL.64 [R1+0x1340], R148 ;  /* 0x0013409401007387 */ /* 0x0003e80000100a00 */
[----:B------:R2:W-:Y:S04]  /*6cf0*/  STL.64 [R1+0xa60], R8 ;  /* 0x000a600801007387 */ /* 0x0005e80000100a00 */
[----:B------:R-:W-:Y:S04]  /*6d00*/  STL.64 [R1+0xa80], R246 ;  /* 0x000a80f601007387 */ /* 0x000fe80000100a00 */
[----:B------:R-:W-:Y:S01]  /*6d10*/  STL.64 [R1+0xaa0], R236 ;  /* 0x000aa0ec01007387 */ /* 0x000fe20000100a00 */
[----:B-1----:R-:W-:-:S03]  /*6d20*/  IMAD.WIDE R148, R39, 0x4, R4 ;  /* 0x0000000427947825 */ /* 0x002fc600078e0204 */
[----:B------:R-:W-:Y:S01]  /*6d30*/  STL.64 [R1+0xac0], R232 ;  /* 0x000ac0e801007387 */ /* 0x000fe20000100a00 */
[----:B--2---:R-:W-:-:S05]  /*6d40*/  IMAD.WIDE R8, R27, 0x4, R4 ;  /* 0x000000041b087825 */ /* 0x004fca00078e0204 */
[----:B------:R1:W-:Y:S04]  /*6d50*/  STL.64 [R1+0x510], R8 ;  /* 0x0005100801007387 */ /* 0x0003e80000100a00 */
[----:B------:R2:W-:Y:S01]  /*6d60*/  STL.64 [R1+0x530], R10 ;  /* 0x0005300a01007387 */ /* 0x0005e20000100a00 */
[----:B-1----:R-:W-:-:S04]  /*6d70*/  IMAD.WIDE R8, R29, 0x4, R4 ;  /* 0x000000041d087825 */ /* 0x002fc800078e0204 */
[--C-:B--2---:R-:W-:Y:S01]  /*6d80*/  IMAD.WIDE R10, R31, 0x4, R4.reuse ;  /* 0x000000041f0a7825 */ /* 0x104fe200078e0204 */
        /* <DEDUP_REMOVED lines=14> */
[----:B------:R-:W-:Y:S01]  /*6e70*/  STL.64 [R1+0xb60], R10 ;  /* 0x000b600a01007387 */ /* 0x000fe20000100a00 */
[----:B-1----:R-:W-:-:S05]  /*6e80*/  IMAD.WIDE R8, R38, 0x4, R4 ;  /* 0x0000000426087825 */ /* 0x002fca00078e0204 */
[----:B------:R1:W-:Y:S04]  /*6e90*/  STL.64 [R1+0xb80], R8 ;  /* 0x000b800801007387 */ /* 0x0003e80000100a00 */
        /* <DEDUP_REMOVED lines=13> */
[----:B------:R-:W-:Y:S01]  /*6f70*/  STL.64 [R1+0xbe0], R204 ;  /* 0x000be0cc01007387 */ /* 0x000fe20000100a00 */
[----:B------:R-:W-:-:S03]  /*6f80*/  IMAD.WIDE R156, R49, 0x4, R4 ;  /* 0x00000004319c7825 */ /* 0x000fc600078e0204 */
[----:B------:R1:W-:Y:S01]  /*6f90*/  STL.64 [R1+0x1378], R204 ;  /* 0x001378cc01007387 */ /* 0x0003e20000100a00 */
[----:B------:R-:W-:-:S04]  /*6fa0*/  IMAD.WIDE R154, R50, 0x4, R4 ;  /* 0x00000004329a7825 */ /* 0x000fc800078e0204 */
[--C-:B------:R-:W-:Y:S01]  /*6fb0*/  IMAD.WIDE R208, R51, 0x4, R4.reuse ;  /* 0x0000000433d07825 */ /* 0x100fe200078e0204 */
[----:B-1----:R-:W2:Y:S03]  /*6fc0*/  LDL.64 R204, [R1+0xab0] ;  /* 0x000ab00001cc7983 */ /* 0x002ea60000100a00 */
[--C-:B------:R-:W-:Y:S01]  /*6fd0*/  IMAD.WIDE R120, R52, 0x4, R4.reuse ;  /* 0x0000000434787825 */ /* 0x100fe200078e0204 */
[----:B------:R-:W-:Y:S03]  /*6fe0*/  STL.64 [R1+0xc00], R192 ;  /* 0x000c00c001007387 */ /* 0x000fe60000100a00 */
        /* <DEDUP_REMOVED lines=25> */
[----:B-1----:R-:W3:Y:S04]  /*7180*/  LDL.64 R90, [R1+0xa98] ;  /* 0x000a9800015a7983 */ /* 0x002ee80000100a00 */
[----:B------:R-:W-:Y:S01]  /*7190*/  STL.64 [R1+0xca0], R92 ;  /* 0x000ca05c01007387 */ /* 0x000fe20000100a00 */
[----:B------:R-:W-:-:S03]  /*71a0*/  IMAD.WIDE R158, R61, 0x4, R4 ;  /* 0x000000043d9e7825 */ /* 0x000fc600078e0204 */
[----:B------:R1:W-:Y:S01]  /*71b0*/  STL.64 [R1+0x13c8], R92 ;  /* 0x0013c85c01007387 */ /* 0x0003e20000100a00 */
[----:B------:R-:W-:-:S04]  /*71c0*/  IMAD.WIDE R164, R62, 0x4, R4 ;  /* 0x000000043ea47825 */ /* 0x000fc800078e0204 */
[--C-:B------:R-:W-:Y:S01]  /*71d0*/  IMAD.WIDE R170, R63, 0x4, R4.reuse ;  /* 0x000000043faa7825 */ /* 0x100fe200078e0204 */
[----:B-1----:R-:W4:Y:S03]  /*71e0*/  LDL.64 R92, [R1+0xa90] ;  /* 0x000a9000015c7983 */ /* 0x002f260000100a00 */
[--C-:B------:R-:W-:Y:S01]  /*71f0*/  IMAD.WIDE R176, R64, 0x4, R4.reuse ;  /* 0x0000000440b07825 */ /* 0x100fe200078e0204 */
[----:B------:R-:W-:Y:S03]  /*7200*/  STL.64 [R1+0xcc0], R102 ;  /* 0x000cc06601007387 */ /* 0x000fe60000100a00 */
[--C-:B------:R-:W-:Y:S01]  /*7210*/  IMAD.WIDE R182, R65, 0x4, R4.reuse ;  /* 0x0000000441b67825 */ /* 0x100fe200078e0204 */
[----:B------:R1:W-:Y:S03]  /*7220*/  STL.64 [R1+0x13d0], R102 ;  /* 0x0013d06601007387 */ /* 0x0003e60000100a00 */
        /* <DEDUP_REMOVED lines=22> */
[----:B------:R-:W-:Y:S01]  /*7390*/  IMAD.WIDE R14, R79, 0x4, R4 ;  /* 0x000000044f0e7825 */ /* 0x000fe200078e0204 */
[----:B------:R-:W-:Y:S03]  /*73a0*/  STL.64 [R1+0x9c0], R200 ;  /* 0x0009c0c801007387 */ /* 0x000fe60000100a00 */
[--C-:B------:R-:W-:Y:S01]  /*73b0*/  IMAD.WIDE R244, R6, 0x4, R2.reuse ;  /* 0x0000000406f47825 */ /* 0x100fe200078e0202 */
[----:B------:R-:W-:Y:S03]  /*73c0*/  STL.64 [R1+0xd60], R206 ;  /* 0x000d60ce01007387 */ /* 0x000fe60000100a00 */
[--C-:B-1----:R-:W-:Y:S01]  /*73d0*/  IMAD.WIDE R102, R24, 0x4, R2.reuse ;  /* 0x0000000418667825 */ /* 0x102fe200078e0202 */
[----:B------:R-:W-:Y:S03]  /*73e0*/  STL.64 [R1+0xd80], R212 ;  /* 0x000d80d401007387 */ /* 0x000fe60000100a00 */
[--C-:B------:R-:W-:Y:S01]  /*73f0*/  IMAD.WIDE R120, R25, 0x4, R2.reuse ;  /* 0x0000000419787825 */ /* 0x100fe200078e0202 */
[----:B------:R-:W-:Y:S03]  /*7400*/  STL.64 [R1+0xda0], R94 ;  /* 0x000da05e01007387 */ /* 0x000fe60000100a00 */
[----:B------:R-:W-:-:S04]  /*7410*/  IMAD.WIDE R86, R26, 0x4, R2 ;  /* 0x000000041a567825 */ /* 0x000fc800078e0202 */
        /* <DEDUP_REMOVED lines=19> */
[----:B------:R1:W-:Y:S03]  /*7550*/  STL.64 [R1+0xa68], R244 ;  /* 0x000a68f401007387 */ /* 0x0003e60000100a00 */
        /* <DEDUP_REMOVED lines=13> */
[----:B------:R-:W2:Y:S03]  /*7630*/  LDL.64 R32, [R1+0xa78] ;  /* 0x000a780001207983 */ /* 0x000ea60000100a00 */
        /* <DEDUP_REMOVED lines=51> */
[----:B------:R3:W-:Y:S01]  /*7970*/  STL.64 [R1+0xca8], R124 ;  /* 0x000ca87c01007387 */ /* 0x0007e20000100a00 */
[----:B------:R-:W-:Y:S01]  /*7980*/  IADD3 R6, R82, -0x24, RZ ;  /* 0xffffffdc52067810 */ /* 0x000fe20007ffe0ff */
[----:B------:R-:W3:Y:S01]  /*7990*/  LDC R28, c[0x0][0x230] ;  /* 0x00008c00ff1c7b82 */ /* 0x000ee20000000800 */
[--C-:B------:R-:W-:Y:S01]  /*79a0*/  IMAD.WIDE R60, R61, 0x4, R2.reuse ;  /* 0x000000043d3c7825 */ /* 0x100fe200078e0202 */
[----:B------:R3:W-:Y:S03]  /*79b0*/  STL.64 [R1+0xcc8], R214 ;  /* 0x000cc8d601007387 */ /* 0x0007e60000100a00 */
[--C-:B------:R-:W-:Y:S01]  /*79c0*/  IMAD.WIDE R242, R242, 0x4, R2.reuse ;  /* 0x00000004f2f27825 */ /* 0x100fe200078e0202 */
[----:B------:R3:W-:Y:S02]  /*79d0*/  STL.64 [R1+0x8e8], R196 ;  /* 0x0008e8c401007387 */ /* 0x0007e40000100a00 */
[----:B------:R-:W3:Y:S01]  /*79e0*/  LDC R29, c[0x0][0x230] ;  /* 0x00008c00ff1d7b82 */ /* 0x000ee20000000800 */
[--C-:B------:R-:W-:Y:S01]  /*79f0*/  IMAD.WIDE R58, R62, 0x4, R2.reuse ;  /* 0x000000043e3a7825 */ /* 0x100fe200078e0202 */
[----:B------:R3:W-:Y:S03]  /*7a00*/  STL.64 [R1+0x908], R178 ;  /* 0x000908b201007387 */ /* 0x0007e60000100a00 */
[--C-:B------:R-:W-:Y:S01]  /*7a10*/  IMAD.WIDE R56, R63, 0x4, R2.reuse ;  /* 0x000000043f387825 */ /* 0x100fe200078e0202 */
[----:B------:R3:W-:Y:S02]  /*7a20*/  STL.64 [R1+0x928], R166 ;  /* 0x000928a601007387 */ /* 0x0007e40000100a00 */
[----:B------:R-:W3:Y:S01]  /*7a30*/  LDC R27, c[0x0][0x230] ;  /* 0x00008c00ff1b7b82 */ /* 0x000ee20000000800 */
[--C-:B------:R-:W-:Y:S01]  /*7a40*/  IMAD.WIDE R250, R250, 0x4, R2.reuse ;  /* 0x00000004fafa7825 */ /* 0x100fe200078e0202 */
[----:B------:R-:W4:Y:S03]  /*7a50*/  LDL.64 R62, [R1+0xa70] ;  /* 0x000a7000013e7983 */ /* 0x000f260000100a00 */
[--C-:B------:R-:W-:Y:S01]  /*7a60*/  IMAD.WIDE R54, R64, 0x4, R2.reuse ;  /* 0x0000000440367825 */ /* 0x100fe200078e0202 */
[----:B------:R3:W-:Y:S02]  /*7a70*/  STL.64 [R1+0x948], R152 ;  /* 0x0009489801007387 */ /* 0x0007e40000100a00 */
[----:B------:R-:W3:Y:S01]  /*7a80*/  LDC R30, c[0x0][0x230] ;  /* 0x00008c00ff1e7b82 */ /* 0x000ee20000000800 */
[--C-:B------:R-:W-:Y:S01]  /*7a90*/  IMAD.WIDE R52, R65, 0x4, R2.reuse ;  /* 0x0000000441347825 */ /* 0x100fe200078e0202 */
[----:B------:R-:W-:Y:S04]  /*7aa0*/  STL.64 [R1+0xce8], R60 ;  /* 0x000ce83c01007387 */ /* 0x000fe80000100a00 */
[----:B------:R-:W3:Y:S01]  /*7ab0*/  LDL.64 R64, [R1+0xa60] ;  /* 0x000a600001407983 */ /* 0x000ee20000100a00 */
[--C-:B------:R-:W-:Y:S01]  /*7ac0*/  IMAD.WIDE R50, R66, 0x4, R2.reuse ;  /* 0x0000000442327825 */ /* 0x100fe200078e0202 */
[----:B------:R-:W1:Y:S02]  /*7ad0*/  LDC R26, c[0x0][0x230] ;  /* 0x00008c00ff1a7b82 */ /* 0x000e640000000800 */
[----:B------:R-:W-:Y:S01]  /*7ae0*/  STL.64 [R1+0xd08], R58 ;  /* 0x000d083a01007387 */ /* 0x000fe20000100a00 */
[----:B------:R-:W-:-:S03]  /*7af0*/  IMAD.WIDE R48, R67, 0x4, R2 ;  /* 0x0000000443307825 */ /* 0x000fc600078e0202 */
[----:B------:R-:W-:Y:S01]  /*7b00*/  STL.64 [R1+0xd28], R56 ;  /* 0x000d283801007387 */ /* 0x000fe20000100a00 */
[--C-:B------:R-:W-:Y:S01]  /*7b10*/  IMAD.WIDE R46, R68, 0x4, R2.reuse ;  /* 0x00000004442e7825 */ /* 0x100fe200078e0202 */
[----:B------:R-:W1:Y:S02]  /*7b20*/  LDC R31, c[0x0][0x230] ;  /* 0x00008c00ff1f7b82 */ /* 0x000e640000000800 */
[----:B------:R-:W2:Y:S01]  /*7b30*/  LDL.64 R66, [R1+0xa58] ;  /* 0x000a580001427983 */ /* 0x000ea20000100a00 */
[----:B------:R-:W-:-:S03]  /*7b40*/  IMAD.WIDE R44, R69, 0x4, R2 ;  /* 0x00000004452c7825 */ /* 0x000fc600078e0202 */
[----:B------:R-:W-:Y:S04]  /*7b50*/  STL.64 [R1+0xd48], R54 ;  /* 0x000d483601007387 */ /* 0x000fe80000100a00 */
[----:B------:R-:W-:Y:S04]  /*7b60*/  STL.64 [R1+0x968], R52 ;  /* 0x0009683401007387 */ /* 0x000fe80000100a00 */
[----:B------:R-:W4:Y:S01]  /*7b70*/  LDL.64 R68, [R1+0xa50] ;  /* 0x000a500001447983 */ /* 0x000f220000100a00 */
[----:B------:R-:W-:-:S03]  /*7b80*/  IMAD.WIDE R42, R70, 0x4, R2 ;  /* 0x00000004462a7825 */ /* 0x000fc600078e0202 */
[----:B------:R-:W-:Y:S01]  /*7b90*/  STL.64 [R1+0x988], R50 ;  /* 0x0009883201007387 */ /* 0x000fe20000100a00 */
[----:B------:R-:W-:-:S03]  /*7ba0*/  IMAD.WIDE R40, R71, 0x4, R2 ;  /* 0x0000000447287825 */ /* 0x000fc600078e0202 */
[----:B------:R-:W-:Y:S01]  /*7bb0*/  STL.64 [R1+0x9a8], R48 ;  /* 0x0009a83001007387 */ /* 0x000fe20000100a00 */
[----:B------:R-:W-:-:S03]  /*7bc0*/  IMAD.WIDE R38, R72, 0x4, R2 ;  /* 0x0000000448267825 */ /* 0x000fc600078e0202 */
[----:B------:R-:W-:Y:S01]  /*7bd0*/  STL.64 [R1+0x9c8], R46 ;  /* 0x0009c82e01007387 */ /* 0x000fe20000100a00 */
[----:B------:R-:W-:-:S03]  /*7be0*/  IMAD.WIDE R36, R73, 0x4, R2 ;  /* 0x0000000449247825 */ /* 0x000fc600078e0202 */
[----:B------:R-:W-:Y:S04]  /*7bf0*/  LDGSTS.E [R0+0xc004], desc[UR18][R238.64], !P1 ;  /* 0x0c004000ee007fae */ /* 0x000fe8000c921852 */
[----:B------:R-:W-:Y:S04]  /*7c00*/  STL.64 [R1+0xd68], R44 ;  /* 0x000d682c01007387 */ /* 0x000fe80000100a00 */
[----:B------:R-:W-:Y:S04]  /*7c10*/  LDGSTS.E [R0+0x8], desc[UR18][R20.64], !P5 ;  /* 0x0000800014007fae */ /* 0x000fe8000e921852 */
[----:B------:R-:W-:Y:S04]  /*7c20*/  STL.64 [R1+0xd88], R42 ;  /* 0x000d882a01007387 */ /* 0x000fe80000100a00 */
[----:B------:R-:W-:Y:S01]  /*7c30*/  LDGSTS.E [R0+0x4008], desc[UR18][R22.64], !P5 ;  /* 0x0400800016007fae */ /* 0x000fe2000e921852 */
[----:B------:R-:W-:-:S03]  /*7c40*/  IMAD.WIDE R34, R79, 0x4, R2 ;  /* 0x000000044f227825 */ /* 0x000fc600078e0202 */
[----:B------:R-:W-:Y:S04]  /*7c50*/  STL.64 [R1+0xda8], R40 ;  /* 0x000da82801007387 */ /* 0x000fe80000100a00 */
[----:B------:R-:W-:Y:S04]  /*7c60*/  LDGSTS.E [R0+0x8008], desc[UR18][R216.64], !P5 ;  /* 0x08008000d8007fae */ /* 0x000fe8000e921852 */
[----:B------:R-:W-:Y:S04]  /*7c70*/  STL.64 [R1+0xdc8], R38 ;  /* 0x000dc82601007387 */ /* 0x000fe80000100a00 */
[----:B------:R-:W-:Y:S04]  /*7c80*/  LDGSTS.E [R0+0xc008], desc[UR18][R218.64], !P5 ;  /* 0x0c008000da007fae */ /* 0x000fe8000e921852 */
[----:B------:R-:W-:Y:S04]  /*7c90*/  STL.64 [R1+0x9e8], R36 ;  /* 0x0009e82401007387 */ /* 0x000fe80000100a00 */
[----:B------:R-:W-:Y:S04]  /*7ca0*/  LDGSTS.E [R0+0xc], desc[UR18][R220.64], !P4 ;  /* 0x0000c000dc007fae */ /* 0x000fe8000e121852 */
[----:B------:R1:W-:Y:S04]  /*7cb0*/  STL.64 [R1+0xa08], R100 ;  /* 0x000a086401007387 */ /* 0x0003e80000100a00 */
[----:B------:R-:W-:Y:S04]  /*7cc0*/  LDGSTS.E [R0+0x400c], desc[UR18][R222.64], !P4 ;  /* 0x0400c000de007fae */ /* 0x000fe8000e121852 */
[----:B------:R1:W-:Y:S04]  /*7cd0*/  STL.64 [R1+0xa28], R130 ;  /* 0x000a288201007387 */ /* 0x0003e80000100a00 */
[----:B------:R-:W-:Y:S04]  /*7ce0*/  LDGSTS.E [R0+0x800c], desc[UR18][R226.64], !P4 ;  /* 0x0800c000e2007fae */ /* 0x000fe8000e121852 */
[----:B------:R1:W-:Y:S04]  /*7cf0*/  STL.64 [R1+0xa48], R98 ;  /* 0x000a486201007387 */ /* 0x0003e80000100a00 */
[----:B------:R-:W-:Y:S04]  /*7d00*/  LDGSTS.E [R0+0xc00c], desc[UR18][R228.64], !P4 ;  /* 0x0c00c000e4007fae */ /* 0x000fe8000e121852 */
[----:B------:R1:W-:Y:S04]  /*7d10*/  STL.64 [R1+0xde8], R128 ;  /* 0x000de88001007387 */ /* 0x0003e80000100a00 */
[----:B------:R1:W-:Y:S04]  /*7d20*/  STL.64 [R1+0xe08], R96 ;  /* 0x000e086001007387 */ /* 0x0003e80000100a00 */
[----:B------:R-:W-:Y:S04]  /*7d30*/  STL.64 [R1+0xe28], R34 ;  /* 0x000e282201007387 */ /* 0x000fe80000100a00 */
[----:B------:R1:W-:Y:S04]  /*7d40*/  STL.64 [R1+0xe48], R132 ;  /* 0x000e488401007387 */ /* 0x0003e80000100a00 */
[----:B----4-:R-:W-:Y:S04]  /*7d50*/  LDGSTS.E [R0+0x10000], desc[UR18][R68.64], !P3 ;  /* 0x1000000044007fae */ /* 0x010fe8000d921852 */
[----:B--2---:R-:W-:Y:S04]  /*7d60*/  LDGSTS.E [R0+0x14000], desc[UR18][R66.64], !P3 ;  /* 0x1400000042007fae */ /* 0x004fe8000d921852 */
[----:B---3--:R-:W-:Y:S04]  /*7d70*/  LDGSTS.E [R0+0x18000], desc[UR18][R64.64], !P3 ;  /* 0x1800000040007fae */ /* 0x008fe8000d921852 */
[----:B------:R-:W-:Y:S01]  /*7d80*/  LDGSTS.E [R0+0x1c000], desc[UR18][R244.64], !P3 ;  /* 0x1c000000f4007fae */ /* 0x000fe2000d921852 */
[----:B------:R-:W-:-:S03]  /*7d90*/  ISETP.GE.U32.AND P1, PT, R6, 0x7fffff9d, PT ;  /* 0x7fffff9d0600780c */ /* 0x000fc60003f26070 */
[----:B------:R-:W-:Y:S04]  /*7da0*/  LDGSTS.E [R0+0x10004], desc[UR18][R62.64], !P2 ;  /* 0x100040003e007fae */ /* 0x000fe8000d121852 */
[----:B------:R2:W-:Y:S04]  /*7db0*/  LDGSTS.E [R0+0x14004], desc[UR18][R32.64], !P2 ;  /* 0x1400400020007fae */ /* 0x0005e8000d121852 */
[----:B-1----:R-:W3:Y:S04]  /*7dc0*/  LDL.LU.64 R244, [R1+0x13f8] ;  /* 0x0013f80001f47983 */ /* 0x002ee80000300a00 */
[----:B------:R-:W-:Y:S04]  /*7dd0*/  LDGSTS.E [R0+0x18004], desc[UR18][R246.64], !P2 ;  /* 0x18004000f6007fae */ /* 0x000fe8000d121852 */
[----:B------:R-:W-:Y:S01]  /*7de0*/  LDGSTS.E [R0+0x1c004], desc[UR18][R102.64], !P2 ;  /* 0x1c00400066007fae */ /* 0x000fe2000d121852 */
[----:B------:R-:W-:Y:S01]  /*7df0*/  VIADD R25, R83, 0xfffffffb ;  /* 0xfffffffb53197836 */ /* 0x000fe20000000000 */
[----:B--2---:R-:W1:Y:S02]  /*7e00*/  LDC R32, c[0x0][0x230] ;  /* 0x00008c00ff207b82 */ /* 0x004e640000000800 */
[----:B------:R-:W-:Y:S04]  /*7e10*/  LDGSTS.E [R0+0x10008], desc[UR18][R92.64], !P0 ;  /* 0x100080005c007fae */ /* 0x000fe8000c121852 */
[----:B------:R-:W-:Y:S01]  /*7e20*/  LDGSTS.E [R0+0x14008], desc[UR18][R90.64], !P0 ;  /* 0x140080005a007fae */ /* 0x000fe2000c121852 */
[----:B------:R-:W-:Y:S01]  /*7e30*/  VIADD R24, R84, 0xfffffffa ;  /* 0xfffffffa54187836 */ /* 0x000fe20000000000 */
[----:B------:R-:W2:Y:S02]  /*7e40*/  LDC R33, c[0x0][0x230] ;  /* 0x00008c00ff217b82 */ /* 0x000ea40000000800 */
[----:B------:R-:W-:Y:S04]  /*7e50*/  LDGSTS.E [R0+0x18008], desc[UR18][R236.64], !P0 ;  /* 0x18008000ec007fae */ /* 0x000fe8000c121852 */
[----:B------:R-:W-:Y:S04]  /*7e60*/  LDGSTS.E [R0+0x1c008], desc[UR18][R120.64], !P0 ;  /* 0x1c00800078007fae */ /* 0x000fe8000c121852 */
[----:B------:R-:W4:Y:S04]  /*7e70*/  LDL.LU.64 R246, [R1+0x13f0] ;  /* 0x0013f00001f67983 */ /* 0x000f280000300a00 */
[----:B------:R-:W-:Y:S04]  /*7e80*/  LDGSTS.E [R0+0x1000c], desc[UR18][R204.64], !P1 ;  /* 0x1000c000cc007fae */ /* 0x000fe8000c921852 */
[----:B------:R-:W2:Y:S04]  /*7e90*/  LDL.LU.64 R236, [R1+0x13e8] ;  /* 0x0013e80001ec7983 */ /* 0x000ea80000300a00 */
[----:B---3--:R-:W-:Y:S04]  /*7ea0*/  LDGSTS.E [R0+0x1400c], desc[UR18][R244.64], !P1 ;  /* 0x1400c000f4007fae */ /* 0x008fe8000c921852 */
[----:B------:R-:W-:Y:S01]  /*7eb0*/  LDGSTS.E [R0+0x1800c], desc[UR18][R232.64], !P1 ;  /* 0x1800c000e8007fae */ /* 0x000fe2000c921852 */
[----:B------:R-:W-:Y:S01]  /*7ec0*/  ISETP.GE.U32.AND P4, PT, R25, 0x7fffffbc, PT ;  /* 0x7fffffbc1900780c */ /* 0x000fe20003f86070 */
[----:B------:R-:W-:-:S02]  /*7ed0*/  VIADD R6, R85, 0xfffffff9 ;  /* 0xfffffff955067836 */ /* 0x000fc40000000000 */
[----:B------:R3:W-:Y:S04]  /*7ee0*/  LDGSTS.E [R0+0x1c00c], desc[UR18][R86.64], !P1 ;  /* 0x1c00c00056007fae */ /* 0x0007e8000c921852 */
[----:B------:R-:W4:Y:S04]  /*7ef0*/  LDL.LU.64 R244, [R1+0x13e0] ;  /* 0x0013e00001f47983 */ /* 0x000f280000300a00 */
[----:B------:R-:W2:Y:S01]  /*7f00*/  LDL.LU.64 R232, [R1+0x13d8] ;  /* 0x0013d80001e87983 */ /* 0x000ea20000300a00 */
[----:B------:R-:W-:Y:S02]  /*7f10*/  ISETP.GE.U32.AND P5, PT, R24, 0x7fffffbb, PT ;  /* 0x7fffffbb1800780c */ /* 0x000fe40003fa6070 */
[----:B---3--:R-:W-:Y:S01]  /*7f20*/  LOP3.LUT R0, R7, 0x10, RZ, 0x3c, !PT ;  /* 0x0000001007007812 */ /* 0x008fe200078e3cff */
[----:B------:R-:W3:Y:S01]  /*7f30*/  LDL.64 R102, [R1+0x500] ;  /* 0x0005000001667983 */ /* 0x000ee20000100a00 */
[----:B------:R-:W-:Y:S01]  /*7f40*/  ISETP.GE.U32.AND P3, PT, R6, 0x7fffffba, PT ;  /* 0x7fffffba0600780c */ /* 0x000fe20003f66070 */
[----:B------:R-:W-:-:S02]  /*7f50*/  VIADD R6, R28, 0xffffffda ;  /* 0xffffffda1c067836 */ /* 0x000fc40000000000 */
[----:B------:R-:W-:Y:S01]  /*7f60*/  VIADD R0, R0, UR7 ;  /* 0x0000000700007c36 */ /* 0x000fe20008000000 */
[----:B------:R-:W3:Y:S01]  /*7f70*/  LDL.64 R92, [R1+0x508] ;  /* 0x00050800015c7983 */ /* 0x000ee20000100a00 */
[----:B------:R-:W-:Y:S01]  /*7f80*/  VIADD R24, R27, 0xffffffdb ;  /* 0xffffffdb1b187836 */ /* 0x000fe20000000000 */
[----:B------:R-:W-:Y:S01]  /*7f90*/  ISETP.GE.U32.AND P0, PT, R6, 0x7fffff9b, PT ;  /* 0x7fffff9b0600780c */ /* 0x000fe20003f06070 */
[----:B------:R-:W3:Y:S01]  /*7fa0*/  LDC R28, c[0x0][0x230] ;  /* 0x00008c00ff1c7b82 */ /* 0x000ee20000000800 */
[----:B------:R-:W-:Y:S01]  /*7fb0*/  IADD3 R6, R29, -0x27, RZ ;  /* 0xffffffd91d067810 */ /* 0x000fe20007ffe0ff */
[----:B------:R-:W3:Y:S01]  /*7fc0*/  LDL.64 R90, [R1+0x510] ;  /* 0x00051000015a7983 */ /* 0x000ee20000100a00 */
[----:B------:R-:W-:Y:S01]  /*7fd0*/  ISETP.GE.U32.AND P1, PT, R24, 0x7fffff9c, PT ;  /* 0x7fffff9c1800780c */ /* 0x000fe20003f26070 */
[----:B-1----:R-:W-:Y:S02]  /*7fe0*/  VIADD R24, R32, 0xfffffff6 ;  /* 0xfffffff620187836 */ /* 0x002fe40000000000 */
[----:B------:R-:W3:Y:S01]  /*7ff0*/  LDL.64 R120, [R1+0x520] ;  /* 0x0005200001787983 */ /* 0x000ee20000100a00 */
[----:B------:R-:W-:Y:S01]  /*8000*/  IADD3 R25, R26, -0x8, RZ ;  /* 0xfffffff81a197810 */ /* 0x000fe20007ffe0ff */
[----:B------:R-:W1:Y:S02]  /*8010*/  LDC R29, c[0x0][0x230] ;  /* 0x00008c00ff1d7b82 */ /* 0x000e640000000800 */
[----:B------:R-:W3:Y:S04]  /*8020*/  LDL.64 R84, [R1+0x530] ;  /* 0x0005300001547983 */ /* 0x000ee80000100a00 */
        /* <DEDUP_REMOVED lines=12> */
[----:B--2---:R-:W-:Y:S01]  /*80f0*/  LDGSTS.E [R0], desc[UR18][R232.64], !P4 ;  /* 0x00000000e8007fae */ /* 0x004fe2000e121852 */
[----:B------:R-:W2:Y:S03]  /*8100*/  LDC R27, c[0x0][0x230] ;  /* 0x00008c00ff1b7b82 */ /* 0x000ea60000000800 */
[----:B------:R-:W-:Y:S04]  /*8110*/  LDGSTS.E [R0+0x4000], desc[UR18][R236.64], !P4 ;  /* 0x04000000ec007fae */ /* 0x000fe8000e121852 */
[----:B------:R-:W-:Y:S01]  /*8120*/  LDGSTS.E [R0+0x8000], desc[UR18][R240.64], !P4 ;  /* 0x08000000f0007fae */ /* 0x000fe2000e121852 */
[----:B------:R-:W2:Y:S03]  /*8130*/  LDC R26, c[0x0][0x230] ;  /* 0x00008c00ff1a7b82 */ /* 0x000ea60000000800 */
[----:B------:R-:W-:Y:S01]  /*8140*/  LDGSTS.E [R0+0xc000], desc[UR18][R242.64], !P4 ;  /* 0x0c000000f2007fae */ /* 0x000fe2000e121852 */
[----:B------:R-:W-:Y:S01]  /*8150*/  ISETP.GE.U32.AND P4, PT, R6, 0x7fffff9a, PT ;  /* 0x7fffff9a0600780c */ /* 0x000fe20003f86070 */
[----:B------:R-:W-:-:S02]  /*8160*/  VIADD R6, R30, 0xffffffd8 ;  /* 0xffffffd81e067836 */ /* 0x000fc40000000000 */
[----:B----4-:R-:W-:Y:S01]  /*8170*/  LDGSTS.E [R0+0x4], desc[UR18][R244.64], !P5 ;  /* 0x00004000f4007fae */ /* 0x010fe2000e921852 */
[----:B------:R-:W-:Y:S01]  /*8180*/  ISETP.GE.U32.AND P2, PT, R25, 0x7fffffb9, PT ;  /* 0x7fffffb91900780c */ /* 0x000fe20003f46070 */
[----:B------:R-:W4:Y:S02]  /*8190*/  LDC R30, c[0x0][0x230] ;  /* 0x00008c00ff1e7b82 */ /* 0x000f240000000800 */
[----:B------:R-:W-:Y:S04]  /*81a0*/  LDGSTS.E [R0+0x4004], desc[UR18][R246.64], !P5 ;  /* 0x04004000f6007fae */ /* 0x000fe8000e921852 */
[----:B------:R-:W-:Y:S04]  /*81b0*/  LDGSTS.E [R0+0x8004], desc[UR18][R248.64], !P5 ;  /* 0x08004000f8007fae */ /* 0x000fe8000e921852 */
[----:B------:R-:W-:Y:S01]  /*81c0*/  LDGSTS.E [R0+0xc004], desc[UR18][R250.64], !P5 ;  /* 0x0c004000fa007fae */ /* 0x000fe2000e921852 */
[----:B------:R-:W-:-:S02]  /*81d0*/  ISETP.GE.U32.AND P5, PT, R6, 0x7fffff99, PT ;  /* 0x7fffff990600780c */ /* 0x000fc40003fa6070 */
[----:B------:R-:W-:Y:S01]  /*81e0*/  IADD3 R6, R33, -0xb, RZ ;  /* 0xfffffff521067810 */ /* 0x000fe20007ffe0ff */
[----:B---3--:R-:W-:Y:S04]  /*81f0*/  LDGSTS.E [R0+0x8], desc[UR18][R102.64], !P3 ;  /* 0x0000800066007fae */ /* 0x008fe8000d921852 */
[----:B------:R-:W3:Y:S04]  /*8200*/  LDL.64 R32, [R1+0x528] ;  /* 0x0005280001207983 */ /* 0x000ee80000100a00 */
[----:B------:R-:W-:Y:S04]  /*8210*/  LDGSTS.E [R0+0x4008], desc[UR18][R92.64], !P3 ;  /* 0x040080005c007fae */ /* 0x000fe8000d921852 */
[----:B------:R-:W-:Y:S04]  /*8220*/  LDGSTS.E [R0+0x8008], desc[UR18][R90.64], !P3 ;  /* 0x080080005a007fae */ /* 0x000fe8000d921852 */
[----:B------:R-:W-:Y:S04]  /*8230*/  LDGSTS.E [R0+0xc008], desc[UR18][R16.64], !P3 ;  /* 0x0c00800010007fae */ /* 0x000fe8000d921852 */
[----:B------:R-:W-:Y:S04]  /*8240*/  LDGSTS.E [R0+0xc], desc[UR18][R120.64], !P2 ;  /* 0x0000c00078007fae */ /* 0x000fe8000d121852 */
[----:B------:R-:W4:Y:S04]  /*8250*/  LDL.LU.64 R102, [R1+0x13d0] ;  /* 0x0013d00001667983 */ /* 0x000f280000300a00 */
[----:B------:R-:W4:Y:S04]  /*8260*/  LDL.LU.64 R92, [R1+0x13c8] ;  /* 0x0013c800015c7983 */ /* 0x000f280000300a00 */
[----:B------:R-:W4:Y:S04]  /*8270*/  LDL.LU.64 R90, [R1+0x13c0] ;  /* 0x0013c000015a7983 */ /* 0x000f280000300a00 */
[----:B------:R-:W4:Y:S04]  /*8280*/  LDL.LU.64 R16, [R1+0x13b8] ;  /* 0x0013b80001107983 */ /* 0x000f280000300a00 */
[----:B------:R-:W4:Y:S04]  /*8290*/  LDL.LU.64 R120, [R1+0x13b0] ;  /* 0x0013b00001787983 */ /* 0x000f280000300a00 */
[----:B---3--:R3:W-:Y:S04]  /*82a0*/  LDGSTS.E [R0+0x400c], desc[UR18][R32.64], !P2 ;  /* 0x0400c00020007fae */ /* 0x0087e8000d121852 */
[----:B------:R-:W-:Y:S04]  /*82b0*/  LDGSTS.E [R0+0x800c], desc[UR18][R84.64], !P2 ;  /* 0x0800c00054007fae */ /* 0x000fe8000d121852 */
[----:B------:R-:W-:Y:S04]  /*82c0*/  LDGSTS.E [R0+0xc00c], desc[UR18][R208.64], !P2 ;  /* 0x0c00c000d0007fae */ /* 0x000fe8000d121852 */
[----:B------:R-:W-:Y:S01]  /*82d0*/  LDGSTS.E [R0+0x10000], desc[UR18][R82.64], !P1 ;  /* 0x1000000052007fae */ /* 0x000fe2000c921852 */
[----:B------:R-:W-:Y:S01]  /*82e0*/  VIADD R25, R31, 0xfffffff7 ;  /* 0xfffffff71f197836 */ /* 0x000fe20000000000 */
[----:B---3--:R-:W3:Y:S02]  /*82f0*/  LDC R32, c[0x0][0x230] ;  /* 0x00008c00ff207b82 */ /* 0x008ee40000000800 */
[----:B------:R-:W-:Y:S04]  /*8300*/  LDGSTS.E [R0+0x14000], desc[UR18][R78.64], !P1 ;  /* 0x140000004e007fae */ /* 0x000fe8000c921852 */
[----:B------:R-:W-:Y:S02]  /*8310*/  LDGSTS.E [R0+0x18000], desc[UR18][R76.64], !P1 ;  /* 0x180000004c007fae */ /* 0x000fe4000c921852 */
[----:B------:R-:W4:Y:S02]  /*8320*/  LDC R33, c[0x0][0x230] ;  /* 0x00008c00ff217b82 */ /* 0x000f240000000800 */
[----:B------:R-:W-:Y:S04]  /*8330*/  LDGSTS.E [R0+0x1c000], desc[UR18][R192.64], !P1 ;  /* 0x1c000000c0007fae */ /* 0x000fe8000c921852 */
[----:B------:R-:W-:Y:S01]  /*8340*/  LDGSTS.E [R0+0x10004], desc[UR18][R204.64], !P0 ;  /* 0x10004000cc007fae */ /* 0x000fe2000c121852 */
[----:B------:R-:W-:Y:S01]  /*8350*/  ISETP.GE.U32.AND P3, PT, R6, 0x7fffffb6, PT ;  /* 0x7fffffb60600780c */ /* 0x000fe20003f66070 */
[----:B------:R-:W4:Y:S02]  /*8360*/  LDC R31, c[0x0][0x230] ;  /* 0x00008c00ff1f7b82 */ /* 0x000f240000000800 */
[----:B------:R-:W-:Y:S04]  /*8370*/  LDGSTS.E [R0+0x14004], desc[UR18][R86.64], !P0 ;  /* 0x1400400056007fae */ /* 0x000fe8000c121852 */
[----:B------:R-:W-:Y:S04]  /*8380*/  LDGSTS.E [R0+0x18004], desc[UR18][R74.64], !P0 ;  /* 0x180040004a007fae */ /* 0x000fe8000c121852 */
[----:B------:R-:W-:Y:S04]  /*8390*/  LDGSTS.E [R0+0x1c004], desc[UR18][R154.64], !P0 ;  /* 0x1c0040009a007fae */ /* 0x000fe8000c121852 */
[----:B------:R-:W-:Y:S04]  /*83a0*/  LDGSTS.E [R0+0x10008], desc[UR18][R72.64], !P4 ;  /* 0x1000800048007fae */ /* 0x000fe8000e121852 */
[----:B------:R-:W-:Y:S04]  /*83b0*/  LDGSTS.E [R0+0x14008], desc[UR18][R70.64], !P4 ;  /* 0x1400800046007fae */ /* 0x000fe8000e121852 */
[----:B------:R-:W4:Y:S04]  /*83c0*/  LDL.LU.64 R208, [R1+0x13a8] ;  /* 0x0013a80001d07983 */ /* 0x000f280000300a00 */
[----:B------:R-:W-:Y:S04]  /*83d0*/  LDGSTS.E [R0+0x18008], desc[UR18][R68.64], !P4 ;  /* 0x1800800044007fae */ /* 0x000fe8000e121852 */
[----:B------:R-:W4:Y:S04]  /*83e0*/  LDL.64 R192, [R1+0x540] ;  /* 0x0005400001c07983 */ /* 0x000f280000100a00 */
[----:B------:R-:W-:Y:S04]  /*83f0*/  LDGSTS.E [R0+0x1c008], desc[UR18][R156.64], !P4 ;  /* 0x1c0080009c007fae */ /* 0x000fe8000e121852 */
[----:B------:R-:W4:Y:S04]  /*8400*/  LDL.64 R204, [R1+0x548] ;  /* 0x0005480001cc7983 */ /* 0x000f280000100a00 */
[----:B------:R-:W-:Y:S04]  /*8410*/  LDGSTS.E [R0+0x1000c], desc[UR18][R66.64], !P5 ;  /* 0x1000c00042007fae */ /* 0x000fe8000e921852 */
[----:B------:R-:W4:Y:S04]  /*8420*/  LDL.64 R86, [R1+0x550] ;  /* 0x0005500001567983 */ /* 0x000f280000100a00 */
[----:B------:R-:W-:Y:S04]  /*8430*/  LDGSTS.E [R0+0x1400c], desc[UR18][R64.64], !P5 ;  /* 0x1400c00040007fae */ /* 0x000fe8000e921852 */
[----:B------:R-:W4:Y:S04]  /*8440*/  LDL.LU.64 R154, [R1+0x13a0] ;  /* 0x0013a000019a7983 */ /* 0x000f280000300a00 */
[----:B------:R-:W-:Y:S04]  /*8450*/  LDGSTS.E [R0+0x1800c], desc[UR18][R62.64], !P5 ;  /* 0x1800c0003e007fae */ /* 0x000fe8000e921852 */
[----:B------:R-:W4:Y:S04]  /*8460*/  LDL.LU.64 R156, [R1+0x1398] ;  /* 0x00139800019c7983 */ /* 0x000f280000300a00 */
[----:B------:R1:W-:Y:S04]  /*8470*/  LDGSTS.E [R0+0x1c00c], desc[UR18][R168.64], !P5 ;  /* 0x1c00c000a8007fae */ /* 0x0003e8000e921852 */
[----:B------:R-:W4:Y:S04]  /*8480*/  LDL.LU.64 R168, [R1+0x1390] ;  /* 0x0013900001a87983 */ /* 0x000f280000300a00 */
[----:B------:R-:W4:Y:S04]  /*8490*/  LDL.64 R66, [R1+0x560] ;  /* 0x0005600001427983 */ /* 0x000f280000100a00 */
[----:B------:R-:W4:Y:S04]  /*84a0*/  LDL.64 R64, [R1+0x568] ;  /* 0x0005680001407983 */ /* 0x000f280000100a00 */
[----:B------:R-:W4:Y:S01]  /*84b0*/  LDL.64 R62, [R1+0x570] ;  /* 0x00057000013e7983 */ /* 0x000f220000100a00 */
[----:B------:R-:W-:-:S02]  /*84c0*/  ISETP.GE.U32.AND P4, PT, R25, 0x7fffffb8, PT ;  /* 0x7fffffb81900780c */ /* 0x000fc40003f86070 */
[----:B-1----:R-:W-:Y:S01]  /*84d0*/  LOP3.LUT R0, R7, 0x20, RZ, 0x3c, !PT ;  /* 0x0000002007007812 */ /* 0x002fe200078e3cff */
[----:B------:R-:W-:Y:S01]  /*84e0*/  VIADD R6, R28, 0xffffffd6 ;  /* 0xffffffd61c067836 */ /* 0x000fe20000000000 */
[----:B------:R-:W-:Y:S01]  /*84f0*/  ISETP.GE.U32.AND P5, PT, R24, 0x7fffffb7, PT ;  /* 0x7fffffb71800780c */ /* 0x000fe20003fa6070 */
[----:B------:R-:W4:Y:S01]  /*8500*/  LDL.64 R84, [R1+0x5b0] ;  /* 0x0005b00001547983 */ /* 0x000f220000100a00 */
[----:B------:R-:W-:-:S03]  /*8510*/  IADD3 R0, R0, UR7, RZ ;  /* 0x0000000700007c10 */ /* 0x000fc6000fffe0ff */
[----:B------:R-:W4:Y:S01]  /*8520*/  LDL.64 R82, [R1+0xb50] ;  /* 0x000b500001527983 */ /* 0x000f220000100a00 */
[----:B------:R-:W-:Y:S01]  /*8530*/  ISETP.GE.U32.AND P0, PT, R6, 0x7fffff97, PT ;  /* 0x7fffff970600780c */ /* 0x000fe20003f06070 */
[----:B------:R-:W-:Y:S01]  /*8540*/  VIADD R6, R29, 0xffffffd5 ;  /* 0xffffffd51d067836 */ /* 0x000fe20000000000 */
[----:B------:R-:W1:Y:S01]  /*8550*/  LDC R28, c[0x0][0x230] ;  /* 0x00008c00ff1c7b82 */ /* 0x000e620000000800 */
[----:B--2---:R-:W-:Y:S01]  /*8560*/  VIADD R24, R27, 0xffffffd7 ;  /* 0xffffffd71b187836 */ /* 0x004fe20000000000 */
[----:B------:R-:W2:Y:S04]  /*8570*/  LDL.64 R78, [R1+0xb58] ;  /* 0x000b5800014e7983 */ /* 0x000ea80000100a00 */
[----:B------:R-:W-:Y:S01]  /*8580*/  ISETP.GE.U32.AND P1, PT, R24, 0x7fffff98, PT ;  /* 0x7fffff981800780c */ /* 0x000fe20003f26070 */
[----:B------:R-:W2:Y:S01]  /*8590*/  LDL.64 R68, [R1+0xb60] ;  /* 0x000b600001447983 */ /* 0x000ea20000100a00 */
[----:B---3--:R-:W-:-:S03]  /*85a0*/  IADD3 R24, R32, -0xe, RZ ;  /* 0xfffffff220187810 */ /* 0x008fc60007ffe0ff */
[----:B------:R-:W3:Y:S04]  /*85b0*/  LDL.64 R76, [R1+0xb78] ;  /* 0x000b7800014c7983 */ /* 0x000ee80000100a00 */
[----:B------:R-:W3:Y:S01]  /*85c0*/  LDL.64 R74, [R1+0xb80] ;  /* 0x000b8000014a7983 */ /* 0x000ee20000100a00 */
[----:B------:R-:W-:Y:S01]  /*85d0*/  VIADD R25, R26, 0xfffffff4 ;  /* 0xfffffff41a197836 */ /* 0x000fe20000000000 */
[----:B------:R-:W1:Y:S02]  /*85e0*/  LDC R29, c[0x0][0x230] ;  /* 0x00008c00ff1d7b82 */ /* 0x000e640000000800 */
[----:B----4-:R-:W-:Y:S06]  /*85f0*/  LDGSTS.E [R0], desc[UR18][R192.64], !P4 ;  /* 0x00000000c0007fae */ /* 0x010fec000e121852 */
[----:B------:R-:W4:Y:S01]  /*8600*/  LDC R27, c[0x0][0x230] ;  /* 0x00008c00ff1b7b82 */ /* 0x000f220000000800 */
[----:B------:R-:W-:Y:S07]  /*8610*/  LDGSTS.E [R0+0x4000], desc[UR18][R204.64], !P4 ;  /* 0x04000000cc007fae */ /* 0x000fee000e121852 */
[----:B------:R-:W4:Y:S01]  /*8620*/  LDC R26, c[0x0][0x230] ;  /* 0x00008c00ff1a7b82 */ /* 0x000f220000000800 */
[----:B------:R-:W4:Y:S04]  /*8630*/  LDL.64 R192, [R1+0x580] ;  /* 0x0005800001c07983 */ /* 0x000f280000100a00 */
[----:B------:R-:W-:Y:S04]  /*8640*/  LDGSTS.E [R0+0x8000], desc[UR18][R86.64], !P4 ;  /* 0x0800000056007fae */ /* 0x000fe8000e121852 */
[----:B------:R-:W-:Y:S01]  /*8650*/  LDGSTS.E [R0+0xc000], desc[UR18][R146.64], !P4 ;  /* 0x0c00000092007fae */ /* 0x000fe2000e121852 */
[----:B------:R-:W-:Y:S01]  /*8660*/  ISETP.GE.U32.AND P4, PT, R6, 0x7fffff96, PT ;  /* 0x7fffff960600780c */ /* 0x000fe20003f86070 */
[----:B------:R-:W-:-:S02]  /*8670*/  VIADD R6, R30, 0xffffffd4 ;  /* 0xffffffd41e067836 */ /* 0x000fc40000000000 */
[----:B------:R-:W2:Y:S01]  /*8680*/  LDL.64 R204, [R1+0x588] ;  /* 0x0005880001cc7983 */ /* 0x000ea20000100a00 */
[----:B------:R-:W-:Y:S01]  /*8690*/  ISETP.GE.U32.AND P2, PT, R25, 0x7fffffb5, PT ;  /* 0x7fffffb51900780c */ /* 0x000fe20003f46070 */
[----:B------:R-:W1:Y:S02]  /*86a0*/  LDC R30, c[0x0][0x230] ;  /* 0x00008c00ff1e7b82 */ /* 0x000e640000000800 */
[----:B------:R-:W3:Y:S04]  /*86b0*/  LDL.64 R86, [R1+0x590] ;  /* 0x0005900001567983 */ /* 0x000ee80000100a00 */
[----:B------:R-:W3:Y:S04]  /*86c0*/  LDL.64 R146, [R1+0x5a0] ;  /* 0x0005a00001927983 */ /* 0x000ee80000100a00 */
[----:B------:R-:W-:Y:S04]  /*86d0*/  LDGSTS.E [R0+0x4], desc[UR18][R66.64], !P5 ;  /* 0x0000400042007fae */ /* 0x000fe8000e921852 */
[----:B------:R-:W-:Y:S04]  /*86e0*/  LDGSTS.E [R0+0x4004], desc[UR18][R64.64], !P5 ;  /* 0x0400400040007fae */ /* 0x000fe8000e921852 */
[----:B------:R-:W-:Y:S04]  /*86f0*/  LDGSTS.E [R0+0x8004], desc[UR18][R62.64], !P5 ;  /* 0x080040003e007fae */ /* 0x000fe8000e921852 */
[----:B------:R-:W-:Y:S01]  /*8700*/  LDGSTS.E [R0+0xc004], desc[UR18][R180.64], !P5 ;  /* 0x0c004000b4007fae */ /* 0x000fe2000e921852 */
[----:B------:R-:W-:Y:S01]  /*8710*/  ISETP.GE.U32.AND P5, PT, R6, 0x7fffff95, PT ;  /* 0x7fffff950600780c */ /* 0x000fe20003fa6070 */
[----:B------:R-:W-:-:S02]  /*8720*/  VIADD R6, R33, 0xfffffff1 ;  /* 0xfffffff121067836 */ /* 0x000fc40000000000 */
[----:B------:R-:W3:Y:S04]  /*8730*/  LDL.64 R66, [R1+0xb70] ;  /* 0x000b700001427983 */ /* 0x000ee80000100a00 */
[----:B------:R-:W3:Y:S04]  /*8740*/  LDL.LU.64 R180, [R1+0x1388] ;  /* 0x0013880001b47983 */ /* 0x000ee80000300a00 */
[----:B------:R-:W3:Y:S04]  /*8750*/  LDL.64 R32, [R1+0x5a8] ;  /* 0x0005a80001207983 */ /* 0x000ee80000100a00 */
[----:B------:R-:W3:Y:S04]  /*8760*/  LDL.64 R72, [R1+0xb90] ;  /* 0x000b900001487983 */ /* 0x000ee80000100a00 */
[----:B------:R-:W3:Y:S04]  /*8770*/  LDL.64 R70, [R1+0xb98] ;  /* 0x000b980001467983 */ /* 0x000ee80000100a00 */
[----:B------:R-:W3:Y:S04]  /*8780*/  LDL.64 R64, [R1+0xbb0] ;  /* 0x000bb00001407983 */ /* 0x000ee80000100a00 */
[----:B------:R-:W3:Y:S04]  /*8790*/  LDL.64 R62, [R1+0xbb8] ;  /* 0x000bb800013e7983 */ /* 0x000ee80000100a00 */
[----:B----4-:R-:W-:Y:S04]  /*87a0*/  LDGSTS.E [R0+0x8], desc[UR18][R192.64], !P3 ;  /* 0x00008000c0007fae */ /* 0x010fe8000d921852 */
[----:B--2---:R-:W-:Y:S04]  /*87b0*/  LDGSTS.E [R0+0x4008], desc[UR18][R204.64], !P3 ;  /* 0x04008000cc007fae */ /* 0x004fe8000d921852 */
[----:B---3--:R-:W-:Y:S04]  /*87c0*/  LDGSTS.E [R0+0x8008], desc[UR18][R86.64], !P3 ;  /* 0x0800800056007fae */ /* 0x008fe8000d921852 */
[----:B------:R-:W2:Y:S04]  /*87d0*/  LDL.LU.64 R192, [R1+0x1380] ;  /* 0x0013800001c07983 */ /* 0x000ea80000300a00 */
[----:B------:R-:W-:Y:S04]  /*87e0*/  LDGSTS.E [R0+0xc008], desc[UR18][R134.64], !P3 ;  /* 0x0c00800086007fae */ /* 0x000fe8000d921852 */
[----:B------:R-:W3:Y:S04]  /*87f0*/  LDL.LU.64 R204, [R1+0x1378] ;  /* 0x0013780001cc7983 */ /* 0x000ee80000300a00 */
[----:B------:R-:W-:Y:S04]  /*8800*/  LDGSTS.E [R0+0xc], desc[UR18][R146.64], !P2 ;  /* 0x0000c00092007fae */ /* 0x000fe8000d121852 */
[----:B------:R-:W4:Y:S04]  /*8810*/  LDL.LU.64 R86, [R1+0x1370] ;  /* 0x0013700001567983 */ /* 0x000f280000300a00 */
[----:B------:R-:W2:Y:S04]  /*8820*/  LDL.LU.64 R134, [R1+0x1368] ;  /* 0x0013680001867983 */ /* 0x000ea80000300a00 */
[----:B------:R-:W3:Y:S04]  /*8830*/  LDL.LU.64 R146, [R1+0x1360] ;  /* 0x0013600001927983 */ /* 0x000ee80000300a00 */
[----:B------:R1:W-:Y:S04]  /*8840*/  LDGSTS.E [R0+0x400c], desc[UR18][R32.64], !P2 ;  /* 0x0400c00020007fae */ /* 0x0003e8000d121852 */
[----:B------:R-:W-:Y:S04]  /*8850*/  LDGSTS.E [R0+0x800c], desc[UR18][R84.64], !P2 ;  /* 0x0800c00054007fae */ /* 0x000fe8000d121852 */
[----:B------:R-:W-:Y:S04]  /*8860*/  LDGSTS.E [R0+0xc00c], desc[UR18][R148.64], !P2 ;  /* 0x0c00c00094007fae */ /* 0x000fe8000d121852 */
[----:B------:R-:W-:Y:S01]  /*8870*/  LDGSTS.E [R0+0x10000], desc[UR18][R82.64], !P1 ;  /* 0x1000000052007fae */ /* 0x000fe2000c921852 */
[----:B------:R-:W-:Y:S01]  /*8880*/  VIADD R25, R31, 0xfffffff3 ;  /* 0xfffffff31f197836 */ /* 0x000fe20000000000 */
[----:B-1----:R-:W1:Y:S02]  /*8890*/  LDC R32, c[0x0][0x230] ;  /* 0x00008c00ff207b82 */ /* 0x002e640000000800 */
[----:B------:R-:W-:Y:S04]  /*88a0*/  LDGSTS.E [R0+0x14000], desc[UR18][R78.64], !P1 ;  /* 0x140000004e007fae */ /* 0x000fe8000c921852 */
[----:B------:R-:W4:Y:S02]  /*88b0*/  LDL.LU.64 R148, [R1+0x1358] ;  /* 0x0013580001947983 */ /* 0x000f240000300a00 */
[----:B------:R-:W3:Y:S02]  /*88c0*/  LDC R33, c[0x0][0x230] ;  /* 0x00008c00ff217b82 */ /* 0x000ee40000000800 */
[----:B------:R-:W-:Y:S04]  /*88d0*/  LDGSTS.E [R0+0x18000], desc[UR18][R68.64], !P1 ;  /* 0x1800000044007fae */ /* 0x000fe8000c921852 */
[----:B------:R-:W-:Y:S01]  /*88e0*/  LDGSTS.E [R0+0x1c000], desc[UR18][R112.64], !P1 ;  /* 0x1c00000070007fae */ /* 0x000fe2000c921852 */
[----:B------:R-:W-:Y:S01]  /*88f0*/  ISETP.GE.U32.AND P3, PT, R6, 0x7fffffb2, PT ;  /* 0x7fffffb20600780c */ /* 0x000fe20003f66070 */
[----:B------:R-:W2:Y:S02]  /*8900*/  LDC R31, c[0x0][0x230] ;  /* 0x00008c00ff1f7b82 */ /* 0x000ea40000000800 */
[----:B------:R-:W-:Y:S04]  /*8910*/  LDGSTS.E [R0+0x10004], desc[UR18][R66.64], !P0 ;  /* 0x1000400042007fae */ /* 0x000fe8000c121852 */
[----:B------:R-:W-:Y:S04]  /*8920*/  LDGSTS.E [R0+0x14004], desc[UR18][R76.64], !P0 ;  /* 0x140040004c007fae */ /* 0x000fe8000c121852 */
[----:B------:R-:W2:Y:S04]  /*8930*/  LDL.LU.64 R112, [R1+0x1350] ;  /* 0x0013500001707983 */ /* 0x000ea80000300a00 */
[----:B------:R-:W-:Y:S04]  /*8940*/  LDGSTS.E [R0+0x18004], desc[UR18][R74.64], !P0 ;  /* 0x180040004a007fae */ /* 0x000fe8000c121852 */
[----:B------:R-:W-:Y:S04]  /*8950*/  LDGSTS.E [R0+0x1c004], desc[UR18][R8.64], !P0 ;  /* 0x1c00400008007fae */ /* 0x000fe8000c121852 */
[----:B------:R-:W-:Y:S04]  /*8960*/  LDGSTS.E [R0+0x10008], desc[UR18][R72.64], !P4 ;  /* 0x1000800048007fae */ /* 0x000fe8000e121852 */
[----:B------:R-:W-:Y:S04]  /*8970*/  LDGSTS.E [R0+0x14008], desc[UR18][R70.64], !P4 ;  /* 0x1400800046007fae */ /* 0x000fe8000e121852 */
[----:B------:R-:W3:Y:S04]  /*8980*/  LDL.64 R68, [R1+0x5c0] ;  /* 0x0005c00001447983 */ /* 0x000ee80000100a00 */
[----:B------:R-:W3:Y:S04]  /*8990*/  LDL.64 R66, [R1+0x5c8] ;  /* 0x0005c80001427983 */ /* 0x000ee80000100a00 */
[----:B------:R-:W3:Y:S04]  /*89a0*/  LDL.LU.64 R8, [R1+0x1348] ;  /* 0x0013480001087983 */ /* 0x000ee80000300a00 */
[----:B----4-:R-:W-:Y:S04]  /*89b0*/  LDGSTS.E [R0+0x18008], desc[UR18][R148.64], !P4 ;  /* 0x1800800094007fae */ /* 0x010fe8000e121852 */
[----:B------:R-:W-:Y:S04]  /*89c0*/  LDGSTS.E [R0+0x1c008], desc[UR18][R142.64], !P4 ;  /* 0x1c0080008e007fae */ /* 0x000fe8000e121852 */
[----:B------:R-:W-:Y:S04]  /*89d0*/  LDGSTS.E [R0+0x1000c], desc[UR18][R64.64], !P5 ;  /* 0x1000c00040007fae */ /* 0x000fe8000e921852 */
[----:B------:R-:W4:Y:S04]  /*89e0*/  LDL.LU.64 R148, [R1+0x1340] ;  /* 0x0013400001947983 */ /* 0x000f280000300a00 */
[----:B------:R-:W-:Y:S04]  /*89f0*/  LDGSTS.E [R0+0x1400c], desc[UR18][R62.64], !P5 ;  /* 0x1400c0003e007fae */ /* 0x000fe8000e921852 */
[----:B------:R-:W4:Y:S04]  /*8a00*/  LDL.LU.64 R142, [R1+0x1338] ;  /* 0x00133800018e7983 */ /* 0x000f280000300a00 */
[----:B--2---:R-:W-:Y:S01]  /*8a10*/  LDGSTS.E [R0+0x1800c], desc[UR18][R112.64], !P5 ;  /* 0x1800c00070007fae */ /* 0x004fe2000e921852 */
[----:B------:R-:W-:-:S03]  /*8a20*/  ISETP.GE.U32.AND P4, PT, R25, 0x7fffffb4, PT ;  /* 0x7fffffb41900780c */ /* 0x000fc60003f86070 */
[----:B------:R2:W-:Y:S04]  /*8a30*/  LDGSTS.E [R0+0x1c00c], desc[UR18][R144.64], !P5 ;  /* 0x1c00c00090007fae */ /* 0x0005e8000e921852 */
[----:B------:R-:W4:Y:S04]  /*8a40*/  LDL.LU.64 R112, [R1+0x1330] ;  /* 0x0013300001707983 */ /* 0x000f280000300a00 */
[----:B------:R-:W4:Y:S04]  /*8a50*/  LDL.64 R64, [R1+0x5e0] ;  /* 0x0005e00001407983 */ /* 0x000f280000100a00 */
[----:B------:R-:W4:Y:S01]  /*8a60*/  LDL.64 R62, [R1+0x5e8] ;  /* 0x0005e800013e7983 */ /* 0x000f220000100a00 */
[----:B--2---:R-:W-:-:S02]  /*8a70*/  LOP3.LUT R0, R7, 0x30, RZ, 0x3c, !PT ;  /* 0x0000003007007812 */ /* 0x004fc400078e3cff */
[----:B------:R-:W-:Y:S01]  /*8a80*/  ISETP.GE.U32.AND P5, PT, R24, 0x7fffffb3, PT ;  /* 0x7fffffb31800780c */ /* 0x000fe20003fa6070 */
[----:B------:R-:W2:Y:S01]  /*8a90*/  LDL.LU.64 R144, [R1+0x1328] ;  /* 0x0013280001907983 */ /* 0x000ea20000300a00 */
[----:B------:R-:W-:Y:S01]  /*8aa0*/  IADD3 R6, R28, -0x2e, RZ ;  /* 0xffffffd21c067810 */ /* 0x000fe20007ffe0ff */
[----:B------:R-:W-:Y:S01]  /*8ab0*/  VIADD R0, R0, UR7 ;  /* 0x0000000700007c36 */ /* 0x000fe20008000000 */
[----:B------:R-:W2:Y:S01]  /*8ac0*/  LDC R28, c[0x0][0x230] ;  /* 0x00008c00ff1c7b82 */ /* 0x000ea20000000800 */
[----:B------:R-:W2:Y:S01]  /*8ad0*/  LDL.64 R84, [R1+0x608] ;  /* 0x0006080001547983 */ /* 0x000ea20000100a00 */
[----:B------:R-:W-:Y:S01]  /*8ae0*/  ISETP.GE.U32.AND P0, PT, R6, 0x7fffff93, PT ;  /* 0x7fffff930600780c */ /* 0x000fe20003f06070 */
[----:B------:R-:W-:Y:S02]  /*8af0*/  VIADD R6, R29, 0xffffffd1 ;  /* 0xffffffd11d067836 */ /* 0x000fe40000000000 */
[----:B---3--:R-:W-:Y:S01]  /*8b00*/  LDGSTS.E [R0], desc[UR18][R68.64], !P4 ;  /* 0x0000000044007fae */ /* 0x008fe2000e121852 */
[----:B------:R-:W-:-:S02]  /*8b10*/  VIADD R24, R27, 0xffffffd3 ;  /* 0xffffffd31b187836 */ /* 0x000fc40000000000 */
[----:B------:R-:W-:Y:S01]  /*8b20*/  VIADD R25, R26, 0xfffffff0 ;  /* 0xfffffff01a197836 */ /* 0x000fe20000000000 */
[----:B------:R-:W-:Y:S01]  /*8b30*/  LDGSTS.E [R0+0x4000], desc[UR18][R66.64], !P4 ;  /* 0x0400000042007fae */ /* 0x000fe2000e121852 */
[----:B------:R-:W3:Y:S03]  /*8b40*/  LDC R26, c[0x0][0x230] ;  /* 0x00008c00ff1a7b82 */ /* 0x000ee60000000800 */
[----:B------:R-:W-:Y:S04]  /*8b50*/  LDGSTS.E [R0+0x8000], desc[UR18][R8.64], !P4 ;  /* 0x0800000008007fae */ /* 0x000fe8000e121852 */
[----:B------:R-:W-:Y:S01]  /*8b60*/  LDGSTS.E [R0+0xc000], desc[UR18][R114.64], !P4 ;  /* 0x0c00000072007fae */ /* 0x000fe2000e121852 */
[----:B------:R-:W-:Y:S01]  /*8b70*/  ISETP.GE.U32.AND P4, PT, R6, 0x7fffff92, PT ;  /* 0x7fffff920600780c */ /* 0x000fe20003f86070 */
[----:B------:R-:W-:-:S02]  /*8b80*/  VIADD R6, R30, 0xffffffd0 ;  /* 0xffffffd01e067836 */ /* 0x000fc40000000000 */
[----:B------:R-:W3:Y:S04]  /*8b90*/  LDL.64 R82, [R1+0x620] ;  /* 0x0006200001527983 */ /* 0x000ee80000100a00 */
[----:B------:R-:W3:Y:S01]  /*8ba0*/  LDL.64 R78, [R1+0x628] ;  /* 0x00062800014e7983 */ /* 0x000ee20000100a00 */
[----:B------:R-:W-:Y:S01]  /*8bb0*/  ISETP.GE.U32.AND P1, PT, R24, 0x7fffff94, PT ;  /* 0x7fffff941800780c */ /* 0x000fe20003f26070 */
[----:B------:R-:W3:Y:S02]  /*8bc0*/  LDC R27, c[0x0][0x230] ;  /* 0x00008c00ff1b7b82 */ /* 0x000ee40000000800 */
[----:B------:R-:W5:Y:S04]  /*8bd0*/  LDL.LU.64 R8, [R1+0x1320] ;  /* 0x0013200001087983 */ /* 0x000f680000300a00 */
[----:B------:R-:W3:Y:S01]  /*8be0*/  LDL.LU.64 R114, [R1+0x1318] ;  /* 0x0013180001727983 */ /* 0x000ee20000300a00 */
[----:B-1----:R-:W-:Y:S01]  /*8bf0*/  VIADD R24, R32, 0xffffffee ;  /* 0xffffffee20187836 */ /* 0x002fe20000000000 */
[----:B------:R-:W-:Y:S01]  /*8c00*/  ISETP.GE.U32.AND P2, PT, R25, 0x7fffffb1, PT ;  /* 0x7fffffb11900780c */ /* 0x000fe20003f46070 */
[----:B------:R-:W1:Y:S01]  /*8c10*/  LDC R29, c[0x0][0x230] ;  /* 0x00008c00ff1d7b82 */ /* 0x000e620000000800 */
[----:B------:R-:W3:Y:S04]  /*8c20*/  LDL.64 R76, [R1+0xbd0] ;  /* 0x000bd000014c7983 */ /* 0x000ee80000100a00 */
[----:B------:R-:W3:Y:S03]  /*8c30*/  LDL.64 R74, [R1+0xbd8] ;  /* 0x000bd800014a7983 */ /* 0x000ee60000100a00 */
[----:B------:R-:W1:Y:S01]  /*8c40*/  LDC R30, c[0x0][0x230] ;  /* 0x00008c00ff1e7b82 */ /* 0x000e620000000800 */
[----:B------:R-:W3:Y:S04]  /*8c50*/  LDL.64 R72, [R1+0xbf0] ;  /* 0x000bf00001487983 */ /* 0x000ee80000100a00 */
[----:B------:R-:W3:Y:S04]  /*8c60*/  LDL.64 R68, [R1+0xbf8] ;  /* 0x000bf80001447983 */ /* 0x000ee80000100a00 */
[----:B----4-:R-:W-:Y:S04]  /*8c70*/  LDGSTS.E [R0+0x4], desc[UR18][R64.64], !P5 ;  /* 0x0000400040007fae */ /* 0x010fe8000e921852 */
[----:B------:R-:W-:Y:S04]  /*8c80*/  LDGSTS.E [R0+0x4004], desc[UR18][R62.64], !P5 ;  /* 0x040040003e007fae */ /* 0x000fe8000e921852 */
[----:B------:R-:W-:Y:S04]  /*8c90*/  LDGSTS.E [R0+0x8004], desc[UR18][R146.64], !P5 ;  /* 0x0800400092007fae */ /* 0x000fe8000e921852 */
[----:B------:R-:W-:Y:S01]  /*8ca0*/  LDGSTS.E [R0+0xc004], desc[UR18][R116.64], !P5 ;  /* 0x0c00400074007fae */ /* 0x000fe2000e921852 */
[----:B------:R-:W-:Y:S01]  /*8cb0*/  ISETP.GE.U32.AND P5, PT, R6, 0x7fffff91, PT ;  /* 0x7fffff910600780c */ /* 0x000fe20003fa6070 */
[----:B------:R-:W-:-:S02]  /*8cc0*/  VIADD R6, R33, 0xffffffed ;  /* 0xffffffed21067836 */ /* 0x000fc40000000000 */
[----:B------:R-:W4:Y:S04]  /*8cd0*/  LDL.LU.64 R146, [R1+0x1310] ;  /* 0x0013100001927983 */ /* 0x000f280000300a00 */
[----:B------:R-:W4:Y:S04]  /*8ce0*/  LDL.64 R70, [R1+0xc10] ;  /* 0x000c100001467983 */ /* 0x000f280000100a00 */
[----:B------:R-:W4:Y:S04]  /*8cf0*/  LDL.64 R66, [R1+0xc18] ;  /* 0x000c180001427983 */ /* 0x000f280000100a00 */
[----:B------:R-:W4:Y:S04]  /*8d00*/  LDL.LU.64 R116, [R1+0x1308] ;  /* 0x0013080001747983 */ /* 0x000f280000300a00 */
[----:B------:R-:W2:Y:S04]  /*8d10*/  LDL.64 R32, [R1+0x600] ;  /* 0x0006000001207983 */ /* 0x000ea80000100a00 */
[----:B------:R-:W4:Y:S04]  /*8d20*/  LDL.64 R64, [R1+0xc30] ;  /* 0x000c300001407983 */ /* 0x000f280000100a00 */
[----:B------:R-:W4:Y:S04]  /*8d30*/  LDL.64 R62, [R1+0xc38] ;  /* 0x000c3800013e7983 */ /* 0x000f280000100a00 */
[----:B--2---:R2:W-:Y:S04]  /*8d40*/  LDGSTS.E [R0+0x8], desc[UR18][R32.64], !P3 ;  /* 0x0000800020007fae */ /* 0x0045e8000d921852 */
[----:B------:R-:W-:Y:S04]  /*8d50*/  LDGSTS.E [R0+0x4008], desc[UR18][R84.64], !P3 ;  /* 0x0400800054007fae */ /* 0x000fe8000d921852 */
[----:B------:R-:W-:Y:S04]  /*8d60*/  LDGSTS.E [R0+0x8008], desc[UR18][R134.64], !P3 ;  /* 0x0800800086007fae */ /* 0x000fe8000d921852 */
[----:B------:R-:W-:Y:S01]  /*8d70*/  LDGSTS.E [R0+0xc008], desc[UR18][R110.64], !P3 ;  /* 0x0c0080006e007fae */ /* 0x000fe2000d921852 */
[----:B------:R-:W-:Y:S01]  /*8d80*/  IADD3 R25, R31, -0x11, RZ ;  /* 0xffffffef1f197810 */ /* 0x000fe20007ffe0ff */
[----:B--2---:R-:W2:Y:S02]  /*8d90*/  LDC R32, c[0x0][0x230] ;  /* 0x00008c00ff207b82 */ /* 0x004ea40000000800 */
[----:B---3--:R-:W-:Y:S04]  /*8da0*/  LDGSTS.E [R0+0xc], desc[UR18][R82.64], !P2 ;  /* 0x0000c00052007fae */ /* 0x008fe8000d121852 */
[----:B------:R-:W-:Y:S02]  /*8db0*/  LDGSTS.E [R0+0x400c], desc[UR18][R78.64], !P2 ;  /* 0x0400c0004e007fae */ /* 0x000fe4000d121852 */
[----:B------:R-:W3:Y:S02]  /*8dc0*/  LDC R33, c[0x0][0x230] ;  /* 0x00008c00ff217b82 */ /* 0x000ee40000000800 */
[----:B------:R-:W-:Y:S04]  /*8dd0*/  LDGSTS.E [R0+0x800c], desc[UR18][R86.64], !P2 ;  /* 0x0800c00056007fae */ /* 0x000fe8000d121852 */
[----:B------:R-:W-:Y:S04]  /*8de0*/  LDGSTS.E [R0+0xc00c], desc[UR18][R210.64], !P2 ;  /* 0x0c00c000d2007fae */ /* 0x000fe8000d121852 */
[----:B------:R-:W3:Y:S01]  /*8df0*/  LDL.LU.64 R134, [R1+0x1300] ;  /* 0x0013000001867983 */ /* 0x000ee20000300a00 */
[----:B------:R-:W-:Y:S01]  /*8e00*/  ISETP.GE.U32.AND P3, PT, R6, 0x7fffffae, PT ;  /* 0x7fffffae0600780c */ /* 0x000fe20003f66070 */
[----:B------:R-:W2:Y:S02]  /*8e10*/  LDC R31, c[0x0][0x230] ;  /* 0x00008c00ff1f7b82 */ /* 0x000ea40000000800 */
[----:B------:R-:W-:Y:S04]  /*8e20*/  LDGSTS.E [R0+0x10000], desc[UR18][R76.64], !P1 ;  /* 0x100000004c007fae */ /* 0x000fe8000c921852 */
[----:B------:R-:W-:Y:S04]  /*8e30*/  LDGSTS.E [R0+0x14000], desc[UR18][R74.64], !P1 ;  /* 0x140000004a007fae */ /* 0x000fe8000c921852 */
[----:B------:R-:W-:Y:S04]  /*8e40*/  LDGSTS.E [R0+0x18000], desc[UR18][R204.64], !P1 ;  /* 0x18000000cc007fae */ /* 0x000fe8000c921852 */
[----:B------:R-:W-:Y:S04]  /*8e50*/  LDGSTS.E [R0+0x1c000], desc[UR18][R198.64], !P1 ;  /* 0x1c000000c6007fae */ /* 0x000fe8000c921852 */
[----:B------:R-:W-:Y:S04]  /*8e60*/  LDGSTS.E [R0+0x10004], desc[UR18][R72.64], !P0 ;  /* 0x1000400048007fae */ /* 0x000fe8000c121852 */
[----:B------:R-:W3:Y:S04]  /*8e70*/  LDL.LU.64 R110, [R1+0x12f8] ;  /* 0x0012f800016e7983 */ /* 0x000ee80000300a00 */
[----:B------:R-:W-:Y:S04]  /*8e80*/  LDGSTS.E [R0+0x14004], desc[UR18][R68.64], !P0 ;  /* 0x1400400044007fae */ /* 0x000fe8000c121852 */
[----:B------:R-:W3:Y:S04]  /*8e90*/  LDL.LU.64 R86, [R1+0x12f0] ;  /* 0x0012f00001567983 */ /* 0x000ee80000300a00 */
[----:B------:R-:W-:Y:S04]  /*8ea0*/  LDGSTS.E [R0+0x18004], desc[UR18][R192.64], !P0 ;  /* 0x18004000c0007fae */ /* 0x000fe8000c121852 */
[----:B------:R-:W3:Y:S04]  /*8eb0*/  LDL.LU.64 R210, [R1+0x12e8] ;  /* 0x0012e80001d27983 */ /* 0x000ee80000300a00 */
[----:B------:R-:W-:Y:S04]  /*8ec0*/  LDGSTS.E [R0+0x1c004], desc[UR18][R186.64], !P0 ;  /* 0x1c004000ba007fae */ /* 0x000fe8000c121852 */
[----:B------:R-:W3:Y:S04]  /*8ed0*/  LDL.LU.64 R204, [R1+0x12e0] ;  /* 0x0012e00001cc7983 */ /* 0x000ee80000300a00 */
[----:B----4-:R-:W-:Y:S04]  /*8ee0*/  LDGSTS.E [R0+0x10008], desc[UR18][R70.64], !P4 ;  /* 0x1000800046007fae */ /* 0x010fe8000e121852 */
[----:B------:R-:W4:Y:S04]  /*8ef0*/  LDL.LU.64 R198, [R1+0x12d8] ;  /* 0x0012d80001c67983 */ /* 0x000f280000300a00 */
[----:B------:R-:W-:Y:S04]  /*8f00*/  LDGSTS.E [R0+0x14008], desc[UR18][R66.64], !P4 ;  /* 0x1400800042007fae */ /* 0x000fe8000e121852 */
[----:B------:R-:W4:Y:S04]  /*8f10*/  LDL.LU.64 R192, [R1+0x12d0] ;  /* 0x0012d00001c07983 */ /* 0x000f280000300a00 */
[----:B------:R-:W-:Y:S04]  /*8f20*/  LDGSTS.E [R0+0x18008], desc[UR18][R180.64], !P4 ;  /* 0x18008000b4007fae */ /* 0x000fe8000e121852 */
[----:B------:R-:W4:Y:S04]  /*8f30*/  LDL.LU.64 R186, [R1+0x12c8] ;  /* 0x0012c80001ba7983 */ /* 0x000f280000300a00 */
[----:B------:R-:W-:Y:S04]  /*8f40*/  LDGSTS.E [R0+0x1c008], desc[UR18][R174.64], !P4 ;  /* 0x1c008000ae007fae */ /* 0x000fe8000e121852 */
[----:B------:R-:W2:Y:S04]  /*8f50*/  LDL.64 R68, [R1+0x640] ;  /* 0x0006400001447983 */ /* 0x000ea80000100a00 */
[----:B------:R-:W3:Y:S04]  /*8f60*/  LDL.64 R66, [R1+0x648] ;  /* 0x0006480001427983 */ /* 0x000ee80000100a00 */
[----:B------:R-:W-:Y:S04]  /*8f70*/  LDGSTS.E [R0+0x1000c], desc[UR18][R64.64], !P5 ;  /* 0x1000c00040007fae */ /* 0x000fe8000e921852 */
[----:B------:R-:W4:Y:S04]  /*8f80*/  LDL.LU.64 R180, [R1+0x12c0] ;  /* 0x0012c00001b47983 */ /* 0x000f280000300a00 */
[----:B------:R-:W-:Y:S04]  /*8f90*/  LDGSTS.E [R0+0x1400c], desc[UR18][R62.64], !P5 ;  /* 0x1400c0003e007fae */ /* 0x000fe8000e921852 */
[----:B------:R-:W4:Y:S04]  /*8fa0*/  LDL.LU.64 R174, [R1+0x12b8] ;  /* 0x0012b80001ae7983 */ /* 0x000f280000300a00 */
[----:B------:R-:W-:Y:S04]  /*8fb0*/  LDGSTS.E [R0+0x1800c], desc[UR18][R168.64], !P5 ;  /* 0x1800c000a8007fae */ /* 0x000fe8000e921852 */
[----:B------:R1:W-:Y:S04]  /*8fc0*/  LDGSTS.E [R0+0x1c00c], desc[UR18][R162.64], !P5 ;  /* 0x1c00c000a2007fae */ /* 0x0003e8000e921852 */
[----:B------:R-:W4:Y:S04]  /*8fd0*/  LDL.LU.64 R168, [R1+0x12b0] ;  /* 0x0012b00001a87983 */ /* 0x000f280000300a00 */
[----:B------:R-:W4:Y:S04]  /*8fe0*/  LDL.64 R64, [R1+0x660] ;  /* 0x0006600001407983 */ /* 0x000f280000100a00 */
[----:B------:R-:W4:Y:S04]  /*8ff0*/  LDL.LU.64 R162, [R1+0x12a8] ;  /* 0x0012a80001a27983 */ /* 0x000f280000300a00 */
[----:B------:R-:W4:Y:S04]  /*9000*/  LDL.64 R62, [R1+0x878] ;  /* 0x00087800013e7983 */ /* 0x000f280000100a00 */
[----:B------:R-:W4:Y:S04]  /*9010*/  LDL.64 R78, [R1+0x890] ;  /* 0x00089000014e7983 */ /* 0x000f280000100a00 */
[----:B------:R-:W4:Y:S04]  /*9020*/  LDL.64 R76, [R1+0x898] ;  /* 0x00089800014c7983 */ /* 0x000f280000100a00 */
[----:B------:R-:W4:Y:S04]  /*9030*/  LDL.64 R74, [R1+0x8b0] ;  /* 0x0008b000014a7983 */ /* 0x000f280000100a00 */
[----:B------:R-:W4:Y:S01]  /*9040*/  LDL.64 R72, [R1+0x8b8] ;  /* 0x0008b80001487983 */ /* 0x000f220000100a00 */
[----:B------:R-:W-:-:S02]  /*9050*/  ISETP.GE.U32.AND P4, PT, R25, 0x7fffffb0, PT ;  /* 0x7fffffb01900780c */ /* 0x000fc40003f86070 */
[----:B-1----:R-:W-:Y:S02]  /*9060*/  LOP3.LUT R0, R7, 0x40, RZ, 0x3c, !PT ;  /* 0x0000004007007812 */ /* 0x002fe400078e3cff */
[----:B------:R-:W-:Y:S01]  /*9070*/  ISETP.GE.U32.AND P5, PT, R24, 0x7fffffaf, PT ;  /* 0x7fffffaf1800780c */ /* 0x000fe20003fa6070 */
[----:B------:R-:W-:Y:S01]  /*9080*/  VIADD R25, R26, 0xffffffec ;  /* 0xffffffec1a197836 */ /* 0x000fe20000000000 */
[----:B------:R-:W4:Y:S01]  /*9090*/  LDL.64 R70, [R1+0xc50] ;  /* 0x000c500001467983 */ /* 0x000f220000100a00 */
[----:B------:R-:W-:Y:S01]  /*90a0*/  VIADD R0, R0, UR7 ;  /* 0x0000000700007c36 */ /* 0x000fe20008000000 */
[----:B------:R-:W-:Y:S01]  /*90b0*/  IADD3 R24, R27, -0x31, RZ ;  /* 0xffffffcf1b187810 */ /* 0x000fe20007ffe0ff */
[----:B------:R-:W-:Y:S01]  /*90c0*/  VIADD R6, R28, 0xffffffce ;  /* 0xffffffce1c067836 */ /* 0x000fe20000000000 */
[----:B------:R-:W-:Y:S01]  /*90d0*/  ISETP.GE.U32.AND P2, PT, R25, 0x7fffffad, PT ;  /* 0x7fffffad1900780c */ /* 0x000fe20003f46070 */
[----:B------:R-:W1:Y:S02]  /*90e0*/  LDC R26, c[0x0][0x230] ;  /* 0x00008c00ff1a7b82 */ /* 0x000e640000000800 */
[----:B--2---:R-:W-:Y:S01]  /*90f0*/  LDGSTS.E [R0], desc[UR18][R68.64], !P4 ;  /* 0x0000000044007fae */ /* 0x004fe2000e121852 */
[----:B------:R-:W-:-:S05]  /*9100*/  ISETP.GE.U32.AND P1, PT, R24, 0x7fffff90, PT ;  /* 0x7fffff901800780c */ /* 0x000fca0003f26070 */
[----:B------:R-:W2:Y:S01]  /*9110*/  LDC R27, c[0x0][0x230] ;  /* 0x00008c00ff1b7b82 */ /* 0x000ea20000000800 */
[----:B---3--:R-:W-:Y:S04]  /*9120*/  LDGSTS.E [R0+0x4000], desc[UR18][R66.64], !P4 ;  /* 0x0400000042007fae */ /* 0x008fe8000e121852 */
[----:B------:R-:W-:Y:S03]  /*9130*/  LDGSTS.E [R0+0x8000], desc[UR18][R156.64], !P4 ;  /* 0x080000009c007fae */ /* 0x000fe6000e121852 */
[----:B------:R-:W3:Y:S01]  /*9140*/  LDC R28, c[0x0][0x230] ;  /* 0x00008c00ff1c7b82 */ /* 0x000ee20000000800 */
[----:B------:R-:W-:Y:S04]  /*9150*/  LDGSTS.E [R0+0xc000], desc[UR18][R160.64], !P4 ;  /* 0x0c000000a0007fae */ /* 0x000fe8000e121852 */
[----:B------:R-:W2:Y:S04]  /*9160*/  LDL.64 R68, [R1+0xc58] ;  /* 0x000c580001447983 */ /* 0x000ea80000100a00 */
[----:B------:R-:W3:Y:S04]  /*9170*/  LDL.LU.64 R156, [R1+0x12a0] ;  /* 0x0012a000019c7983 */ /* 0x000ee80000300a00 */
[----:B------:R-:W3:Y:S04]  /*9180*/  LDL.LU.64 R160, [R1+0x1298] ;  /* 0x0012980001a07983 */ /* 0x000ee80000300a00 */
[----:B------:R-:W3:Y:S04]  /*9190*/  LDL.64 R66, [R1+0xc70] ;  /* 0x000c700001427983 */ /* 0x000ee80000100a00 */
[----:B----4-:R-:W-:Y:S04]  /*91a0*/  LDGSTS.E [R0+0x4], desc[UR18][R64.64], !P5 ;  /* 0x0000400040007fae */ /* 0x010fe8000e921852 */
[----:B------:R-:W-:Y:S04]  /*91b0*/  LDGSTS.E [R0+0x4004], desc[UR18][R62.64], !P5 ;  /* 0x040040003e007fae */ /* 0x000fe8000e921852 */
[----:B------:R-:W-:Y:S04]  /*91c0*/  LDGSTS.E [R0+0x8004], desc[UR18][R154.64], !P5 ;  /* 0x080040009a007fae */ /* 0x000fe8000e921852 */
[----:B------:R-:W-:Y:S04]  /*91d0*/  LDGSTS.E [R0+0xc004], desc[UR18][R190.64], !P5 ;  /* 0x0c004000be007fae */ /* 0x000fe8000e921852 */
[----:B------:R-:W-:Y:S04]  /*91e0*/  LDGSTS.E [R0+0x8], desc[UR18][R78.64], !P3 ;  /* 0x000080004e007fae */ /* 0x000fe8000d921852 */
[----:B------:R-:W4:Y:S04]  /*91f0*/  LDL.64 R64, [R1+0xc90] ;  /* 0x000c900001407983 */ /* 0x000f280000100a00 */
[----:B------:R-:W-:Y:S04]  /*9200*/  LDGSTS.E [R0+0x4008], desc[UR18][R76.64], !P3 ;  /* 0x040080004c007fae */ /* 0x000fe8000d921852 */
[----:B------:R-:W4:Y:S04]  /*9210*/  LDL.LU.64 R154, [R1+0x1290] ;  /* 0x00129000019a7983 */ /* 0x000f280000300a00 */
[----:B------:R-:W-:Y:S04]  /*9220*/  LDGSTS.E [R0+0x8008], desc[UR18][R208.64], !P3 ;  /* 0x08008000d0007fae */ /* 0x000fe8000d921852 */
[----:B------:R-:W4:Y:S04]  /*9230*/  LDL.LU.64 R190, [R1+0x1288] ;  /* 0x0012880001be7983 */ /* 0x000f280000300a00 */
[----:B------:R-:W-:Y:S04]  /*9240*/  LDGSTS.E [R0+0xc008], desc[UR18][R126.64], !P3 ;  /* 0x0c0080007e007fae */ /* 0x000fe8000d921852 */
[----:B------:R-:W4:Y:S04]  /*9250*/  LDL.64 R62, [R1+0xcb0] ;  /* 0x000cb000013e7983 */ /* 0x000f280000100a00 */
[----:B------:R-:W-:Y:S04]  /*9260*/  LDGSTS.E [R0+0xc], desc[UR18][R74.64], !P2 ;  /* 0x0000c0004a007fae */ /* 0x000fe8000d121852 */
[----:B------:R-:W4:Y:S04]  /*9270*/  LDL.LU.64 R208, [R1+0x1280] ;  /* 0x0012800001d07983 */ /* 0x000f280000300a00 */
[----:B------:R-:W-:Y:S04]  /*9280*/  LDGSTS.E [R0+0x400c], desc[UR18][R72.64], !P2 ;  /* 0x0400c00048007fae */ /* 0x000fe8000d121852 */
[----:B------:R-:W4:Y:S04]  /*9290*/  LDL.LU.64 R126, [R1+0x1278] ;  /* 0x00127800017e7983 */ /* 0x000f280000300a00 */
[----:B------:R-:W-:Y:S04]  /*92a0*/  LDGSTS.E [R0+0x800c], desc[UR18][R120.64], !P2 ;  /* 0x0800c00078007fae */ /* 0x000fe8000d121852 */
[----:B------:R-:W-:Y:S01]  /*92b0*/  LDGSTS.E [R0+0xc00c], desc[UR18][R122.64], !P2 ;  /* 0x0c00c0007a007fae */ /* 0x000fe2000d121852 */
[----:B------:R-:W-:-:S03]  /*92c0*/  ISETP.GE.U32.AND P0, PT, R6, 0x7fffff8f, PT ;  /* 0x7fffff8f0600780c */ /* 0x000fc60003f06070 */
[----:B------:R-:W4:Y:S04]  /*92d0*/  LDL.LU.64 R120, [R1+0x1270] ;  /* 0x0012700001787983 */ /* 0x000f280000300a00 */
[----:B------:R-:W4:Y:S01]  /*92e0*/  LDL.LU.64 R122, [R1+0x1268] ;  /* 0x00126800017a7983 */ /* 0x000f220000300a00 */
[----:B------:R-:W-:Y:S02]  /*92f0*/  VIADD R6, R29, 0xffffffcd ;  /* 0xffffffcd1d067836 */ /* 0x000fe40000000000 */
[----:B------:R-:W-:Y:S01]  /*9300*/  VIADD R25, R31, 0xffffffeb ;  /* 0xffffffeb1f197836 */ /* 0x000fe20000000000 */
[----:B------:R-:W-:Y:S01]  /*9310*/  LDGSTS.E [R0+0x10000], desc[UR18][R70.64], !P1 ;  /* 0x1000000046007fae */ /* 0x000fe2000c921852 */
[----:B------:R-:W-:Y:S01]  /*9320*/  VIADD R24, R32, 0xffffffea ;  /* 0xffffffea20187836 */ /* 0x000fe20000000000 */
[----:B------:R-:W-:Y:S01]  /*9330*/  ISETP.GE.U32.AND P4, PT, R6, 0x7fffff8e, PT ;  /* 0x7fffff8e0600780c */ /* 0x000fe20003f86070 */
[----:B------:R-:W1:Y:S01]  /*9340*/  LDC R29, c[0x0][0x230] ;  /* 0x00008c00ff1d7b82 */ /* 0x000e620000000800 */
[----:B------:R-:W-:-:S04]  /*9350*/  IADD3 R6, R30, -0x34, RZ ;  /* 0xffffffcc1e067810 */ /* 0x000fc80007ffe0ff */
[----:B------:R-:W-:-:S03]  /*9360*/  ISETP.GE.U32.AND P5, PT, R6, 0x7fffff8d, PT ;  /* 0x7fffff8d0600780c */ /* 0x000fc60003fa6070 */
[----:B------:R-:W1:Y:S01]  /*9370*/  LDC R31, c[0x0][0x230] ;  /* 0x00008c00ff1f7b82 */ /* 0x000e620000000800 */
[----:B--2---:R-:W-:Y:S07]  /*9380*/  LDGSTS.E [R0+0x14000], desc[UR18][R68.64], !P1 ;  /* 0x1400000044007fae */ /* 0x004fee000c921852 */
[----:B------:R-:W2:Y:S01]  /*9390*/  LDC R30, c[0x0][0x230] ;  /* 0x00008c00ff1e7b82 */ /* 0x000ea20000000800 */
[----:B------:R-:W-:Y:S04]  /*93a0*/  LDGSTS.E [R0+0x18000], desc[UR18][R16.64], !P1 ;  /* 0x1800000010007fae */ /* 0x000fe8000c921852 */
[----:B------:R-:W-:Y:S03]  /*93b0*/  LDGSTS.E [R0+0x1c000], desc[UR18][R88.64], !P1 ;  /* 0x1c00000058007fae */ /* 0x000fe6000c921852 */
[----:B------:R-:W2:Y:S01]  /*93c0*/  LDC R32, c[0x0][0x230] ;  /* 0x00008c00ff207b82 */ /* 0x000ea20000000800 */
[----:B---3--:R-:W-:Y:S04]  /*93d0*/  LDGSTS.E [R0+0x10004], desc[UR18][R66.64], !P0 ;  /* 0x1000400042007fae */ /* 0x008fe8000c121852 */
[----:B------:R-:W3:Y:S04]  /*93e0*/  LDL.LU.64 R16, [R1+0x1260] ;  /* 0x0012600001107983 */ /* 0x000ee80000300a00 */
[----:B------:R-:W3:Y:S04]  /*93f0*/  LDL.LU.64 R88, [R1+0x1258] ;  /* 0x0012580001587983 */ /* 0x000ee80000300a00 */
[----:B------:R-:W2:Y:S04]  /*9400*/  LDL.64 R68, [R1+0x8d0] ;  /* 0x0008d00001447983 */ /* 0x000ea80000100a00 */
[----:B----4-:R-:W-:Y:S04]  /*9410*/  LDGSTS.E [R0+0x14004], desc[UR18][R120.64], !P0 ;  /* 0x1400400078007fae */ /* 0x010fe8000c121852 */
[----:B------:R-:W-:Y:S04]  /*9420*/  LDGSTS.E [R0+0x18004], desc[UR18][R90.64], !P0 ;  /* 0x180040005a007fae */ /* 0x000fe8000c121852 */
[----:B------:R-:W-:Y:S04]  /*9430*/  LDGSTS.E [R0+0x1c004], desc[UR18][R10.64], !P0 ;  /* 0x1c0040000a007fae */ /* 0x000fe8000c121852 */
[----:B------:R-:W4:Y:S04]  /*9440*/  LDL.LU.64 R120, [R1+0x1250] ;  /* 0x0012500001787983 */ /* 0x000f280000300a00 */
[----:B------:R-:W3:Y:S04]  /*9450*/  LDL.LU.64 R90, [R1+0x1248] ;  /* 0x00124800015a7983 */ /* 0x000ee80000300a00 */
[----:B------:R-:W-:Y:S04]  /*9460*/  LDGSTS.E [R0+0x10008], desc[UR18][R64.64], !P4 ;  /* 0x1000800040007fae */ /* 0x000fe8000e121852 */
[----:B------:R-:W5:Y:S04]  /*9470*/  LDL.LU.64 R10, [R1+0x1240] ;  /* 0x00124000010a7983 */ /* 0x000f680000300a00 */
[----:B------:R-:W-:Y:S04]  /*9480*/  LDGSTS.E [R0+0x14008], desc[UR18][R122.64], !P4 ;  /* 0x140080007a007fae */ /* 0x000fe8000e121852 */
[----:B------:R-:W4:Y:S04]  /*9490*/  LDL.64 R66, [R1+0x8f0] ;  /* 0x0008f00001427983 */ /* 0x000f280000100a00 */
[----:B------:R-:W-:Y:S04]  /*94a0*/  LDGSTS.E [R0+0x18008], desc[UR18][R92.64], !P4 ;  /* 0x180080005c007fae */ /* 0x000fe8000e121852 */
[----:B------:R-:W3:Y:S04]  /*94b0*/  LDL.LU.64 R122, [R1+0x1238] ;  /* 0x00123800017a7983 */ /* 0x000ee80000300a00 */
[----:B------:R-:W-:Y:S04]  /*94c0*/  LDGSTS.E [R0+0x1c008], desc[UR18][R124.64], !P4 ;  /* 0x1c0080007c007fae */ /* 0x000fe8000e121852 */
[----:B------:R-:W3:Y:S04]  /*94d0*/  LDL.LU.64 R92, [R1+0x1230] ;  /* 0x00123000015c7983 */ /* 0x000ee80000300a00 */
[----:B------:R-:W-:Y:S04]  /*94e0*/  LDGSTS.E [R0+0x1000c], desc[UR18][R62.64], !P5 ;  /* 0x1000c0003e007fae */ /* 0x000fe8000e921852 */
[----:B------:R-:W3:Y:S04]  /*94f0*/  LDL.LU.64 R124, [R1+0x1228] ;  /* 0x00122800017c7983 */ /* 0x000ee80000300a00 */
[----:B------:R-:W-:Y:S04]  /*9500*/  LDGSTS.E [R0+0x1400c], desc[UR18][R126.64], !P5 ;  /* 0x1400c0007e007fae */ /* 0x000fe8000e921852 */
[----:B------:R-:W-:Y:S04]  /*9510*/  LDGSTS.E [R0+0x1800c], desc[UR18][R102.64], !P5 ;  /* 0x1800c00066007fae */ /* 0x000fe8000e921852 */
[----:B------:R1:W-:Y:S04]  /*9520*/  LDGSTS.E [R0+0x1c00c], desc[UR18][R214.64], !P5 ;  /* 0x1c00c000d6007fae */ /* 0x0003e8000e921852 */
[----:B------:R-:W3:Y:S04]  /*9530*/  LDL.LU.64 R126, [R1+0x1220] ;  /* 0x00122000017e7983 */ /* 0x000ee80000300a00 */
[----:B------:R-:W3:Y:S04]  /*9540*/  LDL.LU.64 R102, [R1+0x1218] ;  /* 0x0012180001667983 */ /* 0x000ee80000300a00 */
[----:B------:R-:W3:Y:S04]  /*9550*/  LDL.LU.64 R214, [R1+0x1210] ;  /* 0x0012100001d67983 */ /* 0x000ee80000300a00 */
[----:B------:R-:W3:Y:S04]  /*9560*/  LDL.64 R64, [R1+0x910] ;  /* 0x0009100001407983 */ /* 0x000ee80000100a00 */
[----:B------:R-:W3:Y:S01]  /*9570*/  LDL.64 R62, [R1+0x930] ;  /* 0x00093000013e7983 */ /* 0x000ee20000100a00 */
[----:B------:R-:W-:Y:S01]  /*9580*/  ISETP.GE.U32.AND P4, PT, R25, 0x7fffffac, PT ;  /* 0x7fffffac1900780c */ /* 0x000fe20003f86070 */
[----:B------:R-:W-:Y:S01]  /*9590*/  VIADD R6, R33, 0xffffffe9 ;  /* 0xffffffe921067836 */ /* 0x000fe20000000000 */
[----:B-1----:R-:W-:Y:S01]  /*95a0*/  LOP3.LUT R0, R7, 0x50, RZ, 0x3c, !PT ;  /* 0x0000005007007812 */ /* 0x002fe200078e3cff */
[----:B------:R-:W1:Y:S01]  /*95b0*/  LDC R33, c[0x0][0x230] ;  /* 0x00008c00ff217b82 */ /* 0x000e620000000800 */
[----:B------:R-:W-:-:S02]  /*95c0*/  ISETP.GE.U32.AND P5, PT, R24, 0x7fffffab, PT ;  /* 0x7fffffab1800780c */ /* 0x000fc40003fa6070 */
[----:B------:R-:W-:Y:S01]  /*95d0*/  ISETP.GE.U32.AND P3, PT, R6, 0x7fffffaa, PT ;  /* 0x7fffffaa0600780c */ /* 0x000fe20003f66070 */
[----:B------:R-:W-:Y:S01]  /*95e0*/  VIADD R0, R0, UR7 ;  /* 0x0000000700007c36 */ /* 0x000fe20008000000 */
[----:B------:R-:W-:Y:S01]  /*95f0*/  IADD3 R25, R26, -0x18, RZ ;  /* 0xffffffe81a197810 */ /* 0x000fe20007ffe0ff */
[----:B------:R-:W-:Y:S02]  /*9600*/  VIADD R24, R27, 0xffffffcb ;  /* 0xffffffcb1b187836 */ /* 0x000fe40000000000 */
[----:B------:R-:W-:Y:S01]  /*9610*/  VIADD R6, R28, 0xffffffca ;  /* 0xffffffca1c067836 */ /* 0x000fe20000000000 */
[----:B------:R-:W-:Y:S01]  /*9620*/  ISETP.GE.U32.AND P2, PT, R25, 0x7fffffa9, PT ;  /* 0x7fffffa91900780c */ /* 0x000fe20003f46070 */
[----:B------:R-:W1:Y:S01]  /*9630*/  LDC R26, c[0x0][0x230] ;  /* 0x00008c00ff1a7b82 */ /* 0x000e620000000800 */
[----:B--2---:R-:W-:Y:S01]  /*9640*/  LDGSTS.E [R0], desc[UR18][R68.64], !P4 ;  /* 0x0000000044007fae */ /* 0x004fe2000e121852 */
[----:B------:R-:W-:-:S06]  /*9650*/  ISETP.GE.U32.AND P1, PT, R24, 0x7fffff8c, PT ;  /* 0x7fffff8c1800780c */ /* 0x000fcc0003f26070 */
[----:B------:R-:W2:Y:S01]  /*9660*/  LDC R27, c[0x0][0x230] ;  /* 0x00008c00ff1b7b82 */ /* 0x000ea20000000800 */
[----:B------:R-:W-:Y:S04]  /*9670*/  LDGSTS.E [R0+0x4000], desc[UR18][R208.64], !P4 ;  /* 0x04000000d0007fae */ /* 0x000fe8000e121852 */
[----:B------:R-:W-:Y:S03]  /*9680*/  LDGSTS.E [R0+0x8000], desc[UR18][R202.64], !P4 ;  /* 0x08000000ca007fae */ /* 0x000fe6000e121852 */
[----:B------:R-:W2:Y:S01]  /*9690*/  LDC R28, c[0x0][0x230] ;  /* 0x00008c00ff1c7b82 */ /* 0x000ea20000000800 */
[----:B------:R-:W-:Y:S04]  /*96a0*/  LDGSTS.E [R0+0xc000], desc[UR18][R196.64], !P4 ;  /* 0x0c000000c4007fae */ /* 0x000fe8000e121852 */
[----:B------:R-:W2:Y:S04]  /*96b0*/  LDL.LU.64 R208, [R1+0x1208] ;  /* 0x0012080001d07983 */ /* 0x000ea80000300a00 */
[----:B------:R-:W2:Y:S04]  /*96c0*/  LDL.LU.64 R202, [R1+0x1200] ;  /* 0x0012000001ca7983 */ /* 0x000ea80000300a00 */
[----:B------:R-:W2:Y:S04]  /*96d0*/  LDL.LU.64 R196, [R1+0x11f8] ;  /* 0x0011f80001c47983 */ /* 0x000ea80000300a00 */
[----:B----4-:R-:W-:Y:S04]  /*96e0*/  LDGSTS.E [R0+0x4], desc[UR18][R66.64], !P5 ;  /* 0x0000400042007fae */ /* 0x010fe8000e921852 */
[----:B------:R-:W-:Y:S04]  /*96f0*/  LDGSTS.E [R0+0x4004], desc[UR18][R190.64], !P5 ;  /* 0x04004000be007fae */ /* 0x000fe8000e921852 */
[----:B------:R-:W-:Y:S04]  /*9700*/  LDGSTS.E [R0+0x8004], desc[UR18][R184.64], !P5 ;  /* 0x08004000b8007fae */ /* 0x000fe8000e921852 */
[----:B------:R-:W-:Y:S04]  /*9710*/  LDGSTS.E [R0+0xc004], desc[UR18][R178.64], !P5 ;  /* 0x0c004000b2007fae */ /* 0x000fe8000e921852 */
[----:B------:R-:W4:Y:S04]  /*9720*/  LDL.LU.64 R190, [R1+0x11f0] ;  /* 0x0011f00001be7983 */ /* 0x000f280000300a00 */
[----:B------:R-:W4:Y:S04]  /*9730*/  LDL.LU.64 R184, [R1+0x11e8] ;  /* 0x0011e80001b87983 */ /* 0x000f280000300a00 */
[----:B------:R-:W4:Y:S04]  /*9740*/  LDL.LU.64 R178, [R1+0x11e0] ;  /* 0x0011e00001b27983 */ /* 0x000f280000300a00 */
[----:B---3--:R-:W-:Y:S04]  /*9750*/  LDGSTS.E [R0+0x8], desc[UR18][R64.64], !P3 ;  /* 0x0000800040007fae */ /* 0x008fe8000d921852 */
[----:B------:R-:W-:Y:S04]  /*9760*/  LDGSTS.E [R0+0x4008], desc[UR18][R154.64], !P3 ;  /* 0x040080009a007fae */ /* 0x000fe8000d921852 */
[----:B------:R-:W-:Y:S04]  /*9770*/  LDGSTS.E [R0+0x8008], desc[UR18][R172.64], !P3 ;  /* 0x08008000ac007fae */ /* 0x000fe8000d921852 */
[----:B------:R-:W-:Y:S04]  /*9780*/  LDGSTS.E [R0+0xc008], desc[UR18][R166.64], !P3 ;  /* 0x0c008000a6007fae */ /* 0x000fe8000d921852 */
[----:B------:R-:W3:Y:S04]  /*9790*/  LDL.LU.64 R154, [R1+0x11d8] ;  /* 0x0011d800019a7983 */ /* 0x000ee80000300a00 */
[----:B------:R-:W4:Y:S04]  /*97a0*/  LDL.LU.64 R172, [R1+0x11d0] ;  /* 0x0011d00001ac7983 */ /* 0x000f280000300a00 */
[----:B------:R-:W-:Y:S04]  /*97b0*/  LDGSTS.E [R0+0xc], desc[UR18][R62.64], !P2 ;  /* 0x0000c0003e007fae */ /* 0x000fe8000d121852 */
[----:B------:R-:W4:Y:S04]  /*97c0*/  LDL.LU.64 R166, [R1+0x11c8] ;  /* 0x0011c80001a67983 */ /* 0x000f280000300a00 */
[----:B------:R-:W-:Y:S01]  /*97d0*/  LDGSTS.E [R0+0x400c], desc[UR18][R160.64], !P2 ;  /* 0x0400c000a0007fae */ /* 0x000fe2000d121852 */
[----:B------:R-:W-:-:S03]  /*97e0*/  ISETP.GE.U32.AND P0, PT, R6, 0x7fffff8b, PT ;  /* 0x7fffff8b0600780c */ /* 0x000fc60003f06070 */
[----:B------:R-:W4:Y:S01]  /*97f0*/  LDL.LU.64 R160, [R1+0x11c0] ;  /* 0x0011c00001a07983 */ /* 0x000f220000300a00 */
[----:B------:R-:W-:Y:S02]  /*9800*/  IADD3 R6, R29, -0x37, RZ ;  /* 0xffffffc91d067810 */ /* 0x000fe40007ffe0ff */
[----:B------:R-:W4:Y:S01]  /*9810*/  LDC R29, c[0x0][0x230] ;  /* 0x00008c00ff1d7b82 */ /* 0x000f220000000800 */
[----:B------:R-:W-:Y:S01]  /*9820*/  LDGSTS.E [R0+0x800c], desc[UR18][R150.64], !P2 ;  /* 0x0800c00096007fae */ /* 0x000fe2000d121852 */
[----:B------:R-:W-:Y:S01]  /*9830*/  ISETP.GE.U32.AND P4, PT, R6, 0x7fffff8a, PT ;  /* 0x7fffff8a0600780c */ /* 0x000fe20003f86070 */
[----:B------:R-:W-:Y:S02]  /*9840*/  VIADD R6, R30, 0xffffffc8 ;  /* 0xffffffc81e067836 */ /* 0x000fe40000000000 */
[----:B------:R-:W-:Y:S03]  /*9850*/  LDGSTS.E [R0+0xc00c], desc[UR18][R152.64], !P2 ;  /* 0x0c00c00098007fae */ /* 0x000fe6000d121852 */
[----:B------:R-:W-:Y:S01]  /*9860*/  ISETP.GE.U32.AND P5, PT, R6, 0x7fffff89, PT ;  /* 0x7fffff890600780c */ /* 0x000fe20003fa6070 */
[----:B------:R-:W-:Y:S01]  /*9870*/  VIADD R25, R31, 0xffffffe7 ;  /* 0xffffffe71f197836 */ /* 0x000fe20000000000 */
[----:B------:R-:W4:Y:S01]  /*9880*/  LDC R30, c[0x0][0x230] ;  /* 0x00008c00ff1e7b82 */ /* 0x000f220000000800 */
[----:B------:R-:W-:Y:S01]  /*9890*/  VIADD R24, R32, 0xffffffe6 ;  /* 0xffffffe620187836 */ /* 0x000fe20000000000 */
[----:B-1----:R-:W-:Y:S01]  /*98a0*/  IADD3 R6, R33, -0x1b, RZ ;  /* 0xffffffe521067810 */ /* 0x002fe20007ffe0ff */
[----:B------:R-:W4:Y:S03]  /*98b0*/  LDL.LU.64 R150, [R1+0x11b8] ;  /* 0x0011b80001967983 */ /* 0x000f260000300a00 */
[----:B------:R-:W-:Y:S01]  /*98c0*/  ISETP.GE.U32.AND P3, PT, R6, 0x7fffffa6, PT ;  /* 0x7fffffa60600780c */ /* 0x000fe20003f66070 */
[----:B--2---:R-:W-:Y:S01]  /*98d0*/  VIADD R6, R28, 0xffffffc6 ;  /* 0xffffffc61c067836 */ /* 0x004fe20000000000 */
[----:B------:R-:W1:Y:S01]  /*98e0*/  LDC R31, c[0x0][0x230] ;  /* 0x00008c00ff1f7b82 */ /* 0x000e620000000800 */
[----:B------:R-:W2:Y:S07]  /*98f0*/  LDL.LU.64 R152, [R1+0x11b0] ;  /* 0x0011b00001987983 */ /* 0x000eae0000300a00 */
[----:B------:R-:W1:Y:S01]  /*9900*/  LDC R28, c[0x0][0x230] ;  /* 0x00008c00ff1c7b82 */ /* 0x000e620000000800 */
[----:B------:R-:W-:-:S07]  /*9910*/  VIADD R252, R252, 0x3f ;  /* 0x0000003ffcfc7836 */ /* 0x000fce0000000000 */
[----:B------:R-:W2:Y:S01]  /*9920*/  LDC R32, c[0x0][0x230] ;  /* 0x00008c00ff207b82 */ /* 0x000ea20000000800 */
[----:B---3--:R-:W-:Y:S04]  /*9930*/  LDGSTS.E [R0+0x10000], desc[UR18][R154.64], !P1 ;  /* 0x100000009a007fae */ /* 0x008fe8000c921852 */
[----:B------:R-:W-:Y:S04]  /*9940*/  LDGSTS.E [R0+0x14000], desc[UR18][R156.64], !P1 ;  /* 0x140000009c007fae */ /* 0x000fe8000c921852 */
[----:B------:R-:W-:Y:S04]  /*9950*/  LDGSTS.E [R0+0x18000], desc[UR18][R158.64], !P1 ;  /* 0x180000009e007fae */ /* 0x000fe8000c921852 */
[----:B------:R-:W-:Y:S04]  /*9960*/  LDGSTS.E [R0+0x1c000], desc[UR18][R60.64], !P1 ;  /* 0x1c0000003c007fae */ /* 0x000fe8000c921852 */
[----:B------:R-:W3:Y:S04]  /*9970*/  LDL.LU.64 R154, [R1+0x11a8] ;  /* 0x0011a800019a7983 */ /* 0x000ee80000300a00 */
[----:B------:R-:W3:Y:S04]  /*9980*/  LDL.LU.64 R156, [R1+0x11a0] ;  /* 0x0011a000019c7983 */ /* 0x000ee80000300a00 */
[----:B------:R-:W3:Y:S04]  /*9990*/  LDL.LU.64 R158, [R1+0x1198] ;  /* 0x00119800019e7983 */ /* 0x000ee80000300a00 */
[----:B----4-:R-:W-:Y:S04]  /*99a0*/  LDGSTS.E [R0+0x10004], desc[UR18][R160.64], !P0 ;  /* 0x10004000a0007fae */ /* 0x010fe8000c121852 */
[----:B------:R-:W-:Y:S04]  /*99b0*/  LDGSTS.E [R0+0x14004], desc[UR18][R162.64], !P0 ;  /* 0x14004000a2007fae */ /* 0x000fe8000c121852 */
[----:B------:R-:W-:Y:S04]  /*99c0*/  LDGSTS.E [R0+0x18004], desc[UR18][R164.64], !P0 ;  /* 0x18004000a4007fae */ /* 0x000fe8000c121852 */
[----:B------:R-:W-:Y:S04]  /*99d0*/  LDGSTS.E [R0+0x1c004], desc[UR18][R58.64], !P0 ;  /* 0x1c0040003a007fae */ /* 0x000fe8000c121852 */
[----:B------:R-:W-:Y:S04]  /*99e0*/  LDGSTS.E [R0+0x10008], desc[UR18][R166.64], !P4 ;  /* 0x10008000a6007fae */ /* 0x000fe8000e121852 */
[----:B------:R-:W-:Y:S04]  /*99f0*/  LDGSTS.E [R0+0x14008], desc[UR18][R168.64], !P4 ;  /* 0x14008000a8007fae */ /* 0x000fe8000e121852 */
[----:B------:R-:W-:Y:S04]  /*9a00*/  LDGSTS.E [R0+0x18008], desc[UR18][R170.64], !P4 ;  /* 0x18008000aa007fae */ /* 0x000fe8000e121852 */
[----:B------:R-:W-:Y:S01]  /*9a10*/  LDGSTS.E [R0+0x1c008], desc[UR18][R56.64], !P4 ;  /* 0x1c00800038007fae */ /* 0x000fe2000e121852 */
[----:B------:R-:W-:-:S03]  /*9a20*/  ISETP.GE.U32.AND P4, PT, R25, 0x7fffffa8, PT ;  /* 0x7fffffa81900780c */ /* 0x000fc60003f86070 */
[----:B------:R-:W-:Y:S04]  /*9a30*/  LDGSTS.E [R0+0x1000c], desc[UR18][R172.64], !P5 ;  /* 0x1000c000ac007fae */ /* 0x000fe8000e921852 */
[----:B------:R-:W-:Y:S04]  /*9a40*/  LDGSTS.E [R0+0x1400c], desc[UR18][R174.64], !P5 ;  /* 0x1400c000ae007fae */ /* 0x000fe8000e921852 */
[----:B------:R-:W-:Y:S04]  /*9a50*/  LDGSTS.E [R0+0x1800c], desc[UR18][R176.64], !P5 ;  /* 0x1800c000b0007fae */ /* 0x000fe8000e921852 */
[----:B------:R4:W-:Y:S01]  /*9a60*/  LDGSTS.E [R0+0x1c00c], desc[UR18][R54.64], !P5 ;  /* 0x1c00c00036007fae */ /* 0x0009e2000e921852 */
[----:B------:R-:W-:Y:S01]  /*9a70*/  ISETP.GE.U32.AND P5, PT, R24, 0x7fffffa7, PT ;  /* 0x7fffffa71800780c */ /* 0x000fe20003fa6070 */
[----:B------:R-:W-:-:S02]  /*9a80*/  VIADD R25, R26, 0xffffffe4 ;  /* 0xffffffe41a197836 */ /* 0x000fc40000000000 */
[----:B------:R-:W-:Y:S01]  /*9a90*/  VIADD R24, R27, 0xffffffc7 ;  /* 0xffffffc71b187836 */ /* 0x000fe20000000000 */
[----:B------:R-:W-:Y:S01]  /*9aa0*/  ISETP.GE.U32.AND P0, PT, R6, 0x7fffff87, PT ;  /* 0x7fffff870600780c */ /* 0x000fe20003f06070 */
[----:B------:R-:W2:Y:S01]  /*9ab0*/  LDC R26, c[0x0][0x230] ;  /* 0x00008c00ff1a7b82 */ /* 0x000ea20000000800 */
[----:B------:R-:W3:Y:S01]  /*9ac0*/  LDL.LU.64 R160, [R1+0x1190] ;  /* 0x0011900001a07983 */ /* 0x000ee20000300a00 */
[----:B----4-:R-:W-:Y:S02]  /*9ad0*/  LOP3.LUT R0, R7, 0x60, RZ, 0x3c, !PT ;  /* 0x0000006007007812 */ /* 0x010fe400078e3cff */
[----:B------:R-:W-:Y:S01]  /*9ae0*/  ISETP.GE.U32.AND P2, PT, R25, 0x7fffffa5, PT ;  /* 0x7fffffa51900780c */ /* 0x000fe20003f46070 */
[----:B------:R-:W-:Y:S01]  /*9af0*/  VIADD R6, R29, 0xffffffc5 ;  /* 0xffffffc51d067836 */ /* 0x000fe20000000000 */
[----:B------:R-:W-:Y:S02]  /*9b00*/  IADD3 R0, R0, UR7, RZ ;  /* 0x0000000700007c10 */ /* 0x000fe4000fffe0ff */
[----:B------:R-:W4:Y:S01]  /*9b10*/  LDC R25, c[0x0][0x230] ;  /* 0x00008c00ff197b82 */ /* 0x000f220000000800 */
[----:B------:R-:W-:Y:S01]  /*9b20*/  ISETP.GE.U32.AND P1, PT, R24, 0x7fffff88, PT ;  /* 0x7fffff881800780c */ /* 0x000fe20003f26070 */
[----:B------:R-:W3:Y:S04]  /*9b30*/  LDL.LU.64 R162, [R1+0x1188] ;  /* 0x0011880001a27983 */ /* 0x000ee80000300a00 */
[----:B------:R-:W-:Y:S02]  /*9b40*/  LDGSTS.E [R0], desc[UR18][R178.64], !P4 ;  /* 0x00000000b2007fae */ /* 0x000fe4000e121852 */
[----:B------:R-:W2:Y:S02]  /*9b50*/  LDC R24, c[0x0][0x230] ;  /* 0x00008c00ff187b82 */ /* 0x000ea40000000800 */
[----:B------:R-:W-:Y:S04]  /*9b60*/  LDGSTS.E [R0+0x4000], desc[UR18][R180.64], !P4 ;  /* 0x04000000b4007fae */ /* 0x000fe8000e121852 */
[----:B------:R-:W-:Y:S02]  /*9b70*/  LDGSTS.E [R0+0x8000], desc[UR18][R182.64], !P4 ;  /* 0x08000000b6007fae */ /* 0x000fe4000e121852 */
[----:B------:R-:W4:Y:S02]  /*9b80*/  LDC R27, c[0x0][0x230] ;  /* 0x00008c00ff1b7b82 */ /* 0x000f240000000800 */
[----:B------:R-:W-:Y:S04]  /*9b90*/  LDGSTS.E [R0+0xc000], desc[UR18][R52.64], !P4 ;  /* 0x0c00000034007fae */ /* 0x000fe8000e121852 */
[----:B------:R-:W-:Y:S02]  /*9ba0*/  LDGSTS.E [R0+0x4], desc[UR18][R184.64], !P5 ;  /* 0x00004000b8007fae */ /* 0x000fe4000e921852 */
[----:B------:R-:W4:Y:S02]  /*9bb0*/  LDC R29, c[0x0][0x230] ;  /* 0x00008c00ff1d7b82 */ /* 0x000f240000000800 */
[----:B------:R-:W-:Y:S01]  /*9bc0*/  LDGSTS.E [R0+0x4004], desc[UR18][R186.64], !P5 ;  /* 0x04004000ba007fae */ /* 0x000fe2000e921852 */
[----:B------:R-:W-:-:S03]  /*9bd0*/  ISETP.GE.U32.AND P4, PT, R6, 0x7fffff86, PT ;  /* 0x7fffff860600780c */ /* 0x000fc60003f86070 */
[----:B------:R-:W-:Y:S01]  /*9be0*/  LDGSTS.E [R0+0x8004], desc[UR18][R188.64], !P5 ;  /* 0x08004000bc007fae */ /* 0x000fe2000e921852 */
[----:B------:R-:W-:Y:S02]  /*9bf0*/  VIADD R6, R30, 0xffffffc4 ;  /* 0xffffffc41e067836 */ /* 0x000fe40000000000 */
[----:B------:R-:W4:Y:S01]  /*9c00*/  LDC R30, c[0x0][0x230] ;  /* 0x00008c00ff1e7b82 */ /* 0x000f220000000800 */
        /* <DEDUP_REMOVED lines=29> */
[----:B------:R-:W-:Y:S01]  /*9de0*/  LDGSTS.E [R0+0x18008], desc[UR18][R94.64], !P4 ;  /* 0x180080005e007fae */ /* 0x000fe2000e121852 */
[----:B-1----:R-:W-:-:S03]  /*9df0*/  VIADD R6, R31, 0xffffffe3 ;  /* 0xffffffe31f067836 */ /* 0x002fc60000000000 */
        /* <DEDUP_REMOVED lines=9> */
[----:B------:R1:W-:Y:S01]  /*9e90*/  LDGSTS.E [R0+0x1c00c], desc[UR18][R38.64], !P5 ;  /* 0x1c00c00026007fae */ /* 0x0003e2000e921852 */
[----:B------:R-:W-:-:S03]  /*9ea0*/  ISETP.GE.U32.AND P5, PT, R6, 0x7fffffa4, PT ;  /* 0x7fffffa40600780c */ /* 0x000fc60003fa6070 */
[----:B------:R-:W3:Y:S01]  /*9eb0*/  LDL.LU.64 R192, [R1+0x1110] ;  /* 0x0011100001c07983 */ /* 0x000ee20000300a00 */
[----:B--2---:R-:W-:-:S03]  /*9ec0*/  IADD3 R24, R24, -0x1e, RZ ;  /* 0xffffffe218187810 */ /* 0x004fc60007ffe0ff */
[----:B------:R-:W2:Y:S01]  /*9ed0*/  LDL.LU.64 R194, [R1+0x1108] ;  /* 0x0011080001c27983 */ /* 0x000ea20000300a00 */
[----:B-1----:R-:W-:-:S03]  /*9ee0*/  VIADD R0, R26, 0xffffffe0 ;  /* 0xffffffe01a007836 */ /* 0x002fc60000000000 */
[----:B------:R-:W3:Y:S01]  /*9ef0*/  LDL.LU.64 R196, [R1+0x1100] ;  /* 0x0011000001c47983 */ /* 0x000ee20000300a00 */
[----:B----4-:R-:W-:-:S03]  /*9f00*/  VIADD R6, R25, 0xffffffe1 ;  /* 0xffffffe119067836 */ /* 0x010fc60000000000 */
[----:B------:R-:W4:Y:S01]  /*9f10*/  LDL.LU.64 R198, [R1+0x10f8] ;  /* 0x0010f80001c67983 */ /* 0x000f220000300a00 */
[----:B------:R-:W-:-:S03]  /*9f20*/  ISETP.GE.U32.AND P0, PT, R0, 0x7fffffa1, PT ;  /* 0x7fffffa10000780c */ /* 0x000fc60003f06070 */
[----:B------:R-:W2:Y:S01]  /*9f30*/  LDL.LU.64 R200, [R1+0x10f0] ;  /* 0x0010f00001c87983 */ /* 0x000ea20000300a00 */
[----:B------:R-:W-:-:S03]  /*9f40*/  LOP3.LUT R0, R7, 0x70, RZ, 0x3c, !PT ;  /* 0x0000007007007812 */ /* 0x000fc600078e3cff */
[----:B------:R-:W3:Y:S01]  /*9f50*/  LDL.LU.64 R202, [R1+0x10e8] ;  /* 0x0010e80001ca7983 */ /* 0x000ee20000300a00 */
[----:B------:R-:W-:-:S03]  /*9f60*/  ISETP.GE.U32.AND P2, PT, R24, 0x7fffffa3, PT ;  /* 0x7fffffa31800780c */ /* 0x000fc60003f46070 */
[----:B------:R-:W4:Y:S04]  /*9f70*/  LDL.LU.64 R204, [R1+0x10e0] ;  /* 0x0010e00001cc7983 */ /* 0x000f280000300a00 */
[----:B------:R-:W2:Y:S01]  /*9f80*/  LDL.LU.64 R206, [R1+0x10d8] ;  /* 0x0010d80001ce7983 */ /* 0x000ea20000300a00 */
[----:B------:R-:W-:-:S03]  /*9f90*/  ISETP.GE.U32.AND P1, PT, R6, 0x7fffffa2, PT ;  /* 0x7fffffa20600780c */ /* 0x000fc60003f26070 */
[----:B------:R-:W3:Y:S01]  /*9fa0*/  LDL.LU.64 R208, [R1+0x10d0] ;  /* 0x0010d00001d07983 */ /* 0x000ee20000300a00 */
[----:B------:R-:W-:-:S03]  /*9fb0*/  VIADD R0, R0, UR7 ;  /* 0x0000000700007c36 */ /* 0x000fc60008000000 */
[----:B------:R-:W4:Y:S04]  /*9fc0*/  LDL.LU.64 R210, [R1+0x10c8] ;  /* 0x0010c80001d27983 */ /* 0x000f280000300a00 */
[----:B------:R-:W2:Y:S04]  /*9fd0*/  LDL.LU.64 R212, [R1+0x10c0] ;  /* 0x0010c00001d47983 */ /* 0x000ea80000300a00 */
[----:B------:R-:W3:Y:S01]  /*9fe0*/  LDL.LU.64 R214, [R1+0x10b8] ;  /* 0x0010b80001d67983 */ /* 0x000ee20000300a00 */
[----:B------:R-:W-:-:S03]  /*9ff0*/  IADD3 R24, R27, -0x3d, RZ ;  /* 0xffffffc31b187810 */ /* 0x000fc60007ffe0ff */
[----:B------:R-:W4:Y:S04]  /*a000*/  LDL.LU.64 R86, [R1+0x10b0] ;  /* 0x0010b00001567983 */ /* 0x000f280000300a00 */
[----:B------:R-:W2:Y:S04]  /*a010*/  LDL.LU.64 R94, [R1+0x10a8] ;  /* 0x0010a800015e7983 */ /* 0x000ea80000300a00 */
[----:B------:R-:W3:Y:S01]  /*a020*/  LDL.LU.64 R102, [R1+0x10a0] ;  /* 0x0010a00001667983 */ /* 0x000ee20000300a00 */
[----:B------:R-:W-:-:S03]  /*a030*/  ISETP.GT.AND P3, PT, R252, 0x3f, PT ;  /* 0x0000003ffc00780c */ /* 0x000fc60003f64270 */
[----:B------:R-:W4:Y:S01]  /*a040*/  LDL.LU.64 R110, [R1+0x1098] ;  /* 0x00109800016e7983 */ /* 0x000f220000300a00 */
[----:B------:R-:W-:-:S03]  /*a050*/  VIADD R25, R28, 0xffffffc2 ;  /* 0xffffffc21c197836 */ /* 0x000fc60000000000 */
[----:B------:R-:W2:Y:S01]  /*a060*/  LDL.LU.64 R118, [R1+0x1090] ;  /* 0x0010900001767983 */ /* 0x000ea20000300a00 */
[----:B------:R-:W-:-:S03]  /*a070*/  ISETP.GE.U32.AND P4, PT, R24, 0x7fffff84, PT ;  /* 0x7fffff841800780c */ /* 0x000fc60003f86070 */
[----:B------:R-:W-:Y:S04]  /*a080*/  LDGSTS.E [R0], desc[UR18][R126.64], !P5 ;  /* 0x000000007e007fae */ /* 0x000fe8000e921852 */
[----:B------:R-:W-:Y:S01]  /*a090*/  LDGSTS.E [R0+0x4000], desc[UR18][R134.64], !P5 ;  /* 0x0400000086007fae */ /* 0x000fe2000e921852 */
[----:B------:R-:W-:-:S03]  /*a0a0*/  VIADD R24, R30, 0xffffffc1 ;  /* 0xffffffc11e187836 */ /* 0x000fc60000000000 */
[----:B------:R-:W-:Y:S04]  /*a0b0*/  LDGSTS.E [R0+0x8000], desc[UR18][R18.64], !P5 ;  /* 0x0800000012007fae */ /* 0x000fe8000e921852 */
[----:B------:R-:W3:Y:S04]  /*a0c0*/  LDL.LU.64 R126, [R1+0x1088] ;  /* 0x00108800017e7983 */ /* 0x000ee80000300a00 */
[----:B------:R-:W4:Y:S01]  /*a0d0*/  LDL.LU.64 R134, [R1+0x1080] ;  /* 0x0010800001867983 */ /* 0x000f220000300a00 */
[----:B------:R-:W-:-:S03]  /*a0e0*/  SEL R6, RZ, 0x4, !P3 ;  /* 0x00000004ff067807 */ /* 0x000fc60005800000 */
[----:B------:R-:W2:Y:S04]  /*a0f0*/  LDL.LU.64 R18, [R1+0x1078] ;  /* 0x0010780001127983 */ /* 0x000ea80000300a00 */
[----:B------:R-:W-:Y:S01]  /*a100*/  LDGSTS.E [R0+0xc000], desc[UR18][R36.64], !P5 ;  /* 0x0c00000024007fae */ /* 0x000fe2000e921852 */
[----:B------:R-:W-:-:S03]  /*a110*/  ISETP.GE.U32.AND P3, PT, R25, 0x7fffff83, PT ;  /* 0x7fffff831900780c */ /* 0x000fc60003f66070 */
[----:B------:R-:W-:Y:S04]  /*a120*/  LDGSTS.E [R0+0x4], desc[UR18][R124.64], !P2 ;  /* 0x000040007c007fae */ /* 0x000fe8000d121852 */
[----:B------:R-:W-:Y:S04]  /*a130*/  LDGSTS.E [R0+0x4004], desc[UR18][R116.64], !P2 ;  /* 0x0400400074007fae */ /* 0x000fe8000d121852 */
[----:B------:R-:W-:Y:S01]  /*a140*/  LDGSTS.E [R0+0x8004], desc[UR18][R108.64], !P2 ;  /* 0x080040006c007fae */ /* 0x000fe2000d121852 */
[----:B------:R-:W-:-:S03]  /*a150*/  ISETP.GE.U32.AND P5, PT, R24, 0x7fffff82, PT ;  /* 0x7fffff821800780c */ /* 0x000fc60003fa6070 */
[----:B------:R-:W-:Y:S01]  /*a160*/  LDGSTS.E [R0+0xc004], desc[UR18][R100.64], !P2 ;  /* 0x0c00400064007fae */ /* 0x000fe2000d121852 */
[----:B------:R-:W-:-:S03]  /*a170*/  IADD3 R24, R29, -0x40, RZ ;  /* 0xffffffc01d187810 */ /* 0x000fc60007ffe0ff */
[----:B------:R-:W-:Y:S04]  /*a180*/  LDGSTS.E [R0+0x8], desc[UR18][R92.64], !P1 ;  /* 0x000080005c007fae */ /* 0x000fe8000c921852 */
[----:B------:R-:W3:Y:S04]  /*a190*/  LDL.64 R124, [R1+0xe50] ;  /* 0x000e5000017c7983 */ /* 0x000ee80000100a00 */
[----:B------:R-:W-:Y:S04]  /*a1a0*/  LDGSTS.E [R0+0x4008], desc[UR18][R146.64], !P1 ;  /* 0x0400800092007fae */ /* 0x000fe8000c921852 */
[----:B------:R-:W4:Y:S04]  /*a1b0*/  LDL.64 R116, [R1+0xe70] ;  /* 0x000e700001747983 */ /* 0x000f280000100a00 */
[----:B------:R-:W-:Y:S04]  /*a1c0*/  LDGSTS.E [R0+0x8008], desc[UR18][R138.64], !P1 ;  /* 0x080080008a007fae */ /* 0x000fe8000c921852 */
[----:B------:R-:W4:Y:S04]  /*a1d0*/  LDL.64 R108, [R1+0xe90] ;  /* 0x000e9000016c7983 */ /* 0x000f280000100a00 */
[----:B------:R-:W-:Y:S04]  /*a1e0*/  LDGSTS.E [R0+0xc008], desc[UR18][R130.64], !P1 ;  /* 0x0c00800082007fae */ /* 0x000fe8000c921852 */
[----:B------:R-:W4:Y:S01]  /*a1f0*/  LDL.64 R100, [R1+0xeb0] ;  /* 0x000eb00001647983 */ /* 0x000f220000100a00 */
[----:B------:R-:W-:-:S03]  /*a200*/  ISETP.GE.U32.AND P2, PT, R24, 0x7fffff81, PT ;  /* 0x7fffff811800780c */ /* 0x000fc60003f46070 */
[----:B------:R-:W-:Y:S04]  /*a210*/  LDGSTS.E [R0+0xc], desc[UR18][R122.64], !P0 ;  /* 0x0000c0007a007fae */ /* 0x000fe8000c121852 */
[----:B------:R-:W4:Y:S04]  /*a220*/  LDL.64 R92, [R1+0xed0] ;  /* 0x000ed000015c7983 */ /* 0x000f280000100a00 */
        /* <DEDUP_REMOVED lines=24> */
[----:B------:R-:W4:Y:S04]  /*a3b0*/  LDL.64 R112, [R1+0xe78] ;  /* 0x000e780001707983 */ /* 0x000f280000100a00 */
[----:B------:R-:W-:Y:S04]  /*a3c0*/  LDGSTS.E [R0+0x14008], desc[UR18][R142.64], !P5 ;  /* 0x140080008e007fae */ /* 0x000fe8000e921852 */
[----:B------:R-:W4:Y:S04]  /*a3d0*/  LDL.64 R104, [R1+0xe98] ;  /* 0x000e980001687983 */ /* 0x000f280000100a00 */
[----:B------:R-:W4:Y:S04]  /*a3e0*/  LDL.64 R96, [R1+0xeb8] ;  /* 0x000eb80001607983 */ /* 0x000f280000100a00 */
[----:B------:R-:W4:Y:S04]  /*a3f0*/  LDL.64 R88, [R1+0xed8] ;  /* 0x000ed80001587983 */ /* 0x000f280000100a00 */
[----:B------:R-:W-:Y:S04]  /*a400*/  LDGSTS.E [R0+0x18008], desc[UR18][R14.64], !P5 ;  /* 0x180080000e007fae */ /* 0x000fe8000e921852 */
[----:B------:R-:W4:Y:S04]  /*a410*/  LDL.LU.64 R142, [R1+0x1070] ;  /* 0x00107000018e7983 */ /* 0x000f280000300a00 */
[----:B------:R-:W-:Y:S04]  /*a420*/  LDGSTS.E [R0+0x1c008], desc[UR18][R34.64], !P5 ;  /* 0x1c00800022007fae */ /* 0x000fe8000e921852 */
[----:B------:R-:W4:Y:S04]  /*a430*/  LDL.LU.64 R14, [R1+0x1068] ;  /* 0x00106800010e7983 */ /* 0x000f280000300a00 */
[----:B------:R-:W-:Y:S01]  /*a440*/  LDGSTS.E [R0+0x1000c], desc[UR18][R16.64], !P2 ;  /* 0x1000c00010007fae */ /* 0x000fe2000d121852 */
[----:B------:R-:W-:-:S03]  /*a450*/  ISETP.GE.AND P6, PT, R81, R32, PT ;  /* 0x000000205100720c */ /* 0x000fc60003fc6270 */
[----:B------:R-:W-:Y:S04]  /*a460*/  LDGSTS.E [R0+0x1400c], desc[UR18][R148.64], !P2 ;  /* 0x1400c00094007fae */ /* 0x000fe8000d121852 */
[----:B------:R-:W4:Y:S01]  /*a470*/  LDL.LU.64 R16, [R1+0x1060] ;  /* 0x0010600001107983 */ /* 0x000f220000300a00 */
[----:B------:R-:W-:-:S03]  /*a480*/  SEL R6, R6, RZ, !P6 ;  /* 0x000000ff06067207 */ /* 0x000fc60007000000 */
[----:B------:R-:W-:Y:S01]  /*a490*/  LDGSTS.E [R0+0x1800c], desc[UR18][R140.64], !P2 ;  /* 0x1800c0008c007fae */ /* 0x000fe2000d121852 */
[----:B------:R-:W-:-:S03]  /*a4a0*/  ISETP.NE.U32.AND P1, PT, R6, RZ, PT ;  /* 0x000000ff0600720c */ /* 0x000fc60003f25070 */
[----:B------:R1:W-:Y:S04]  /*a4b0*/  LDGSTS.E [R0+0x1c00c], desc[UR18][R132.64], !P2 ;  /* 0x1c00c00084007fae */ /* 0x0003e8000d121852 */
[----:B------:R-:W0:Y:S01]  /*a4c0*/  LDGDEPBAR ;  /* 0x00000000000079af */ /* 0x000e220000000000 */
[C---:B--2---:R-:W-:Y:S01]  /*a4d0*/  VIADD R6, R19.reuse, UR7 ;  /* 0x0000000713067c36 */ /* 0x044fe20008000000 */
[----:B-1----:R-:W-:-:S05]  /*a4e0*/  LOP3.LUT R0, R19, 0x20, RZ, 0x3c, !PT ;  /* 0x0000002013007812 */ /* 0x002fca00078e3cff */
[----:B------:R-:W-:Y:S01]  /*a4f0*/  VIADD R0, R0, UR7 ;  /* 0x0000000700007c36 */ /* 0x000fe20008000000 */
[----:B---3--:R-:W-:Y:S04]  /*a500*/  LDGSTS.E [R6+0x40000], desc[UR18][R124.64], P1 ;  /* 0x400000007c067fae */ /* 0x008fe80008921852 */
[----:B----4-:R-:W-:Y:S04]  /*a510*/  LDGSTS.E [R6+0x40400], desc[UR18][R116.64], P1 ;  /* 0x4040000074067fae */ /* 0x010fe80008921852 */
[----:B------:R-:W-:Y:S04]  /*a520*/  LDGSTS.E [R6+0x40800], desc[UR18][R108.64], P1 ;  /* 0x408000006c067fae */ /* 0x000fe80008921852 */
        /* <DEDUP_REMOVED lines=12> */
[----:B------:R1:W-:Y:S04]  /*a5f0*/  LDGSTS.E [R6+0x43c00], desc[UR18][R128.64], P1 ;  /* 0x43c0000080067fae */ /* 0x0003e80008921852 */
[----:B------:R-:W-:Y:S04]  /*a600*/  LDGSTS.E [R0+0x40100], desc[UR18][R120.64], P1 ;  /* 0x4010000078007fae */ /* 0x000fe80008921852 */
[----:B------:R-:W-:Y:S04]  /*a610*/  LDGSTS.E [R0+0x40500], desc[UR18][R112.64], P1 ;  /* 0x4050000070007fae */ /* 0x000fe80008921852 */
[----:B------:R-:W-:Y:S04]  /*a620*/  LDGSTS.E [R0+0x40900], desc[UR18][R104.64], P1 ;  /* 0x4090000068007fae */ /* 0x000fe80008921852 */
[----:B------:R-:W-:Y:S04]  /*a630*/  LDGSTS.E [R0+0x40d00], desc[UR18][R96.64], P1 ;  /* 0x40d0000060007fae */ /* 0x000fe80008921852 */
[----:B------:R-:W-:Y:S04]  /*a640*/  LDGSTS.E [R0+0x41100], desc[UR18][R88.64], P1 ;  /* 0x4110000058007fae */ /* 0x000fe80008921852 */
[----:B------:R-:W-:Y:S04]  /*a650*/  LDGSTS.E [R0+0x41500], desc[UR18][R16.64], P1 ;  /* 0x4150000010007fae */ /* 0x000fe80008921852 */
[----:B------:R-:W-:Y:S01]  /*a660*/  LDGSTS.E [R0+0x41900], desc[UR18][R14.64], P1 ;  /* 0x419000000e007fae */ /* 0x000fe20008921852 */
[----:B-1----:R-:W-:-:S03]  /*a670*/  LOP3.LUT R6, R19, 0x40, RZ, 0x3c, !PT ;  /* 0x0000004013067812 */ /* 0x002fc600078e3cff */
[----:B------:R-:W-:Y:S04]  /*a680*/  LDGSTS.E [R0+0x41d00], desc[UR18][R142.64], P1 ;  /* 0x41d000008e007fae */ /* 0x000fe80008921852 */
[----:B------:R-:W5:Y:S04]  /*a690*/  LDL.LU.64 R16, [R1+0x1058] ;  /* 0x0010580001107983 */ /* 0x000f680000300a00 */
[----:B------:R-:W5:Y:S04]  /*a6a0*/  LDL.LU.64 R14, [R1+0x1050] ;  /* 0x00105000010e7983 */ /* 0x000f680000300a00 */
[----:B------:R1:W-:Y:S04]  /*a6b0*/  STL [R1+0x400], RZ ;  /* 0x000400ff01007387 */ /* 0x0003e80000100800 */
        /* <DEDUP_REMOVED lines=255> */
[----:B------:R1:W-:Y:S04]  /*b6b0*/  STL [R1], RZ ;  /* 0x000000ff01007387 */ /* 0x0003e80000100800 */
        /* <DEDUP_REMOVED lines=38> */
[----:B------:R1:W-:Y:S01]  /*b920*/  STL [R1+0x9c], RZ ;  /* 0x00009cff01007387 */ /* 0x0003e20000100800 */
[----:B------:R-:W-:-:S03]  /*b930*/  VIADD R6, R6, UR7 ;  /* 0x0000000706067c36 */ /* 0x000fc60008000000 */
[----:B------:R-:W-:Y:S04]  /*b940*/  LDGSTS.E [R0+0x42100], desc[UR18][R134.64], P1 ;  /* 0x4210000086007fae */ /* 0x000fe80008921852 */
[----:B------:R1:W-:Y:S04]  /*b950*/  STL [R1+0xa0], RZ ;  /* 0x0000a0ff01007387 */ /* 0x0003e80000100800 */
        /* <DEDUP_REMOVED lines=12> */
[----:B------:R2:W-:Y:S04]  /*ba20*/  LDGSTS.E [R0+0x43d00], desc[UR18][R214.64], P1 ;  /* 0x43d00000d6007fae */ /* 0x0005e80008921852 */
        /* <DEDUP_REMOVED lines=8> */
[----:B------:R1:W-:Y:S01]  /*bab0*/  STL [R1+0xcc], RZ ;  /* 0x0000ccff01007387 */ /* 0x0003e20000100800 */
[----:B--2---:R-:W-:-:S03]  /*bac0*/  LOP3.LUT R0, R19, 0x60, RZ, 0x3c, !PT ;  /* 0x0000006013007812 */ /* 0x004fc600078e3cff */
        /* <DEDUP_REMOVED lines=8> */
[----:B------:R-:W-:-:S03]  /*bb50*/  IADD3 R0, R0, UR7, RZ ;  /* 0x0000000700007c10 */ /* 0x000fc6000fffe0ff */
        /* <DEDUP_REMOVED lines=16> */
[----:B------:R-:W-:Y:S01]  /*bc60*/  LDGSTS.E [R0+0x40300], desc[UR18][R180.64], P1 ;  /* 0x40300000b4007fae */ /* 0x000fe20008921852 */
[----:B------:R-:W-:-:S03]  /*bc70*/  ISETP.GE.AND P0, PT, R252, 0x40, PT ;  /* 0x00000040fc00780c */ /* 0x000fc60003f06270 */
        /* <DEDUP_REMOVED lines=12> */
[----:B------:R3:W-:Y:S04]  /*bd40*/  LDGSTS.E [R0+0x43700], desc[UR18][R154.64], P1 ;  /* 0x437000009a007fae */ /* 0x0007e80008921852 */
[----:B------:R4:W-:Y:S04]  /*bd50*/  LDGSTS.E [R0+0x43b00], desc[UR18][R152.64], P1 ;  /* 0x43b0000098007fae */ /* 0x0009e80008921852 */
[----:B------:R1:W-:Y:S01]  /*bd60*/  LDGSTS.E [R0+0x43f00], desc[UR18][R150.64], P1 ;  /* 0x43f0000096007fae */ /* 0x0003e20008921852 */
[----:B--2---:R-:W-:-:S03]  /*bd70*/  CS2R R156, SRZ ;  /* 0x00000000009c7805 */ /* 0x004fc6000001ff00 */
[----:B------:R-:W0:Y:S01]  /*bd80*/  LDGDEPBAR ;  /* 0x00000000000079af */ /* 0x000e220000000000 */
[----:B---3--:R-:W-:Y:S02]  /*bd90*/  CS2R R154, SRZ ;  /* 0x00000000009a7805 */ /* 0x008fe4000001ff00 */
[----:B------:R-:W-:Y:S02]  /*bda0*/  CS2R R158, SRZ ;  /* 0x00000000009e7805 */ /* 0x000fe4000001ff00 */
[----:B------:R-:W-:Y:S02]  /*bdb0*/  CS2R R160, SRZ ;  /* 0x0000000000a07805 */ /* 0x000fe4000001ff00 */
[----:B----4-:R-:W-:Y:S02]  /*bdc0*/  CS2R R152, SRZ ;  /* 0x0000000000987805 */ /* 0x010fe4000001ff00 */
[----:B------:R-:W-:Y:S02]  /*bdd0*/  CS2R R162, SRZ ;  /* 0x0000000000a27805 */ /* 0x000fe4000001ff00 */
[----:B------:R-:W-:-:S02]  /*bde0*/  CS2R R164, SRZ ;  /* 0x0000000000a47805 */ /* 0x000fc4000001ff00 */
[----:B------:R-:W-:Y:S02]  /*bdf0*/  CS2R R166, SRZ ;  /* 0x0000000000a67805 */ /* 0x000fe4000001ff00 */
[----:B------:R-:W-:Y:S02]  /*be00*/  CS2R R168, SRZ ;  /* 0x0000000000a87805 */ /* 0x000fe4000001ff00 */
[----:B------:R-:W-:Y:S02]  /*be10*/  CS2R R170, SRZ ;  /* 0x0000000000aa7805 */ /* 0x000fe4000001ff00 */
[----:B------:R-:W-:Y:S02]  /*be20*/  CS2R R172, SRZ ;  /* 0x0000000000ac7805 */ /* 0x000fe4000001ff00 */
        /* <DEDUP_REMOVED lines=52> */
[----:B-1----:R-:W-:Y:S02]  /*c170*/  CS2R R150, SRZ ;  /* 0x0000000000967805 */ /* 0x002fe4000001ff00 */
        /* <DEDUP_REMOVED lines=31> */
[----:B------:R-:W-:Y:S01]  /*c370*/  CS2R R86, SRZ ;  /* 0x0000000000567805 */ /* 0x000fe2000001ff00 */
[----:B------:R-:W-:Y:S06]  /*c380*/  @!P0 BRA `(.L_x_0) ;  /* 0x0000015400e88947 */ /* 0x000fec0003800000 */
[----:B------:R-:W-:Y:S04]  /*c390*/  STL [R1+0x670], R224 ;  /* 0x000670e001007387 */ /* 0x000fe80000100800 */
        /* <DEDUP_REMOVED lines=19> */
[----:B------:R-:W2:Y:S04]  /*c4d0*/  LDL.LU.64 R66, [R1+0x500] ;  /* 0x0005000001427983 */ /* 0x000ea80000300a00 */
[----:B------:R-:W-:Y:S04]  /*c4e0*/  STL [R1+0x6c0], R226 ;  /* 0x0006c0e201007387 */ /* 0x000fe80000100800 */
[----:B------:R-:W-:Y:S04]  /*c4f0*/  STL [R1+0x6bc], R227 ;  /* 0x0006bce301007387 */ /* 0x000fe80000100800 */
[----:B------:R-:W3:Y:S04]  /*c500*/  LDL.LU.64 R74, [R1+0x508] ;  /* 0x00050800014a7983 */ /* 0x000ee80000300a00 */
[----:B------:R-:W-:Y:S04]  /*c510*/  STL [R1+0x6c8], R228 ;  /* 0x0006c8e401007387 */ /* 0x000fe80000100800 */
[----:B------:R-:W-:Y:S04]  /*c520*/  STL [R1+0x6c4], R229 ;  /* 0x0006c4e501007387 */ /* 0x000fe80000100800 */
[----:B------:R-:W4:Y:S04]  /*c530*/  LDL.LU.64 R76, [R1+0x510] ;  /* 0x00051000014c7983 */ /* 0x000f280000300a00 */
        /* <DEDUP_REMOVED lines=24> */
[----:B--2---:R1:W-:Y:S01]  /*c6c0*/  STL [R1+0x710], R66 ;  /* 0x0007104201007387 */ /* 0x0043e20000100800 */
[----:B------:R-:W-:-:S03]  /*c6d0*/  IMAD.MOV.U32 R0, RZ, RZ, R67 ;  /* 0x000000ffff007224 */ /* 0x000fc600078e0043 */
[----:B-1----:R-:W2:Y:S04]  /*c6e0*/  LDL.LU.64 R66, [R1+0x558] ;  /* 0x0005580001427983 */ /* 0x002ea80000300a00 */
[----:B------:R1:W-:Y:S04]  /*c6f0*/  STL [R1+0x70c], R0 ;  /* 0x00070c0001007387 */ /* 0x0003e80000100800 */
[----:B---3--:R3:W-:Y:S01]  /*c700*/  STL [R1+0x718], R74 ;  /* 0x0007184a01007387 */ /* 0x0087e20000100800 */
[----:B-1----:R-:W-:-:S03]  /*c710*/  IMAD.MOV.U32 R0, RZ, RZ, R75 ;  /* 0x000000ffff007224 */ /* 0x002fc600078e004b */
[----:B---3--:R-:W3:Y:S04]  /*c720*/  LDL.LU.64 R74, [R1+0x560] ;  /* 0x00056000014a7983 */ /* 0x008ee80000300a00 */
[----:B------:R1:W-:Y:S04]  /*c730*/  STL [R1+0x714], R0 ;  /* 0x0007140001007387 */ /* 0x0003e80000100800 */
[----:B----4-:R4:W-:Y:S01]  /*c740*/  STL [R1+0x720], R76 ;  /* 0x0007204c01007387 */ /* 0x0109e20000100800 */
[----:B-1----:R-:W-:-:S03]  /*c750*/  IMAD.MOV.U32 R0, RZ, RZ, R77 ;  /* 0x000000ffff007224 */ /* 0x002fc600078e004d */
[----:B----4-:R-:W4:Y:S04]  /*c760*/  LDL.LU.64 R76, [R1+0x568] ;  /* 0x00056800014c7983 */ /* 0x010f280000300a00 */
[----:B------:R1:W-:Y:S04]  /*c770*/  STL [R1+0x71c], R0 ;  /* 0x00071c0001007387 */ /* 0x0003e80000100800 */
[----:B------:R1:W-:Y:S02]  /*c780*/  STL [R1+0x728], R78 ;  /* 0x0007284e01007387 */ /* 0x0003e40000100800 */
[----:B-1----:R-:W-:-:S02]  /*c790*/  MOV R0, R79 ;  /* 0x0000004f00007202 */ /* 0x002fc40000000f00 */
[----:B------:R-:W4:Y:S04]  /*c7a0*/  LDL.LU.64 R78, [R1+0x570] ;  /* 0x00057000014e7983 */ /* 0x000f280000300a00 */
[----:B------:R1:W-:Y:S04]  /*c7b0*/  STL [R1+0x724], R0 ;  /* 0x0007240001007387 */ /* 0x0003e80000100800 */
[----:B------:R1:W-:Y:S02]  /*c7c0*/  STL [R1+0x730], R80 ;  /* 0x0007305001007387 */ /* 0x0003e40000100800 */
[----:B-1----:R-:W-:-:S02]  /*c7d0*/  IMAD.MOV.U32 R0, RZ, RZ, R81 ;  /* 0x000000ffff007224 */ /* 0x002fc400078e0051 */
        /* <DEDUP_REMOVED lines=26> */
[----:B--2---:R2:W-:Y:S01]  /*c980*/  STL [R1+0x768], R66 ;  /* 0x0007684201007387 */ /* 0x0045e20000100800 */
[----:B-1----:R-:W-:-:S03]  /*c990*/  MOV R0, R67 ;  /* 0x0000004300007202 */ /* 0x002fc60000000f00 */
[----:B--2---:R-:W2:Y:S04]  /*c9a0*/  LDL.LU.64 R66, [R1+0x5b0] ;  /* 0x0005b00001427983 */ /* 0x004ea80000300a00 */
        /* <DEDUP_REMOVED lines=42> */
[----:B-1----:R-:W-:-:S03]  /*cc50*/  IMAD.MOV.U32 R0, RZ, RZ, R67 ;  /* 0x000000ffff007224 */ /* 0x002fc600078e0043 */
[----:B--2---:R-:W2:Y:S04]  /*cc60*/  LDL.LU.64 R66, [R1+0x608] ;  /* 0x0006080001427983 */ /* 0x004ea80000300a00 */
[----:B------:R1:W-:Y:S04]  /*cc70*/  STL [R1+0x7bc], R0 ;  /* 0x0007bc0001007387 */ /* 0x0003e80000100800 */
[----:B---3--:R3:W-:Y:S01]  /*cc80*/  STL [R1+0x7c8], R74 ;  /* 0x0007c84a01007387 */ /* 0x0087e20000100800 */
[----:B-1----:R-:W-:-:S03]  /*cc90*/  MOV R0, R75 ;  /* 0x0000004b00007202 */ /* 0x002fc60000000f00 */
        /* <DEDUP_REMOVED lines=43> */
[----:B-1----:R-:W-:-:S03]  /*cf50*/  IMAD.MOV.U32 R0, RZ, RZ, R75 ;  /* 0x000000ffff007224 */ /* 0x002fc600078e004b */
[----:B---3--:R-:W3:Y:S04]  /*cf60*/  LDL.LU.64 R74, [R1+0x878] ;  /* 0x00087800014a7983 */ /* 0x008ee80000300a00 */
[----:B------:R1:W-:Y:S04]  /*cf70*/  STL [R1+0x81c], R0 ;  /* 0x00081c0001007387 */ /* 0x0003e80000100800 */
[----:B----4-:R4:W-:Y:S01]  /*cf80*/  STL [R1+0x828], R76 ;  /* 0x0008284c01007387 */ /* 0x0109e20000100800 */
[----:B-1----:R-:W-:-:S03]  /*cf90*/  MOV R0, R77 ;  /* 0x0000004d00007202 */ /* 0x002fc60000000f00 */
        /* <DEDUP_REMOVED lines=518> */
[----:B--2---:R-:W-:Y:S01]  /*f000*/  STL [R1+0xc38], R66 ;  /* 0x000c384201007387 */ /* 0x004fe20000100800 */
[----:B-1----:R-:W-:-:S03]  /*f010*/  IMAD.MOV.U32 R0, RZ, RZ, R67 ;  /* 0x000000ffff007224 */ /* 0x002fc600078e0043 */
[----:B------:R-:W2:Y:S04]  /*f020*/  LDL.LU.64 R64, [R1+0xc90] ;  /* 0x000c900001407983 */ /* 0x000ea80000300a00 */
[----:B------:R1:W-:Y:S04]  /*f030*/  STL [R1+0xc34], R0 ;  /* 0x000c340001007387 */ /* 0x0003e80000100800 */
[----:B---3--:R-:W-:Y:S01]  /*f040*/  STL [R1+0xc40], R74 ;  /* 0x000c404a01007387 */ /* 0x008fe20000100800 */
[----:B-1----:R-:W-:-:S03]  /*f050*/  IMAD.MOV.U32 R0, RZ, RZ, R75 ;  /* 0x000000ffff007224 */ /* 0x002fc600078e004b */
[----:B------:R-:W3:Y:S04]  /*f060*/  LDL.LU.64 R66, [R1+0xc98] ;  /* 0x000c980001427983 */ /* 0x000ee80000300a00 */
[----:B------:R1:W-:Y:S04]  /*f070*/  STL [R1+0xc3c], R0 ;  /* 0x000c3c0001007387 */ /* 0x0003e80000100800 */
[----:B----4-:R-:W-:Y:S01]  /*f080*/  STL [R1+0xc48], R76 ;  /* 0x000c484c01007387 */ /* 0x010fe20000100800 */
[----:B-1----:R-:W-:-:S03]  /*f090*/  MOV R0, R77 ;  /* 0x0000004d00007202 */ /* 0x002fc60000000f00 */
[----:B------:R-:W4:Y:S04]  /*f0a0*/  LDL.LU.64 R74, [R1+0xca0] ;  /* 0x000ca000014a7983 */ /* 0x000f280000300a00 */
[----:B------:R1:W-:Y:S04]  /*f0b0*/  STL [R1+0xc44], R0 ;  /* 0x000c440001007387 */ /* 0x0003e80000100800 */
[----:B------:R-:W-:Y:S01]  /*f0c0*/  STL [R1+0xc50], R78 ;  /* 0x000c504e01007387 */ /* 0x000fe20000100800 */
[----:B-1----:R-:W-:-:S03]  /*f0d0*/  IMAD.MOV.U32 R0, RZ, RZ, R79 ;  /* 0x000000ffff007224 */ /* 0x002fc600078e004f */
        /* <DEDUP_REMOVED lines=18> */
[----:B------:R1:W-:Y:S04]  /*f200*/  STL [R1+0xc78], R68 ;  /* 0x000c784401007387 */ /* 0x0003e80000100800 */
[----:B------:R-:W4:Y:S01]  /*f210*/  LDL.LU.64 R78, [R1+0xcd0] ;  /* 0x000cd000014e7983 */ /* 0x000f220000300a00 */
[----:B-1----:R-:W-:-:S03]  /*f220*/  IMAD.MOV.U32 R0, RZ, RZ, R69 ;  /* 0x000000ffff007224 */ /* 0x002fc600078e0045 */
[----:B------:R-:W-:Y:S04]  /*f230*/  STL [R1+0xc80], R70 ;  /* 0x000c804601007387 */ /* 0x000fe80000100800 */
[----:B------:R1:W-:Y:S04]  /*f240*/  STL [R1+0xc74], R0 ;  /* 0x000c740001007387 */ /* 0x0003e80000100800 */
[----:B------:R-:W4:Y:S01]  /*f250*/  LDL.LU.64 R68, [R1+0xcd8] ;  /* 0x000cd80001447983 */ /* 0x000f220000300a00 */
[----:B-1----:R-:W-:-:S03]  /*f260*/  IMAD.MOV.U32 R0, RZ, RZ, R71 ;  /* 0x000000ffff007224 */ /* 0x002fc600078e0047 */
[----:B------:R-:W-:Y:S04]  /*f270*/  STL [R1+0xc88], R72 ;  /* 0x000c884801007387 */ /* 0x000fe80000100800 */
[----:B------:R1:W-:Y:S04]  /*f280*/  STL [R1+0xc7c], R0 ;  /* 0x000c7c0001007387 */ /* 0x0003e80000100800 */
[----:B------:R-:W4:Y:S01]  /*f290*/  LDL.LU.64 R70, [R1+0xce0] ;  /* 0x000ce00001467983 */ /* 0x000f220000300a00 */
[----:B-1----:R-:W-:-:S03]  /*f2a0*/  MOV R0, R73 ;  /* 0x0000004900007202 */ /* 0x002fc60000000f00 */
[----:B--2---:R-:W-:Y:S04]  /*f2b0*/  STL [R1+0xc90], R64 ;  /* 0x000c904001007387 */ /* 0x004fe80000100800 */
[----:B------:R1:W-:Y:S04]  /*f2c0*/  STL [R1+0xc84], R0 ;  /* 0x000c840001007387 */ /* 0x0003e80000100800 */
[----:B------:R-:W2:Y:S01]  /*f2d0*/  LDL.LU.64 R72, [R1+0xce8] ;  /* 0x000ce80001487983 */ /* 0x000ea20000300a00 */
[----:B-1----:R-:W-:-:S03]  /*f2e0*/  IMAD.MOV.U32 R0, RZ, RZ, R65 ;  /* 0x000000ffff007224 */ /* 0x002fc600078e0041 */
[----:B---3--:R-:W-:Y:S04]  /*f2f0*/  STL [R1+0xc98], R66 ;  /* 0x000c984201007387 */ /* 0x008fe80000100800 */
[----:B------:R1:W-:Y:S02]  /*f300*/  STL [R1+0xc8c], R0 ;  /* 0x000c8c0001007387 */ /* 0x0003e40000100800 */
[----:B-1----:R-:W-:Y:S02]  /*f310*/  IMAD.MOV.U32 R0, RZ, RZ, R67 ;  /* 0x000000ffff007224 */ /* 0x002fe400078e0043 */
[----:B------:R-:W3:Y:S04]  /*f320*/  LDL.LU.64 R66, [R1+0xcf0] ;  /* 0x000cf00001427983 */ /* 0x000ee80000300a00 */
        /* <DEDUP_REMOVED lines=23> */
[----:B------:R-:W-:Y:S04]  /*f4a0*/  STL [R1+0xcd0], R78 ;  /* 0x000cd04e01007387 */ /* 0x000fe80000100800 */
        /* <DEDUP_REMOVED lines=11> */
[----:B--2---:R-:W-:Y:S04]  /*f560*/  STL [R1+0xce8], R72 ;  /* 0x000ce84801007387 */ /* 0x004fe80000100800 */
[----:B------:R1:W-:Y:S04]  /*f570*/  STL [R1+0xcdc], R0 ;  /* 0x000cdc0001007387 */ /* 0x0003e80000100800 */
[----:B------:R-:W2:Y:S01]  /*f580*/  LDL.LU.64 R70, [R1+0xd38] ;  /* 0x000d380001467983 */ /* 0x000ea20000300a00 */
[----:B-1----:R-:W-:-:S03]  /*f590*/  MOV R0, R73 ;  /* 0x0000004900007202 */ /* 0x002fc60000000f00 */
[----:B------:R-:W2:Y:S04]  /*f5a0*/  LDL.LU.64 R72, [R1+0xd40] ;  /* 0x000d400001487983 */ /* 0x000ea80000300a00 */
[----:B------:R1:W-:Y:S04]  /*f5b0*/  STL [R1+0xce4], R0 ;  /* 0x000ce40001007387 */ /* 0x0003e80000100800 */
[----:B---3--:R-:W-:Y:S01]  /*f5c0*/  STL [R1+0xcf0], R66 ;  /* 0x000cf04201007387 */ /* 0x008fe20000100800 */
[----:B-1----:R-:W-:-:S03]  /*f5d0*/  IMAD.MOV.U32 R0, RZ, RZ, R67 ;  /* 0x000000ffff007224 */ /* 0x002fc600078e0043 */
[----:B------:R-:W3:Y:S04]  /*f5e0*/  LDL.LU.64 R64, [R1+0xd48] ;  /* 0x000d480001407983 */ /* 0x000ee80000300a00 */
        /* <DEDUP_REMOVED lines=9> */
[----:B------:R1:W-:Y:S04]  /*f680*/  STL [R1+0xd08], R80 ;  /* 0x000d085001007387 */ /* 0x0003e80000100800 */
[----:B------:R-:W4:Y:S01]  /*f690*/  LDL.LU.64 R66, [R1+0xd60] ;  /* 0x000d600001427983 */ /* 0x000f220000300a00 */
[----:B-1----:R-:W-:-:S03]  /*f6a0*/  MOV R0, R81 ;  /* 0x0000005100007202 */ /* 0x002fc60000000f00 */
        /* <DEDUP_REMOVED lines=21> */
[----:B------:R2:W-:Y:S02]  /*f800*/  STL [R1+0xd2c], R0 ;  /* 0x000d2c0001007387 */ /* 0x0005e40000100800 */
[----:B--2---:R-:W-:Y:S02]  /*f810*/  IMAD.MOV.U32 R0, RZ, RZ, R71 ;  /* 0x000000ffff007224 */ /* 0x004fe400078e0047 */
[----:B------:R1:W-:Y:S04]  /*f820*/  STL [R1+0xd38], R70 ;  /* 0x000d384601007387 */ /* 0x0003e80000100800 */
[----:B------:R-:W-:Y:S04]  /*f830*/  STL [R1+0xd40], R72 ;  /* 0x000d404801007387 */ /* 0x000fe80000100800 */
[----:B------:R2:W-:Y:S04]  /*f840*/  STL [R1+0xd34], R0 ;  /* 0x000d340001007387 */ /* 0x0005e80000100800 */
[----:B-1----:R-:W4:Y:S01]  /*f850*/  LDL.LU.64 R70, [R1+0xd98] ;  /* 0x000d980001467983 */ /* 0x002f220000300a00 */
[----:B--2---:R-:W-:-:S03]  /*f860*/  IMAD.MOV.U32 R0, RZ, RZ, R73 ;  /* 0x000000ffff007224 */ /* 0x004fc600078e0049 */
[----:B---3--:R-:W-:Y:S04]  /*f870*/  STL [R1+0xd48], R64 ;  /* 0x000d484001007387 */ /* 0x008fe80000100800 */
[----:B------:R1:W-:Y:S04]  /*f880*/  STL [R1+0xd3c], R0 ;  /* 0x000d3c0001007387 */ /* 0x0003e80000100800 */
[----:B------:R-:W2:Y:S01]  /*f890*/  LDL.LU.64 R72, [R1+0xda0] ;  /* 0x000da00001487983 */ /* 0x000ea20000300a00 */
[----:B-1----:R-:W-:-:S03]  /*f8a0*/  MOV R0, R65 ;  /* 0x0000004100007202 */ /* 0x002fc60000000f00 */
[----:B----4-:R-:W-:Y:S04]  /*f8b0*/  STL [R1+0xd50], R74 ;  /* 0x000d504a01007387 */ /* 0x010fe80000100800 */
[----:B------:R1:W-:Y:S02]  /*f8c0*/  STL [R1+0xd44], R0 ;  /* 0x000d440001007387 */ /* 0x0003e40000100800 */
[----:B-1----:R-:W-:Y:S02]  /*f8d0*/  IMAD.MOV.U32 R0, RZ, RZ, R75 ;  /* 0x000000ffff007224 */ /* 0x002fe400078e004b */
[----:B------:R-:W3:Y:S04]  /*f8e0*/  LDL.LU.64 R74, [R1+0xda8] ;  /* 0x000da800014a7983 */ /* 0x000ee80000300a00 */
[----:B------:R1:W-:Y:S04]  /*f8f0*/  STL [R1+0xd4c], R0 ;  /* 0x000d4c0001007387 */ /* 0x0003e80000100800 */
[----:B------:R4:W-:Y:S01]  /*f900*/  STL [R1+0xd58], R76 ;  /* 0x000d584c01007387 */ /* 0x0009e20000100800 */
[----:B-1----:R-:W-:-:S03]  /*f910*/  IMAD.MOV.U32 R0, RZ, RZ, R77 ;  /* 0x000000ffff007224 */ /* 0x002fc600078e004d */
[----:B------:R-:W-:Y:S04]  /*f920*/  STL [R1+0xd60], R66 ;  /* 0x000d604201007387 */ /* 0x000fe80000100800 */
[----:B------:R1:W-:Y:S04]  /*f930*/  STL [R1+0xd54], R0 ;  /* 0x000d540001007387 */ /* 0x0003e80000100800 */
[----:B----4-:R-:W4:Y:S01]  /*f940*/  LDL.LU.64 R76, [R1+0xdb0] ;  /* 0x000db000014c7983 */ /* 0x010f220000300a00 */
[----:B-1----:R-:W-:-:S03]  /*f950*/  IMAD.MOV.U32 R0, RZ, RZ, R67 ;  /* 0x000000ffff007224 */ /* 0x002fc600078e0043 */
[----:B------:R-:W-:Y:S04]  /*f960*/  STL [R1+0xd68], R80 ;  /* 0x000d685001007387 */ /* 0x000fe80000100800 */
[----:B------:R1:W-:Y:S02]  /*f970*/  STL [R1+0xd5c], R0 ;  /* 0x000d5c0001007387 */ /* 0x0003e40000100800 */
[----:B-1----:R-:W-:Y:S02]  /*f980*/  MOV R0, R81 ;  /* 0x0000005100007202 */ /* 0x002fe40000000f00 */
[----:B------:R-:W4:Y:S04]  /*f990*/  LDL.LU.64 R80, [R1+0xdb8] ;  /* 0x000db80001507983 */ /* 0x000f280000300a00 */
[----:B------:R1:W-:Y:S04]  /*f9a0*/  STL [R1+0xd64], R0 ;  /* 0x000d640001007387 */ /* 0x0003e80000100800 */
[----:B------:R1:W-:Y:S04]  /*f9b0*/  STL [R1+0xd70], R82 ;  /* 0x000d705201007387 */ /* 0x0003e80000100800 */
[----:B------:R-:W-:Y:S01]  /*f9c0*/  STL [R1+0xd78], R84 ;  /* 0x000d785401007387 */ /* 0x000fe20000100800 */
[----:B-1----:R-:W-:-:S05]  /*f9d0*/  IMAD.MOV.U32 R0, RZ, RZ, R83 ;  /* 0x000000ffff007224 */ /* 0x002fca00078e0053 */
        /* <DEDUP_REMOVED lines=11> */
[----:B------:R-:W-:Y:S04]  /*fa90*/  STL [R1+0xd90], R68 ;  /* 0x000d904401007387 */ /* 0x000fe80000100800 */
[----:B------:R1:W-:Y:S04]  /*faa0*/  STL [R1+0xd84], R0 ;  /* 0x000d840001007387 */ /* 0x0003e80000100800 */
[----:B------:R-:W4:Y:S04]  /*fab0*/  LDL.LU.64 R78, [R1+0xdd8] ;  /* 0x000dd800014e7983 */ /* 0x000f280000300a00 */
[----:B------:R-:W4:Y:S01]  /*fac0*/  LDL.LU.64 R60, [R1+0xde0] ;  /* 0x000de000013c7983 */ /* 0x000f220000300a00 */
[----:B-1----:R-:W-:-:S05]  /*fad0*/  IMAD.MOV.U32 R0, RZ, RZ, R69 ;  /* 0x000000ffff007224 */ /* 0x002fca00078e0045 */
[----:B------:R1:W-:Y:S04]  /*fae0*/  STL [R1+0xd8c], R0 ;  /* 0x000d8c0001007387 */ /* 0x0003e80000100800 */
[----:B------:R-:W-:Y:S01]  /*faf0*/  STL [R1+0xd98], R70 ;  /* 0x000d984601007387 */ /* 0x000fe20000100800 */
[----:B-1----:R-:W-:-:S03]  /*fb00*/  IMAD.MOV.U32 R0, RZ, RZ, R71 ;  /* 0x000000ffff007224 */ /* 0x002fc600078e0047 */
[----:B------:R-:W4:Y:S04]  /*fb10*/  LDL.LU.64 R62, [R1+0xde8] ;  /* 0x000de800013e7983 */ /* 0x000f280000300a00 */
[----:B------:R1:W-:Y:S04]  /*fb20*/  STL [R1+0xd94], R0 ;  /* 0x000d940001007387 */ /* 0x0003e80000100800 */
[----:B--2---:R-:W-:Y:S04]  /*fb30*/  STL [R1+0xda0], R72 ;  /* 0x000da04801007387 */ /* 0x004fe80000100800 */
[----:B------:R-:W2:Y:S01]  /*fb40*/  LDL.LU.64 R64, [R1+0xdf0] ;  /* 0x000df00001407983 */ /* 0x000ea20000300a00 */
[----:B-1----:R-:W-:-:S03]  /*fb50*/  IMAD.MOV.U32 R0, RZ, RZ, R73 ;  /* 0x000000ffff007224 */ /* 0x002fc600078e0049 */
[----:B------:R-:W2:Y:S04]  /*fb60*/  LDL.LU.64 R66, [R1+0xdf8] ;  /* 0x000df80001427983 */ /* 0x000ea80000300a00 */
[----:B------:R1:W-:Y:S04]  /*fb70*/  STL [R1+0xd9c], R0 ;  /* 0x000d9c0001007387 */ /* 0x0003e80000100800 */
[----:B---3--:R-:W-:Y:S04]  /*fb80*/  STL [R1+0xda8], R74 ;  /* 0x000da84a01007387 */ /* 0x008fe80000100800 */
[----:B------:R-:W3:Y:S01]  /*fb90*/  LDL.LU.64 R68, [R1+0xe00] ;  /* 0x000e000001447983 */ /* 0x000ee20000300a00 */
[----:B-1----:R-:W-:-:S03]  /*fba0*/  MOV R0, R75 ;  /* 0x0000004b00007202 */ /* 0x002fc60000000f00 */
[----:B------:R-:W3:Y:S04]  /*fbb0*/  LDL.LU.64 R70, [R1+0xe08] ;  /* 0x000e080001467983 */ /* 0x000ee80000300a00 */
[----:B------:R1:W-:Y:S04]  /*fbc0*/  STL [R1+0xda4], R0 ;  /* 0x000da40001007387 */ /* 0x0003e80000100800 */
[----:B----4-:R4:W-:Y:S04]  /*fbd0*/  STL [R1+0xdb0], R76 ;  /* 0x000db04c01007387 */ /* 0x0109e80000100800 */
[----:B------:R-:W3:Y:S01]  /*fbe0*/  LDL.LU.64 R72, [R1+0xe10] ;  /* 0x000e100001487983 */ /* 0x000ee20000300a00 */
[----:B-1----:R-:W-:-:S03]  /*fbf0*/  IMAD.MOV.U32 R0, RZ, RZ, R77 ;  /* 0x000000ffff007224 */ /* 0x002fc600078e004d */
[----:B------:R-:W3:Y:S04]  /*fc00*/  LDL.LU.64 R74, [R1+0xe18] ;  /* 0x000e1800014a7983 */ /* 0x000ee80000300a00 */
[----:B------:R1:W-:Y:S04]  /*fc10*/  STL [R1+0xdac], R0 ;  /* 0x000dac0001007387 */ /* 0x0003e80000100800 */
[----:B------:R1:W-:Y:S04]  /*fc20*/  STL [R1+0xdb8], R80 ;  /* 0x000db85001007387 */ /* 0x0003e80000100800 */
[----:B----4-:R-:W4:Y:S01]  /*fc30*/  LDL.LU.64 R76, [R1+0xe20] ;  /* 0x000e2000014c7983 */ /* 0x010f220000300a00 */
        /* <DEDUP_REMOVED lines=17> */
[----:B------:R-:W-:Y:S04]  /*fd50*/  STL [R1+0xde0], R60 ;  /* 0x000de03c01007387 */ /* 0x000fe80000100800 */
[----:B------:R1:W-:Y:S04]  /*fd60*/  STL [R1+0xdd4], R0 ;  /* 0x000dd40001007387 */ /* 0x0003e80000100800 */
[----:B------:R-:W4:Y:S01]  /*fd70*/  LDL.LU.64 R78, [R1+0xe48] ;  /* 0x000e4800014e7983 */ /* 0x000f220000300a00 */
[----:B-1----:R-:W-:-:S03]  /*fd80*/  IMAD.MOV.U32 R0, RZ, RZ, R61 ;  /* 0x000000ffff007224 */ /* 0x002fc600078e003d */
[----:B------:R-:W-:Y:S04]  /*fd90*/  STL [R1+0xde8], R62 ;  /* 0x000de83e01007387 */ /* 0x000fe80000100800 */
[----:B------:R1:W-:Y:S02]  /*fda0*/  STL [R1+0xddc], R0 ;  /* 0x000ddc0001007387 */ /* 0x0003e40000100800 */
[----:B-1----:R-:W-:Y:S02]  /*fdb0*/  MOV R0, R63 ;  /* 0x0000003f00007202 */ /* 0x002fe40000000f00 */
[----:B--2---:R-:W-:Y:S04]  /*fdc0*/  STL [R1+0xdf0], R64 ;  /* 0x000df04001007387 */ /* 0x004fe80000100800 */
[----:B------:R1:W-:Y:S04]  /*fdd0*/  STL [R1+0xde4], R0 ;  /* 0x000de40001007387 */ /* 0x0003e80000100800 */
[----:B------:R-:W-:Y:S01]  /*fde0*/  STL [R1+0xdf8], R66 ;  /* 0x000df84201007387 */ /* 0x000fe20000100800 */
[----:B-1----:R-:W-:-:S05]  /*fdf0*/  IMAD.MOV.U32 R0, RZ, RZ, R65 ;  /* 0x000000ffff007224 */ /* 0x002fca00078e0041 */
[----:B------:R1:W-:Y:S02]  /*fe00*/  STL [R1+0xdec], R0 ;  /* 0x000dec0001007387 */ /* 0x0003e40000100800 */
[----:B-1----:R-:W-:Y:S02]  /*fe10*/  IMAD.MOV.U32 R0, RZ, RZ, R67 ;  /* 0x000000ffff007224 */ /* 0x002fe400078e0043 */
[----:B---3--:R-:W-:Y:S04]  /*fe20*/  STL [R1+0xe00], R68 ;  /* 0x000e004401007387 */ /* 0x008fe80000100800 */
[----:B------:R1:W-:Y:S04]  /*fe30*/  STL [R1+0xdf4], R0 ;  /* 0x000df40001007387 */ /* 0x0003e80000100800 */
[----:B------:R-:W-:Y:S01]  /*fe40*/  STL [R1+0xe08], R70 ;  /* 0x000e084601007387 */ /* 0x000fe20000100800 */
[----:B-1----:R-:W-:-:S05]  /*fe50*/  IMAD.MOV.U32 R0, RZ, RZ, R69 ;  /* 0x000000ffff007224 */ /* 0x002fca00078e0045 */
[----:B------:R1:W-:Y:S02]  /*fe60*/  STL [R1+0xdfc], R0 ;  /* 0x000dfc0001007387 */ /* 0x0003e40000100800 */
[----:B-1----:R-:W-:Y:S02]  /*fe70*/  MOV R0, R71 ;  /* 0x0000004700007202 */ /* 0x002fe40000000f00 */
[----:B------:R-:W-:Y:S04]  /*fe80*/  STL [R1+0xe10], R72 ;  /* 0x000e104801007387 */ /* 0x000fe80000100800 */
[----:B------:R1:W-:Y:S04]  /*fe90*/  STL [R1+0xe04], R0 ;  /* 0x000e040001007387 */ /* 0x0003e80000100800 */
[----:B------:R-:W-:Y:S01]  /*fea0*/  STL [R1+0xe18], R74 ;  /* 0x000e184a01007387 */ /* 0x000fe20000100800 */
[----:B-1----:R-:W-:-:S05]  /*feb0*/  IMAD.MOV.U32 R0, RZ, RZ, R73 ;  /* 0x000000ffff007224 */ /* 0x002fca00078e0049 */
[----:B------:R1:W-:Y:S02]  /*fec0*/  STL [R1+0xe0c], R0 ;  /* 0x000e0c0001007387 */ /* 0x0003e40000100800 */
[----:B-1----:R-:W-:Y:S02]  /*fed0*/  IMAD.MOV.U32 R0, RZ, RZ, R75 ;  /* 0x000000ffff007224 */ /* 0x002fe400078e004b */
[----:B----4-:R-:W-:Y:S04]  /*fee0*/  STL [R1+0xe20], R76 ;  /* 0x000e204c01007387 */ /* 0x010fe80000100800 */
[----:B------:R1:W-:Y:S04]  /*fef0*/  STL [R1+0xe14], R0 ;  /* 0x000e140001007387 */ /* 0x0003e80000100800 */
[----:B------:R-:W-:Y:S01]  /*ff00*/  STL [R1+0xe28], R80 ;  /* 0x000e285001007387 */ /* 0x000fe20000100800 */
[----:B-1----:R-:W-:-:S05]  /*ff10*/  IMAD.MOV.U32 R0, RZ, RZ, R77 ;  /* 0x000000ffff007224 */ /* 0x002fca00078e004d */
[----:B------:R1:W-:Y:S02]  /*ff20*/  STL [R1+0xe1c], R0 ;  /* 0x000e1c0001007387 */ /* 0x0003e40000100800 */
[----:B-1----:R-:W-:Y:S02]  /*ff30*/  MOV R0, R81 ;  /* 0x0000005100007202 */ /* 0x002fe40000000f00 */
[----:B------:R-:W2:Y:S04]  /*ff40*/  LDL.LU.64 R80, [R1+0xe50] ;  /* 0x000e500001507983 */ /* 0x000ea80000300a00 */
[----:B------:R1:W-:Y:S04]  /*ff50*/  STL [R1+0xe24], R0 ;  /* 0x000e240001007387 */ /* 0x0003e80000100800 */
[----:B------:R3:W-:Y:S01]  /*ff60*/  STL [R1+0xe30], R82 ;  /* 0x000e305201007387 */ /* 0x0007e20000100800 */
[----:B-1----:R-:W-:-:S03]  /*ff70*/  IMAD.MOV.U32 R0, RZ, RZ, R83 ;  /* 0x000000ffff007224 */ /* 0x002fc600078e0053 */
[----:B---3--:R-:W3:Y:S04]  /*ff80*/  LDL.LU.64 R82, [R1+0xe58] ;  /* 0x000e580001527983 */ /* 0x008ee80000300a00 */
[----:B------:R1:W-:Y:S04]  /*ff90*/  STL [R1+0xe2c], R0 ;  /* 0x000e2c0001007387 */ /* 0x0003e80000100800 */
[----:B------:R4:W-:Y:S01]  /*ffa0*/  STL [R1+0xe38], R84 ;  /* 0x000e385401007387 */ /* 0x0009e20000100800 */
[----:B-1----:R-:W-:-:S03]  /*ffb0*/  IMAD.MOV.U32 R0, RZ, RZ, R85 ;  /* 0x000000ffff007224 */ /* 0x002fc600078e0055 */
[----:B----4-:R-:W4:Y:S04]  /*ffc0*/  LDL.LU.64 R84, [R1+0xe60] ;  /* 0x000e600001547983 */ /* 0x010f280000300a00 */
[----:B------:R1:W-:Y:S04]  /*ffd0*/  STL [R1+0xe34], R0 ;  /* 0x000e340001007387 */ /* 0x0003e80000100800 */
[----:B------:R1:W-:Y:S04]  /*ffe0*/  STL [R1+0xe40], R86 ;  /* 0x000e405601007387 */ /* 0x0003e80000100800 */
[----:B------:R-:W4:Y:S01]  /*fff0*/  LDL.LU.64 R70, [R1+0xe68] ;  /* 0x000e680001467983 */ /* 0x000f220000300a00 */
[----:B-1----:R-:W-:-:S03]  /*10000*/  IMAD.MOV.U32 R0, RZ, RZ, R87 ;  /* 0x000000ffff007224 */ /* 0x002fc600078e0057 */
[----:B------:R-:W-:Y:S04]  /*10010*/  STL [R1+0xe48], R78 ;  /* 0x000e484e01007387 */ /* 0x000fe80000100800 */
[----:B------:R1:W-:Y:S04]  /*10020*/  STL [R1+0xe3c], R0 ;  /* 0x000e3c0001007387 */ /* 0x0003e80000100800 */
[----:B------:R-:W4:Y:S04]  /*10030*/  LDL.LU.64 R86, [R1+0xe70] ;  /* 0x000e700001567983 */ /* 0x000f280000300a00 */
[----:B------:R-:W4:Y:S01]  /*10040*/  LDL.LU.64 R72, [R1+0xe78] ;  /* 0x000e780001487983 */ /* 0x000f220000300a00 */
[----:B-1----:R-:W-:-:S03]  /*10050*/  MOV R0, R79 ;  /* 0x0000004f00007202 */ /* 0x002fc60000000f00 */
[----:B------:R-:W4:Y:S04]  /*10060*/  LDL.LU.64 R66, [R1+0xe80] ;  /* 0x000e800001427983 */ /* 0x000f280000300a00 */
[----:B------:R-:W-:Y:S04]  /*10070*/  STL [R1+0xe44], R0 ;  /* 0x000e440001007387 */ /* 0x000fe80000100800 */
[----:B-----5:R-:W-:Y:S04]  /*10080*/  STL [R1+0x668], R10 ;  /* 0x0006680a01007387 */ /* 0x020fe80000100800 */
[----:B------:R1:W-:Y:S04]  /*10090*/  STL [R1+0x660], R11 ;  /* 0x0006600b01007387 */ /* 0x0003e80000100800 */
        /* <DEDUP_REMOVED lines=8> */
[----:B------:R-:W4:Y:S01]  /*10120*/  LDL.LU.64 R78, [R1+0xea0] ;  /* 0x000ea000014e7983 */ /* 0x000f220000300a00 */
[----:B------:R-:W-:-:S02]  /*10130*/  IMAD.SHL.U32 R24, R12, 0x40, RZ ;  /* 0x000000400c187824 */ /* 0x000fc400078e00ff */
[----:B------:R-:W-:Y:S01]  /*10140*/  IMAD.SHL.U32 R25, R13, 0x40, RZ ;  /* 0x000000400d197824 */ /* 0x000fe200078e00ff */
[----:B--2---:R-:W-:Y:S01]  /*10150*/  MOV R12, R80 ;  /* 0x00000050000c7202 */ /* 0x004fe20000000f00 */
[----:B-1----:R-:W-:Y:S02]  /*10160*/  IMAD.MOV.U32 R11, RZ, RZ, R81 ;  /* 0x000000ffff0b7224 */ /* 0x002fe400078e0051 */
[----:B------:R-:W2:Y:S01]  /*10170*/  LDL.LU.64 R80, [R1+0xea8] ;  /* 0x000ea80001507983 */ /* 0x000ea20000300a00 */
[----:B---3--:R-:W-:Y:S02]  /*10180*/  IMAD.MOV.U32 R20, RZ, RZ, R82 ;  /* 0x000000ffff147224 */ /* 0x008fe400078e0052 */
[----:B------:R-:W-:Y:S02]  /*10190*/  IMAD.MOV.U32 R13, RZ, RZ, R83 ;  /* 0x000000ffff0d7224 */ /* 0x000fe400078e0053 */
[----:B------:R-:W3:Y:S01]  /*101a0*/  LDL.LU.64 R82, [R1+0xeb0] ;  /* 0x000eb00001527983 */ /* 0x000ee20000300a00 */
[----:B----4-:R-:W-:Y:S01]  /*101b0*/  MOV R22, R84 ;  /* 0x0000005400167202 */ /* 0x010fe20000000f00 */
[----:B------:R-:W-:-:S02]  /*101c0*/  IMAD.MOV.U32 R21, RZ, RZ, R85 ;  /* 0x000000ffff157224 */ /* 0x000fc400078e0055 */
[----:B------:R-:W4:Y:S01]  /*101d0*/  LDL.LU.64 R84, [R1+0xeb8] ;  /* 0x000eb80001547983 */ /* 0x000f220000300a00 */
[----:B------:R-:W-:Y:S02]  /*101e0*/  IMAD.MOV.U32 R216, RZ, RZ, R70 ;  /* 0x000000ffffd87224 */ /* 0x000fe400078e0046 */
[----:B------:R-:W-:Y:S02]  /*101f0*/  IMAD.MOV.U32 R23, RZ, RZ, R71 ;  /* 0x000000ffff177224 */ /* 0x000fe400078e0047 */
[----:B------:R-:W4:Y:S01]  /*10200*/  LDL.LU.64 R70, [R1+0xec0] ;  /* 0x000ec00001467983 */ /* 0x000f220000300a00 */
[----:B------:R-:W-:Y:S01]  /*10210*/  MOV R218, R86 ;  /* 0x0000005600da7202 */ /* 0x000fe20000000f00 */
[----:B------:R-:W-:Y:S02]  /*10220*/  IMAD.MOV.U32 R217, RZ, RZ, R87 ;  /* 0x000000ffffd97224 */ /* 0x000fe400078e0057 */
[----:B------:R-:W4:Y:S01]  /*10230*/  LDL.LU.64 R86, [R1+0xec8] ;  /* 0x000ec80001567983 */ /* 0x000f220000300a00 */
[----:B------:R-:W-:-:S02]  /*10240*/  IMAD.MOV.U32 R220, RZ, RZ, R72 ;  /* 0x000000ffffdc7224 */ /* 0x000fc400078e0048 */
[----:B------:R-:W-:Y:S02]  /*10250*/  IMAD.MOV.U32 R219, RZ, RZ, R73 ;  /* 0x000000ffffdb7224 */ /* 0x000fe400078e0049 */
[----:B------:R-:W4:Y:S01]  /*10260*/  LDL.LU.64 R72, [R1+0xed0] ;  /* 0x000ed00001487983 */ /* 0x000f220000300a00 */
[----:B------:R-:W-:Y:S01]  /*10270*/  MOV R222, R66 ;  /* 0x0000004200de7202 */ /* 0x000fe20000000f00 */
[----:B------:R-:W-:Y:S02]  /*10280*/  IMAD.MOV.U32 R221, RZ, RZ, R67 ;  /* 0x000000ffffdd7224 */ /* 0x000fe400078e0043 */
[----:B------:R-:W4:Y:S01]  /*10290*/  LDL.LU.64 R66, [R1+0xed8] ;  /* 0x000ed80001427983 */ /* 0x000f220000300a00 */
[----:B------:R-:W-:Y:S02]  /*102a0*/  IMAD.MOV.U32 R224, RZ, RZ, R74 ;  /* 0x000000ffffe07224 */ /* 0x000fe400078e004a */
[----:B------:R-:W-:Y:S02]  /*102b0*/  IMAD.MOV.U32 R223, RZ, RZ, R75 ;  /* 0x000000ffffdf7224 */ /* 0x000fe400078e004b */
[----:B------:R-:W4:Y:S01]  /*102c0*/  LDL.LU.64 R74, [R1+0xee0] ;  /* 0x000ee000014a7983 */ /* 0x000f220000300a00 */
[----:B------:R-:W-:Y:S01]  /*102d0*/  MOV R226, R76 ;  /* 0x0000004c00e27202 */ /* 0x000fe20000000f00 */
        /* <DEDUP_REMOVED lines=8> */
[----:B--2---:R-:W-:-:S02]  /*10360*/  IMAD.MOV.U32 R232, RZ, RZ, R80 ;  /* 0x000000ffffe87224 */ /* 0x004fc400078e0050 */
[----:B------:R-:W-:Y:S02]  /*10370*/  IMAD.MOV.U32 R231, RZ, RZ, R81 ;  /* 0x000000ffffe77224 */ /* 0x000fe400078e0051 */
[----:B------:R-:W2:Y:S01]  /*10380*/  LDL.LU.64 R80, [R1+0xf00] ;  /* 0x000f000001507983 */ /* 0x000ea20000300a00 */
[----:B---3--:R-:W-:Y:S01]  /*10390*/  MOV R234, R82 ;  /* 0x0000005200ea7202 */ /* 0x008fe20000000f00 */
[----:B------:R-:W-:Y:S02]  /*103a0*/  IMAD.MOV.U32 R233, RZ, RZ, R83 ;  /* 0x000000ffffe97224 */ /* 0x000fe400078e0053 */
[----:B------:R-:W3:Y:S01]  /*103b0*/  LDL.LU.64 R82, [R1+0xf08] ;  /* 0x000f080001527983 */ /* 0x000ee20000300a00 */
[----:B----4-:R-:W-:Y:S02]  /*103c0*/  IMAD.MOV.U32 R236, RZ, RZ, R84 ;  /* 0x000000ffffec7224 */ /* 0x010fe400078e0054 */
        /* <DEDUP_REMOVED lines=10> */
[----:B------:R-:W4:Y:S04]  /*10470*/  LDL.LU.64 R72, [R1+0xf28] ;  /* 0x000f280001487983 */ /* 0x000f280000300a00 */
[----:B------:R-:W4:Y:S01]  /*10480*/  LDL.LU.64 R62, [R1+0xf30] ;  /* 0x000f3000013e7983 */ /* 0x000f220000300a00 */
[----:B------:R-:W-:Y:S01]  /*10490*/  MOV R246, R74 ;  /* 0x0000004a00f67202 */ /* 0x000fe20000000f00 */
[----:B------:R-:W-:-:S02]  /*104a0*/  IMAD.MOV.U32 R245, RZ, RZ, R75 ;  /* 0x000000fffff57224 */ /* 0x000fc400078e004b */
[----:B------:R-:W4:Y:S01]  /*104b0*/  LDL.LU.64 R74, [R1+0xf38] ;  /* 0x000f3800014a7983 */ /* 0x000f220000300a00 */
[----:B------:R-:W-:Y:S02]  /*104c0*/  IMAD.MOV.U32 R248, RZ, RZ, R76 ;  /* 0x000000fffff87224 */ /* 0x000fe400078e004c */
[----:B------:R-:W-:Y:S02]  /*104d0*/  IMAD.MOV.U32 R247, RZ, RZ, R77 ;  /* 0x000000fffff77224 */ /* 0x000fe400078e004d */
[----:B------:R-:W4:Y:S04]  /*104e0*/  LDL.LU.64 R76, [R1+0xf40] ;  /* 0x000f4000014c7983 */ /* 0x000f280000300a00 */
[----:B------:R-:W4:Y:S01]  /*104f0*/  LDL.LU.64 R64, [R1+0xf48] ;  /* 0x000f480001407983 */ /* 0x000f220000300a00 */
[----:B------:R-:W-:-:S04]  /*10500*/  SHF.R.S32.HI R6, RZ, 0x1f, R252 ;  /* 0x0000001fff067819 */ /* 0x000fc800000114fc */
[----:B------:R-:W-:Y:S01]  /*10510*/  LEA.HI R6, R6, R252, RZ, 0x6 ;  /* 0x000000fc06067211 */ /* 0x000fe200078f30ff */
[----:B------:R-:W-:Y:S02]  /*10520*/  IMAD.MOV.U32 R252, RZ, RZ, R78 ;  /* 0x000000fffffc7224 */ /* 0x000fe400078e004e */
[----:B------:R-:W-:Y:S02]  /*10530*/  IMAD.MOV.U32 R251, RZ, RZ, R79 ;  /* 0x000000fffffb7224 */ /* 0x000fe400078e004f */
[----:B------:R-:W4:Y:S01]  /*10540*/  LDL.LU.64 R78, [R1+0xf50] ;  /* 0x000f5000014e7983 */ /* 0x000f220000300a00 */
[----:B------:R-:W-:Y:S02]  /*10550*/  IMAD.MOV.U32 R244, RZ, RZ, R66 ;  /* 0x000000fffff47224 */ /* 0x000fe400078e0042 */
[----:B------:R-:W-:Y:S01]  /*10560*/  IMAD.MOV.U32 R243, RZ, RZ, R67 ;  /* 0x000000fffff37224 */ /* 0x000fe200078e0043 */
[----:B------:R-:W-:Y:S01]  /*10570*/  MOV R250, R68 ;  /* 0x0000004400fa7202 */ /* 0x000fe20000000f00 */
[----:B------:R-:W-:Y:S01]  /*10580*/  IMAD.MOV.U32 R249, RZ, RZ, R69 ;  /* 0x000000fffff97224 */ /* 0x000fe200078e0045 */
[----:B--2---:R-:W-:Y:S01]  /*10590*/  MOV R0, R81 ;  /* 0x0000005100007202 */ /* 0x004fe20000000f00 */
[----:B------:R1:W-:Y:S04]  /*105a0*/  STL [R1+0x504], R80 ;  /* 0x0005045001007387 */ /* 0x0003e80000100800 */
[----:B-1----:R-:W2:Y:S04]  /*105b0*/  LDL.LU.64 R80, [R1+0xf58] ;  /* 0x000f580001507983 */ /* 0x002ea80000300a00 */
[----:B------:R1:W-:Y:S04]  /*105c0*/  STL [R1+0x500], R0 ;  /* 0x0005000001007387 */ /* 0x0003e80000100800 */
[----:B---3--:R3:W-:Y:S04]  /*105d0*/  STL [R1+0x50c], R82 ;  /* 0x00050c5201007387 */ /* 0x0087e80000100800 */
[----:B------:R-:W2:Y:S01]  /*105e0*/  LDL.LU.64 R66, [R1+0xf60] ;  /* 0x000f600001427983 */ /* 0x000ea20000300a00 */
[----:B-1----:R-:W-:-:S03]  /*105f0*/  IMAD.MOV.U32 R0, RZ, RZ, R83 ;  /* 0x000000ffff007224 */ /* 0x002fc600078e0053 */
[----:B----4-:R-:W-:Y:S04]  /*10600*/  STL [R1+0x514], R84 ;  /* 0x0005145401007387 */ /* 0x010fe80000100800 */
[----:B------:R1:W-:Y:S04]  /*10610*/  STL [R1+0x508], R0 ;  /* 0x0005080001007387 */ /* 0x0003e80000100800 */
[----:B---3--:R-:W3:Y:S01]  /*10620*/  LDL.LU.64 R82, [R1+0xf68] ;  /* 0x000f680001527983 */ /* 0x008ee20000300a00 */
[----:B-1----:R-:W-:-:S03]  /*10630*/  IMAD.MOV.U32 R0, RZ, RZ, R85 ;  /* 0x000000ffff007224 */ /* 0x002fc600078e0055 */
[----:B------:R-:W-:Y:S04]  /*10640*/  STL [R1+0x51c], R70 ;  /* 0x00051c4601007387 */ /* 0x000fe80000100800 */
[----:B------:R1:W-:Y:S04]  /*10650*/  STL [R1+0x510], R0 ;  /* 0x0005100001007387 */ /* 0x0003e80000100800 */
[----:B------:R-:W4:Y:S04]  /*10660*/  LDL.LU.64 R84, [R1+0xf70] ;  /* 0x000f700001547983 */ /* 0x000f280000300a00 */
[----:B------:R-:W4:Y:S01]  /*10670*/  LDL.LU.64 R68, [R1+0xf78] ;  /* 0x000f780001447983 */ /* 0x000f220000300a00 */
[----:B-1----:R-:W-:-:S05]  /*10680*/  IMAD.MOV.U32 R0, RZ, RZ, R71 ;  /* 0x000000ffff007224 */ /* 0x002fca00078e0047 */
[----:B------:R1:W-:Y:S04]  /*10690*/  STL [R1+0x518], R0 ;  /* 0x0005180001007387 */ /* 0x0003e80000100800 */
[----:B------:R1:W-:Y:S02]  /*106a0*/  STL [R1+0x524], R86 ;  /* 0x0005245601007387 */ /* 0x0003e40000100800 */
[----:B-1----:R-:W-:Y:S02]  /*106b0*/  MOV R0, R87 ;  /* 0x0000005700007202 */ /* 0x002fe40000000f00 */
[----:B------:R-:W4:Y:S04]  /*106c0*/  LDL.LU.64 R86, [R1+0xf80] ;  /* 0x000f800001567983 */ /* 0x000f280000300a00 */
[----:B------:R1:W-:Y:S04]  /*106d0*/  STL [R1+0x520], R0 ;  /* 0x0005200001007387 */ /* 0x0003e80000100800 */
[----:B------:R1:W-:Y:S04]  /*106e0*/  STL [R1+0x52c], R72 ;  /* 0x00052c4801007387 */ /* 0x0003e80000100800 */
[----:B------:R-:W4:Y:S01]  /*106f0*/  LDL.LU.64 R70, [R1+0xf88] ;  /* 0x000f880001467983 */ /* 0x000f220000300a00 */
[----:B-1----:R-:W-:-:S05]  /*10700*/  IMAD.MOV.U32 R0, RZ, RZ, R73 ;  /* 0x000000ffff007224 */ /* 0x002fca00078e0049 */
[----:B------:R1:W-:Y:S04]  /*10710*/  STL [R1+0x528], R0 ;  /* 0x0005280001007387 */ /* 0x0003e80000100800 */
[----:B------:R-:W-:Y:S04]  /*10720*/  STL [R1+0x534], R62 ;  /* 0x0005343e01007387 */ /* 0x000fe80000100800 */
[----:B------:R-:W4:Y:S01]  /*10730*/  LDL.LU.64 R72, [R1+0xf90] ;  /* 0x000f900001487983 */ /* 0x000f220000300a00 */
[----:B-1----:R-:W-:-:S03]  /*10740*/  IMAD.MOV.U32 R0, RZ, RZ, R63 ;  /* 0x000000ffff007224 */ /* 0x002fc600078e003f */
[----:B------:R-:W-:Y:S04]  /*10750*/  STL [R1+0x53c], R74 ;  /* 0x00053c4a01007387 */ /* 0x000fe80000100800 */
[----:B------:R1:W-:Y:S02]  /*10760*/  STL [R1+0x530], R0 ;  /* 0x0005300001007387 */ /* 0x0003e40000100800 */
[----:B-1----:R-:W-:Y:S02]  /*10770*/  IMAD.MOV.U32 R0, RZ, RZ, R75 ;  /* 0x000000ffff007224 */ /* 0x002fe400078e004b */
        /* <DEDUP_REMOVED lines=9> */
[----:B------:R1:W-:Y:S02]  /*10810*/  STL [R1+0x548], R0 ;  /* 0x0005480001007387 */ /* 0x0003e40000100800 */
[----:B-1----:R-:W-:Y:S02]  /*10820*/  IMAD.MOV.U32 R0, RZ, RZ, R79 ;  /* 0x000000ffff007224 */ /* 0x002fe400078e004f */
[----:B------:R-:W4:Y:S04]  /*10830*/  LDL.LU.64 R78, [R1+0xfa8] ;  /* 0x000fa800014e7983 */ /* 0x000f280000300a00 */
[----:B------:R2:W-:Y:S02]  /*10840*/  STL [R1+0x550], R0 ;  /* 0x0005500001007387 */ /* 0x0005e40000100800 */
[----:B--2---:R-:W-:-:S02]  /*10850*/  IMAD.MOV.U32 R0, RZ, RZ, R81 ;  /* 0x000000ffff007224 */ /* 0x004fc400078e0051 */
[----:B------:R1:W-:Y:S04]  /*10860*/  STL [R1+0x55c], R80 ;  /* 0x00055c5001007387 */ /* 0x0003e80000100800 */
[----:B------:R-:W-:Y:S04]  /*10870*/  STL [R1+0x564], R66 ;  /* 0x0005644201007387 */ /* 0x000fe80000100800 */
[----:B------:R2:W-:Y:S04]  /*10880*/  STL [R1+0x558], R0 ;  /* 0x0005580001007387 */ /* 0x0005e80000100800 */
[----:B-1----:R-:W4:Y:S01]  /*10890*/  LDL.LU.64 R80, [R1+0xfb0] ;  /* 0x000fb00001507983 */ /* 0x002f220000300a00 */
[----:B--2---:R-:W-:-:S03]  /*108a0*/  MOV R0, R67 ;  /* 0x0000004300007202 */ /* 0x004fc60000000f00 */
[----:B---3--:R-:W-:Y:S04]  /*108b0*/  STL [R1+0x56c], R82 ;  /* 0x00056c5201007387 */ /* 0x008fe80000100800 */
[----:B------:R1:W-:Y:S02]  /*108c0*/  STL [R1+0x560], R0 ;  /* 0x0005600001007387 */ /* 0x0003e40000100800 */
[----:B-1----:R-:W-:Y:S02]  /*108d0*/  IMAD.MOV.U32 R0, RZ, RZ, R83 ;  /* 0x000000ffff007224 */ /* 0x002fe400078e0053 */
[----:B------:R-:W2:Y:S04]  /*108e0*/  LDL.LU.64 R82, [R1+0xfb8] ;  /* 0x000fb80001527983 */ /* 0x000ea80000300a00 */
[----:B------:R1:W-:Y:S04]  /*108f0*/  STL [R1+0x568], R0 ;  /* 0x0005680001007387 */ /* 0x0003e80000100800 */
[----:B----4-:R3:W-:Y:S01]  /*10900*/  STL [R1+0x574], R84 ;  /* 0x0005745401007387 */ /* 0x0107e20000100800 */
[----:B-1----:R-:W-:-:S03]  /*10910*/  IMAD.MOV.U32 R0, RZ, RZ, R85 ;  /* 0x000000ffff007224 */ /* 0x002fc600078e0055 */
[----:B------:R-:W-:Y:S04]  /*10920*/  STL [R1+0x57c], R68 ;  /* 0x00057c4401007387 */ /* 0x000fe80000100800 */
[----:B------:R1:W-:Y:S04]  /*10930*/  STL [R1+0x570], R0 ;  /* 0x0005700001007387 */ /* 0x0003e80000100800 */
[----:B---3--:R-:W3:Y:S01]  /*10940*/  LDL.LU.64 R84, [R1+0xfc0] ;  /* 0x000fc00001547983 */ /* 0x008ee20000300a00 */
[----:B-1----:R-:W-:-:S03]  /*10950*/  IMAD.MOV.U32 R0, RZ, RZ, R69 ;  /* 0x000000ffff007224 */ /* 0x002fc600078e0045 */
[----:B------:R-:W-:Y:S04]  /*10960*/  STL [R1+0x584], R86 ;  /* 0x0005845601007387 */ /* 0x000fe80000100800 */
[----:B------:R1:W-:Y:S02]  /*10970*/  STL [R1+0x578], R0 ;  /* 0x0005780001007387 */ /* 0x0003e40000100800 */
[----:B-1----:R-:W-:Y:S02]  /*10980*/  MOV R0, R87 ;  /* 0x0000005700007202 */ /* 0x002fe40000000f00 */
[----:B------:R-:W4:Y:S04]  /*10990*/  LDL.LU.64 R86, [R1+0xfc8] ;  /* 0x000fc80001567983 */ /* 0x000f280000300a00 */
[----:B------:R1:W-:Y:S04]  /*109a0*/  STL [R1+0x580], R0 ;  /* 0x0005800001007387 */ /* 0x0003e80000100800 */
[----:B------:R-:W-:Y:S01]  /*109b0*/  STL [R1+0x58c], R70 ;  /* 0x00058c4601007387 */ /* 0x000fe20000100800 */
[----:B-1----:R-:W-:-:S03]  /*109c0*/  IMAD.MOV.U32 R0, RZ, RZ, R71 ;  /* 0x000000ffff007224 */ /* 0x002fc600078e0047 */
[----:B------:R-:W-:Y:S04]  /*109d0*/  STL [R1+0x594], R72 ;  /* 0x0005944801007387 */ /* 0x000fe80000100800 */
[----:B------:R1:W-:Y:S04]  /*109e0*/  STL [R1+0x588], R0 ;  /* 0x0005880001007387 */ /* 0x0003e80000100800 */
[----:B------:R-:W4:Y:S04]  /*109f0*/  LDL.LU.64 R56, [R1+0xfd0] ;  /* 0x000fd00001387983 */ /* 0x000f280000300a00 */
[----:B------:R-:W4:Y:S01]  /*10a00*/  LDL.LU.64 R58, [R1+0xfd8] ;  /* 0x000fd800013a7983 */ /* 0x000f220000300a00 */
[----:B-1----:R-:W-:-:S05]  /*10a10*/  IMAD.MOV.U32 R0, RZ, RZ, R73 ;  /* 0x000000ffff007224 */ /* 0x002fca00078e0049 */
[----:B------:R1:W-:Y:S04]  /*10a20*/  STL [R1+0x590], R0 ;  /* 0x0005900001007387 */ /* 0x0003e80000100800 */
[----:B------:R-:W-:Y:S04]  /*10a30*/  STL [R1+0x59c], R74 ;  /* 0x00059c4a01007387 */ /* 0x000fe80000100800 */
[----:B------:R-:W4:Y:S01]  /*10a40*/  LDL.LU.64 R60, [R1+0xfe0] ;  /* 0x000fe000013c7983 */ /* 0x000f220000300a00 */
[----:B-1----:R-:W-:-:S03]  /*10a50*/  IMAD.MOV.U32 R0, RZ, RZ, R75 ;  /* 0x000000ffff007224 */ /* 0x002fc600078e004b */
[----:B------:R-:W4:Y:S04]  /*10a60*/  LDL.LU.64 R62, [R1+0xfe8] ;  /* 0x000fe800013e7983 */ /* 0x000f280000300a00 */
[----:B------:R1:W-:Y:S04]  /*10a70*/  STL [R1+0x598], R0 ;  /* 0x0005980001007387 */ /* 0x0003e80000100800 */
[----:B------:R-:W-:Y:S04]  /*10a80*/  STL [R1+0x5a4], R76 ;  /* 0x0005a44c01007387 */ /* 0x000fe80000100800 */
[----:B------:R-:W4:Y:S01]  /*10a90*/  LDL.LU.64 R64, [R1+0xff0] ;  /* 0x000ff00001407983 */ /* 0x000f220000300a00 */
[----:B-1----:R-:W-:-:S03]  /*10aa0*/  MOV R0, R77 ;  /* 0x0000004d00007202 */ /* 0x002fc60000000f00 */
[----:B------:R-:W4:Y:S04]  /*10ab0*/  LDL.LU.64 R66, [R1+0xff8] ;  /* 0x000ff80001427983 */ /* 0x000f280000300a00 */
        /* <DEDUP_REMOVED lines=16> */
[----:B---3--:R3:W-:Y:S04]  /*10bc0*/  STL [R1+0x5c4], R84 ;  /* 0x0005c45401007387 */ /* 0x0087e80000100800 */
[----:B------:R-:W2:Y:S01]  /*10bd0*/  LDL.LU.64 R80, [R1+0x1030] ;  /* 0x0010300001507983 */ /* 0x000ea20000300a00 */
[----:B-1----:R-:W-:-:S03]  /*10be0*/  MOV R0, R85 ;  /* 0x0000005500007202 */ /* 0x002fc60000000f00 */
[----:B------:R-:W2:Y:S04]  /*10bf0*/  LDL.LU.64 R82, [R1+0x1038] ;  /* 0x0010380001527983 */ /* 0x000ea80000300a00 */
[----:B------:R1:W-:Y:S04]  /*10c00*/  STL [R1+0x5c0], R0 ;  /* 0x0005c00001007387 */ /* 0x0003e80000100800 */
[----:B----4-:R4:W-:Y:S04]  /*10c10*/  STL [R1+0x5cc], R86 ;  /* 0x0005cc5601007387 */ /* 0x0109e80000100800 */
[----:B---3--:R-:W3:Y:S01]  /*10c20*/  LDL.LU.64 R84, [R1+0x1040] ;  /* 0x0010400001547983 */ /* 0x008ee20000300a00 */
[----:B-1----:R-:W-:-:S03]  /*10c30*/  IMAD.MOV.U32 R0, RZ, RZ, R87 ;  /* 0x000000ffff007224 */ /* 0x002fc600078e0057 */
[----:B----4-:R-:W4:Y:S04]  /*10c40*/  LDL.LU.64 R86, [R1+0x1048] ;  /* 0x0010480001567983 */ /* 0x010f280000300a00 */
[----:B------:R1:W-:Y:S04]  /*10c50*/  STL [R1+0x5c8], R0 ;  /* 0x0005c80001007387 */ /* 0x0003e80000100800 */
[----:B------:R-:W-:Y:S01]  /*10c60*/  STL [R1+0x5d4], R56 ;  /* 0x0005d43801007387 */ /* 0x000fe20000100800 */
[----:B-1----:R-:W-:-:S03]  /*10c70*/  IMAD.MOV.U32 R0, RZ, RZ, R57 ;  /* 0x000000ffff007224 */ /* 0x002fc600078e0039 */
[----:B------:R-:W-:Y:S04]  /*10c80*/  STL [R1+0x5dc], R58 ;  /* 0x0005dc3a01007387 */ /* 0x000fe80000100800 */
[----:B------:R1:W-:Y:S02]  /*10c90*/  STL [R1+0x5d0], R0 ;  /* 0x0005d00001007387 */ /* 0x0003e40000100800 */
[----:B-1----:R-:W-:Y:S02]  /*10ca0*/  IMAD.MOV.U32 R0, RZ, RZ, R59 ;  /* 0x000000ffff007224 */ /* 0x002fe400078e003b */
[----:B------:R-:W-:Y:S04]  /*10cb0*/  STL [R1+0x5e4], R60 ;  /* 0x0005e43c01007387 */ /* 0x000fe80000100800 */
[----:B------:R1:W-:Y:S04]  /*10cc0*/  STL [R1+0x5d8], R0 ;  /* 0x0005d80001007387 */ /* 0x0003e80000100800 */
[----:B------:R-:W-:Y:S01]  /*10cd0*/  STL [R1+0x5ec], R62 ;  /* 0x0005ec3e01007387 */ /* 0x000fe20000100800 */
[----:B-1----:R-:W-:-:S05]  /*10ce0*/  MOV R0, R61 ;  /* 0x0000003d00007202 */ /* 0x002fca0000000f00 */
[----:B------:R1:W-:Y:S04]  /*10cf0*/  STL [R1+0x5e0], R0 ;  /* 0x0005e00001007387 */ /* 0x0003e80000100800 */
[----:B------:R-:W-:Y:S01]  /*10d00*/  STL [R1+0x5f4], R64 ;  /* 0x0005f44001007387 */ /* 0x000fe20000100800 */
[----:B-1----:R-:W-:-:S05]  /*10d10*/  IMAD.MOV.U32 R0, RZ, RZ, R63 ;  /* 0x000000ffff007224 */ /* 0x002fca00078e003f */
        /* <DEDUP_REMOVED lines=8> */
[----:B-1----:R-:W-:-:S05]  /*10da0*/  MOV R0, R69 ;  /* 0x0000004500007202 */ /* 0x002fca0000000f00 */
[----:B------:R1:W-:Y:S02]  /*10db0*/  STL [R1+0x600], R0 ;  /* 0x0006000001007387 */ /* 0x0003e40000100800 */
[----:B-1----:R-:W-:Y:S02]  /*10dc0*/  IMAD.MOV.U32 R0, RZ, RZ, R71 ;  /* 0x000000ffff007224 */ /* 0x002fe400078e0047 */
[----:B------:R-:W-:Y:S04]  /*10dd0*/  STL [R1+0x614], R72 ;  /* 0x0006144801007387 */ /* 0x000fe80000100800 */
[----:B------:R1:W-:Y:S04]  /*10de0*/  STL [R1+0x608], R0 ;  /* 0x0006080001007387 */ /* 0x0003e80000100800 */
[----:B------:R-:W-:Y:S01]  /*10df0*/  STL [R1+0x61c], R74 ;  /* 0x00061c4a01007387 */ /* 0x000fe20000100800 */
[----:B-1----:R-:W-:-:S05]  /*10e00*/  IMAD.MOV.U32 R0, RZ, RZ, R73 ;  /* 0x000000ffff007224 */ /* 0x002fca00078e0049 */
[----:B------:R1:W-:Y:S02]  /*10e10*/  STL [R1+0x610], R0 ;  /* 0x0006100001007387 */ /* 0x0003e40000100800 */
[----:B-1----:R-:W-:Y:S02]  /*10e20*/  IMAD.MOV.U32 R0, RZ, RZ, R75 ;  /* 0x000000ffff007224 */ /* 0x002fe400078e004b */
[----:B--2---:R-:W-:Y:S04]  /*10e30*/  STL [R1+0x624], R76 ;  /* 0x0006244c01007387 */ /* 0x004fe80000100800 */
        /* <DEDUP_REMOVED lines=10> */
[----:B---3--:R-:W-:Y:S01]  /*10ee0*/  STL [R1+0x644], R84 ;  /* 0x0006445401007387 */ /* 0x008fe20000100800 */
[----:B-1----:R-:W-:-:S05]  /*10ef0*/  IMAD.MOV.U32 R0, RZ, RZ, R83 ;  /* 0x000000ffff007224 */ /* 0x002fca00078e0053 */
[----:B------:R1:W-:Y:S04]  /*10f00*/  STL [R1+0x638], R0 ;  /* 0x0006380001007387 */ /* 0x0003e80000100800 */
[----:B----4-:R-:W-:Y:S01]  /*10f10*/  STL [R1+0x64c], R86 ;  /* 0x00064c5601007387 */ /* 0x010fe20000100800 */
[----:B-1----:R-:W-:-:S05]  /*10f20*/  MOV R0, R85 ;  /* 0x0000005500007202 */ /* 0x002fca0000000f00 */
[----:B------:R1:W-:Y:S02]  /*10f30*/  STL [R1+0x640], R0 ;  /* 0x0006400001007387 */ /* 0x0003e40000100800 */
[----:B-1----:R-:W-:-:S05]  /*10f40*/  IMAD.MOV.U32 R0, RZ, RZ, R87 ;  /* 0x000000ffff007224 */ /* 0x002fca00078e0057 */
[----:B------:R1:W-:Y:S04]  /*10f50*/  STL [R1+0x648], R0 ;  /* 0x0006480001007387 */ /* 0x0003e80000100800 */
        /* <DEDUP_REMOVED lines=312> */
[----:B------:R-:W-:-:S03]  /*122e0*/  SHF.R.S32.HI R6, RZ, 0x6, R6 ;  /* 0x00000006ff067819 */ /* 0x000fc60000011406 */
        /* <DEDUP_REMOVED lines=8> */
[----:B------:R2:W-:Y:S01]  /*12370*/  STL [R1+0xe50], R6 ;  /* 0x000e500601007387 */ /* 0x0005e20000100800 */
[----:B------:R-:W-:Y:S01]  /*12380*/  IMAD.MOV.U32 R10, RZ, RZ, R3 ;  /* 0x000000ffff0a7224 */ /* 0x000fe200078e0003 */
[----:B-1----:R-:W-:-:S02]  /*12390*/  SHF.R.S32.HI R0, RZ, 0x1f, R24 ;  /* 0x0000001fff007819 */ /* 0x002fc40000011418 */
[----:B------:R-:W-:Y:S01]  /*123a0*/  SHF.R.S32.HI R3, RZ, 0x1f, R25 ;  /* 0x0000001fff037819 */ /* 0x000fe20000011419 */
[C---:B------:R-:W-:Y:S01]  /*123b0*/  IMAD.SHL.U32 R2, R24.reuse, 0x4, RZ ;  /* 0x0000000418027824 */ /* 0x040fe200078e00ff */
[----:B------:R-:W-:Y:S01]  /*123c0*/  SHF.L.U64.HI R0, R24, 0x2, R0 ;  /* 0x0000000218007819 */ /* 0x000fe20000010200 */
[----:B------:R-:W-:Y:S01]  /*123d0*/  IMAD.MOV.U32 R5, RZ, RZ, RZ ;  /* 0x000000ffff057224 */ /* 0x000fe200078e00ff */
[C---:B------:R-:W-:Y:S02]  /*123e0*/  SHF.L.U64.HI R3, R25.reuse, 0x2, R3 ;  /* 0x0000000219037819 */ /* 0x040fe40000010203 */
[----:B------:R-:W-:Y:S02]  /*123f0*/  CS2R R152, SRZ ;  /* 0x0000000000987805 */ /* 0x000fe4000001ff00 */
[----:B------:R-:W-:Y:S02]  /*12400*/  SHF.L.U32 R4, R25, 0x2, RZ ;  /* 0x0000000219047819 */ /* 0x000fe400000006ff */
        /* <DEDUP_REMOVED lines=94> */
[----:B------:R-:W-:Y:S01]  /*129f0*/  CS2R R86, SRZ ;  /* 0x0000000000567805 */ /* 0x000fe2000001ff00 */
[----:B------:R-:W-:Y:S01]  /*12a00*/  UMOV UR16, 0xffffffff ;  /* 0xffffffff00107882 */ /* 0x000fe20000000000 */
[----:B--2---:R-:W-:-:S05]  /*12a10*/  UMOV UR4, URZ ;  /* 0x0000003f00047c82 */ /* 0x004fca0008000000 */
.L_x_1:
[----:B------:R-:W-:Y:S01]  /*12a20*/  STL.64 [R1+0x1278], R150 ;  /* 0x0012789601007387 */ /* 0x000fe20000100a00 */
[----:B------:R-:W-:Y:S01]  /*12a30*/  UIADD3 UR16, UR16, 0x1, URZ ;  /* 0x0000000110107890 */ /* 0x000fe2000fffe03f */
[----:B------:R-:W-:-:S04]  /*12a40*/  DEPBAR.LE SB0, 0x0 ;  /* 0x000080000000791a */ /* 0x000fc80000000000 */
        /* <DEDUP_REMOVED lines=30> */
[----:B-1----:R1:W-:Y:S04]  /*12c30*/  STL.64 [R1+0x1180], R88 ;  /* 0x0011805801007387 */ /* 0x0023e80000100a00 */
[----:B-1----:R-:W2:Y:S04]  /*12c40*/  LDL.LU.64 R88, [R1+0x400] ;  /* 0x0004000001587983 */ /* 0x002ea80000300a00 */
[----:B------:R-:W2:Y:S04]  /*12c50*/  LDL.LU.64 R90, [R1+0x408] ;  /* 0x00040800015a7983 */ /* 0x000ea80000300a00 */
        /* <DEDUP_REMOVED lines=29> */
[----:B------:R-:W2:Y:S01]  /*12e30*/  LDL.LU.64 R150, [R1+0x4f8] ;  /* 0x0004f80001967983 */ /* 0x000ea20000300a00 */
[----:B------:R-:W-:Y:S01]  /*12e40*/  UISETP.GT.AND UP0, UPT, UR16, 0x1, UPT ;  /* 0x000000011000788c */ /* 0x000fe2000bf04270 */
[----:B------:R-:W-:Y:S01]  /*12e50*/  UMOV UR9, 0x40000040 ;  /* 0x4000004000097882 */ /* 0x000fe20000000000 */
[----:B------:R-:W-:Y:S02]  /*12e60*/  BAR.SYNC.DEFER_BLOCKING 0x0 ;  /* 0x0000000000007b1d */ /* 0x000fe40000010000 */
[----:B------:R-:W-:-:S04]  /*12e70*/  USEL UR16, UR16, URZ, !UP0 ;  /* 0x0000003f10107287 */ /* 0x000fc8000c000000 */
[----:B------:R-:W-:Y:S02]  /*12e80*/  ULEA UR6, UR16, UR7, 0xf ;  /* 0x0000000710067291 */ /* 0x000fe4000f8e783f */
[----:B------:R-:W-:Y:S01]  /*12e90*/  ULEA UR5, UR16, UR7, 0x11 ;  /* 0x0000000710057291 */ /* 0x000fe2000f8e883f */
[----:B------:R-:W-:Y:S01]  /*12ea0*/  STL.64 [R1+0x1178], R86 ;  /* 0x0011785601007387 */ /* 0x000fe20000100a00 */
[----:B------:R-:W-:Y:S02]  /*12eb0*/  UIADD3 UR6, UR6, 0x40000, URZ ;  /* 0x0004000006067890 */ /* 0x000fe4000fffe03f */
[----:B------:R-:W-:Y:S01]  /*12ec0*/  USHF.R.U32.HI UR5, URZ, 0x4, UR5 ;  /* 0x000000043f057899 */ /* 0x000fe20008011605 */
[----:B------:R-:W-:Y:S01]  /*12ed0*/  STL.64 [R1+0x1170], R84 ;  /* 0x0011705401007387 */ /* 0x000fe20000100a00 */
[----:B------:R-:W-:Y:S02]  /*12ee0*/  USHF.R.U32.HI UR6, URZ, 0x4, UR6 ;  /* 0x000000043f067899 */ /* 0x000fe40008011606 */
[----:B------:R-:W-:Y:S01]  /*12ef0*/  USGXT.U32 UR8, UR5, 0xe ;  /* 0x0000000e0508789a */ /* 0x000fe20008000000 */
[----:B------:R-:W-:Y:S01]  /*12f00*/  STL.64 [R1+0x1168], R82 ;  /* 0x0011685201007387 */ /* 0x000fe20000100a00 */
[----:B------:R-:W-:Y:S01]  /*12f10*/  USGXT.U32 UR10, UR6, 0xe ;  /* 0x0000000e060a789a */ /* 0x000fe20008000000 */
[----:B------:R-:W-:Y:S01]  /*12f20*/  UMOV UR11, 0x40000040 ;  /* 0x40000040000b7882 */ /* 0x000fe20000000000 */
[----:B------:R-:W-:Y:S01]  /*12f30*/  UIADD3 UR12, UP0, UR8, 0x2, URZ ;  /* 0x00000002080c7890 */ /* 0x000fe2000ff1e03f */
[----:B------:R-:W-:Y:S01]  /*12f40*/  STL.64 [R1+0x1160], R80 ;  /* 0x0011605001007387 */ /* 0x000fe20000100a00 */
[----:B------:R-:W-:Y:S01]  /*12f50*/  UIADD3 UR14, UP1, UR10, 0x2, URZ ;  /* 0x000000020a0e7890 */ /* 0x000fe2000ff3e03f */
[----:B------:R-:W-:Y:S01]  /*12f60*/  UMOV UR5, URZ ;  /* 0x0000003f00057c82 */ /* 0x000fe20008000000 */
[----:B------:R-:W-:Y:S01]  /*12f70*/  UMOV UR6, URZ ;  /* 0x0000003f00067c82 */ /* 0x000fe20008000000 */
[----:B------:R-:W-:Y:S01]  /*12f80*/  UIADD3.X UR13, UR5, 0x40000040, URZ, UP0, !UPT ;  /* 0x40000040050d7890 */ /* 0x000fe200087fe43f */
[----:B------:R-:W-:Y:S01]  /*12f90*/  STL.64 [R1+0x1158], R78 ;  /* 0x0011584e01007387 */ /* 0x000fe20000100a00 */
[----:B------:R-:W-:-:S02]  /*12fa0*/  UIADD3.X UR15, UR6, 0x40000040, URZ, UP1, !UPT ;  /* 0x40000040060f7890 */ /* 0x000fc40008ffe43f */
[----:B------:R-:W-:Y:S01]  /*12fb0*/  UIADD3.64 UR40, UR12, 0x2, URZ ;  /* 0x000000020c287897 */ /* 0x000fe2000fffe03f */
[----:B------:R-:W-:Y:S01]  /*12fc0*/  STL.64 [R1+0x1150], R76 ;  /* 0x0011504c01007387 */ /* 0x000fe20000100a00 */
[----:B------:R-:W-:Y:S02]  /*12fd0*/  UIADD3.64 UR42, UR14, 0x2, URZ ;  /* 0x000000020e2a7897 */ /* 0x000fe4000fffe03f */
[----:B------:R-:W-:Y:S01]  /*12fe0*/  UIADD3.64 UR36, UR12, 0x4, URZ ;  /* 0x000000040c247897 */ /* 0x000fe2000fffe03f */
[----:B------:R-:W-:Y:S01]  /*12ff0*/  STL.64 [R1+0x1148], R74 ;  /* 0x0011484a01007387 */ /* 0x000fe20000100a00 */
[----:B------:R-:W-:Y:S02]  /*13000*/  UIADD3.64 UR38, UR14, 0x4, URZ ;  /* 0x000000040e267897 */ /* 0x000fe4000fffe03f */
[----:B------:R-:W-:Y:S01]  /*13010*/  UIADD3.64 UR32, UR12, 0xffe, URZ ;  /* 0x00000ffe0c207897 */ /* 0x000fe2000fffe03f */
[----:B------:R-:W-:Y:S01]  /*13020*/  STL.64 [R1+0x1140], R72 ;  /* 0x0011404801007387 */ /* 0x000fe20000100a00 */
[----:B------:R-:W-:-:S02]  /*13030*/  UIADD3.64 UR34, UR14, 0x3fe, URZ ;  /* 0x000003fe0e227897 */ /* 0x000fc4000fffe03f */
        /* <DEDUP_REMOVED lines=8> */
[----:B------:R-:W-:-:S03]  /*130c0*/  UIADD3.64 UR22, UR14, 0x404, URZ ;  /* 0x000004040e167897 */ /* 0x000fc6000fffe03f */
        /* <DEDUP_REMOVED lines=21> */
[----:B------:R-:W-:Y:S04]  /*13220*/  STL [R1+0x107c], R231 ;  /* 0x00107ce701007387 */ /* 0x000fe80000100800 */
[----:B------:R-:W-:Y:S04]  /*13230*/  STL [R1+0x1078], R239 ;  /* 0x001078ef01007387 */ /* 0x000fe80000100800 */
[----:B------:R-:W-:Y:S04]  /*13240*/  STL [R1+0x1074], R248 ;  /* 0x001074f801007387 */ /* 0x000fe80000100800 */
[----:B------:R-:W-:Y:S04]  /*13250*/  STL [R1+0x1070], R247 ;  /* 0x001070f701007387 */ /* 0x000fe80000100800 */
[----:B-----5:R-:W-:Y:S04]  /*13260*/  STL [R1+0x1060], R18 ;  /* 0x0010601201007387 */ /* 0x020fe80000100800 */
[----:B------:R1:W-:Y:S04]  /*13270*/  STL [R1+0x105c], R17 ;  /* 0x00105c1101007387 */ /* 0x0003e80000100800 */
[----:B------:R-:W-:Y:S04]  /*13280*/  STL [R1+0x1058], R16 ;  /* 0x0010581001007387 */ /* 0x000fe80000100800 */
[----:B------:R-:W-:Y:S01]  /*13290*/  STL [R1+0x1054], R15 ;  /* 0x0010540f01007387 */ /* 0x000fe20000100800 */
[----:B--2---:R-:W-:-:S03]  /*132a0*/  WARPGROUP.ARRIVE ;  /* 0x00000000000079c5 */ /* 0x004fc60000000000 */
[----:B------:R-:W-:Y:S01]  /*132b0*/  STL [R1+0x1050], R14 ;  /* 0x0010500e01007387 */ /* 0x000fe20000100800 */
[----:B------:R-:W-:Y:S01]  /*132c0*/  UIADD3.64 UR44, UR12, 0x200, URZ ;  /* 0x000002000c2c7897 */ /* 0x000fe2000fffe03f */
[----:B-1----:R-:W1:Y:S01]  /*132d0*/  LDC R17, c[0x0][0x230] ;  /* 0x00008c00ff117b82 */ /* 0x002e620000000800 */
[----:B------:R-:W-:Y:S03]  /*132e0*/  HGMMA.64x128x8.F32.TF32 R88, gdesc[UR8], R88, gsb0 ;  /* 0x05e00000085879f0 */ /* 0x000fe60008002858 */
[----:B------:R-:W-:Y:S02]  /*132f0*/  WARPGROUP.DEPBAR.LE gsb0, 0x0 ;  /* 0x00008000000079c5 */ /* 0x000fe40000010000 */
[----:B------:R-:W-:-:S07]  /*13300*/  WARPGROUP.ARRIVE ;  /* 0x00000000000079c5 */ /* 0x000fce0000000000 */
        /* <DEDUP_REMOVED lines=20> */
[----:B------:R2:W-:Y:S04]  /*13450*/  STL.64 [R1+0x400], R88 ;  /* 0x0004005801007387 */ /* 0x0005e80000100a00 */
        /* <DEDUP_REMOVED lines=31> */
[----:B--2---:R-:W2:Y:S04]  /*13650*/  LDL.LU.64 R88, [R1+0x300] ;  /* 0x0003000001587983 */ /* 0x004ea80000300a00 */
[----:B---3--:R-:W2:Y:S04]  /*13660*/  LDL.LU.64 R90, [R1+0x308] ;  /* 0x00030800015a7983 */ /* 0x008ea80000300a00 */
[----:B----4-:R-:W2:Y:S04]  /*13670*/  LDL.LU.64 R92, [R1+0x310] ;  /* 0x00031000015c7983 */ /* 0x010ea80000300a00 */
        /* <DEDUP_REMOVED lines=29> */
[----:B------:R-:W-:Y:S01]  /*13850*/  UIADD3.64 UR8, UR12, 0x1fe, URZ ;  /* 0x000001fe0c087897 */ /* 0x000fe2000fffe03f */
[----:B------:R-:W-:Y:S01]  /*13860*/  UMOV UR46, UR14 ;  /* 0x0000000e002e7c82 */ /* 0x000fe20008000000 */
[----:B------:R-:W-:Y:S01]  /*13870*/  UMOV UR47, UR15 ;  /* 0x0000000f002f7c82 */ /* 0x000fe20008000000 */
[----:B------:R-:W-:Y:S01]  /*13880*/  UIADD3.64 UR40, UR12, 0x202, URZ ;  /* 0x000002020c287897 */ /* 0x000fe2000fffe03f */
[----:B------:R-:W3:Y:S01]  /*13890*/  LDL.LU.64 R24, [R1+0x200] ;  /* 0x0002000001187983 */ /* 0x000ee20000300a00 */
[----:B------:R-:W-:-:S02]  /*138a0*/  UIADD3.64 UR36, UR12, 0x204, URZ ;  /* 0x000002040c247897 */ /* 0x000fc4000fffe03f */
[----:B------:R-:W-:Y:S01]  /*138b0*/  UIADD3.64 UR32, UR12, 0x11fe, URZ ;  /* 0x000011fe0c207897 */ /* 0x000fe2000fffe03f */
[----:B------:R-:W3:Y:S01]  /*138c0*/  LDL.LU.64 R26, [R1+0x208] ;  /* 0x00020800011a7983 */ /* 0x000ee20000300a00 */
[----:B------:R-:W-:-:S03]  /*138d0*/  UIADD3.64 UR28, UR12, 0x1200, URZ ;  /* 0x000012000c1c7897 */ /* 0x000fc6000fffe03f */
[----:B------:R-:W3:Y:S04]  /*138e0*/  LDL.LU.64 R28, [R1+0x210] ;  /* 0x00021000011c7983 */ /* 0x000ee80000300a00 */
        /* <DEDUP_REMOVED lines=28> */
[----:B------:R-:W3:Y:S01]  /*13ab0*/  LDL.LU.64 R86, [R1+0x2f8] ;  /* 0x0002f80001567983 */ /* 0x000ee20000300a00 */
[----:B------:R-:W-:-:S02]  /*13ac0*/  UIADD3.64 UR24, UR12, 0x1202, URZ ;  /* 0x000012020c187897 */ /* 0x000fc4000fffe03f */
[----:B------:R-:W-:Y:S01]  /*13ad0*/  UIADD3.64 UR20, UR12, 0x1204, URZ ;  /* 0x000012040c147897 */ /* 0x000fe2000fffe03f */
[----:B--2---:R-:W-:-:S06]  /*13ae0*/  WARPGROUP.ARRIVE ;  /* 0x00000000000079c5 */ /* 0x004fcc0000000000 */
[----:B------:R-:W-:Y:S01]  /*13af0*/  HGMMA.64x128x8.F32.TF32 R88, gdesc[UR8], R88, gsb0 ;  /* 0x05e00000085879f0 */ /* 0x000fe20008002858 */
[----:B------:R-:W-:Y:S02]  /*13b00*/  UIADD3.64 UR8, UR12, 0x3fe, URZ ;  /* 0x000003fe0c087897 */ /* 0x000fe4000fffe03f */
[----:B------:R-:W-:Y:S02]  /*13b10*/  WARPGROUP.DEPBAR.LE gsb0, 0x0 ;  /* 0x00008000000079c5 */ /* 0x000fe40000010000 */
[----:B------:R-:W-:-:S07]  /*13b20*/  WARPGROUP.ARRIVE ;  /* 0x00000000000079c5 */ /* 0x000fce0000000000 */
[----:B------:R-:W-:Y:S01]  /*13b30*/  HGMMA.64x128x8.F32.TF32 R88, gdesc[UR44], R88, gsb0 ;  /* 0x05e000002c5879f0 */ /* 0x000fe20008002858 */
[----:B------:R-:W-:Y:S01]  /*13b40*/  UIADD3.64 UR44, UR12, 0x400, URZ ;  /* 0x000004000c2c7897 */ /* 0x000fe2000fffe03f */
[----:B------:R-:W-:Y:S01]  /*13b50*/  UMOV UR46, UR14 ;  /* 0x0000000e002e7c82 */ /* 0x000fe20008000000 */
[----:B------:R-:W-:Y:S01]  /*13b60*/  UMOV UR47, UR15 ;  /* 0x0000000f002f7c82 */ /* 0x000fe20008000000 */
[----:B------:R-:W-:Y:S02]  /*13b70*/  WARPGROUP.DEPBAR.LE gsb0, 0x0 ;  /* 0x00008000000079c5 */ /* 0x000fe40000010000 */
[----:B------:R-:W-:-:S06]  /*13b80*/  WARPGROUP.ARRIVE ;  /* 0x00000000000079c5 */ /* 0x000fcc0000000000 */
[----:B------:R-:W-:Y:S01]  /*13b90*/  HGMMA.64x128x8.F32.TF32 R88, gdesc[UR40], R88, gsb0 ;  /* 0x05e00000285879f0 */ /* 0x000fe20008002858 */
[----:B------:R-:W-:Y:S02]  /*13ba0*/  UIADD3.64 UR40, UR12, 0x402, URZ ;  /* 0x000004020c287897 */ /* 0x000fe4000fffe03f */
[----:B------:R-:W-:Y:S02]  /*13bb0*/  WARPGROUP.DEPBAR.LE gsb0, 0x0 ;  /* 0x00008000000079c5 */ /* 0x000fe40000010000 */
[----:B------:R-:W-:-:S07]  /*13bc0*/  WARPGROUP.ARRIVE ;  /* 0x00000000000079c5 */ /* 0x000fce0000000000 */
        /* <DEDUP_REMOVED lines=19> */
[----:B---3--:R-:W-:Y:S01]  /*13d00*/  WARPGROUP.ARRIVE ;  /* 0x00000000000079c5 */ /* 0x008fe20000000000 */
[----:B------:R1:W-:Y:S04]  /*13d10*/  STL.64 [R1+0x300], R88 ;  /* 0x0003005801007387 */ /* 0x0003e80000100a00 */
[----:B------:R2:W-:Y:S02]  /*13d20*/  STL.64 [R1+0x308], R90 ;  /* 0x0003085a01007387 */ /* 0x0005e40000100a00 */
[----:B------:R-:W-:Y:S02]  /*13d30*/  HGMMA.64x128x8.F32.TF32 R24, gdesc[UR8], R24, gsb0 ;  /* 0x05e00000081879f0 */ /* 0x000fe40008002818 */
        /* <DEDUP_REMOVED lines=30> */
[----:B-1----:R-:W4:Y:S04]  /*13f20*/  LDL.LU.64 R88, [R1+0x100] ;  /* 0x0001000001587983 */ /* 0x002f280000300a00 */
[----:B--2---:R-:W2:Y:S04]  /*13f30*/  LDL.LU.64 R90, [R1+0x108] ;  /* 0x00010800015a7983 */ /* 0x004ea80000300a00 */
[----:B---3--:R-:W2:Y:S01]  /*13f40*/  LDL.LU.64 R92, [R1+0x110] ;  /* 0x00011000015c7983 */ /* 0x008ea20000300a00 */
[----:B------:R-:W-:-:S02]  /*13f50*/  WARPGROUP.DEPBAR.LE gsb0, 0x0 ;  /* 0x00008000000079c5 */ /* 0x000fc40000010000 */
[----:B------:R-:W-:-:S06]  /*13f60*/  WARPGROUP.ARRIVE ;  /* 0x00000000000079c5 */ /* 0x000fcc0000000000 */
        /* <DEDUP_REMOVED lines=52> */
[----:B----4-:R-:W4:Y:S04]  /*142b0*/  LDL.LU.64 R94, [R1+0x118] ;  /* 0x00011800015e7983 */ /* 0x010f280000300a00 */
[----:B------:R-:W4:Y:S04]  /*142c0*/  LDL.LU.64 R96, [R1+0x120] ;  /* 0x0001200001607983 */ /* 0x000f280000300a00 */
        /* <DEDUP_REMOVED lines=26> */
[----:B------:R-:W4:Y:S01]  /*14470*/  LDL.LU.64 R150, [R1+0x1f8] ;  /* 0x0001f80001967983 */ /* 0x000f220000300a00 */
[----:B------:R-:W-:-:S02]  /*14480*/  UIADD3.64 UR8, UR12, 0x5fe, URZ ;  /* 0x000005fe0c087897 */ /* 0x000fc4000fffe03f */
[----:B------:R-:W-:Y:S01]  /*14490*/  UIADD3.64 UR44, UR12, 0x600, URZ ;  /* 0x000006000c2c7897 */ /* 0x000fe2000fffe03f */
[----:B-1----:R-:W4:Y:S01]  /*144a0*/  LDL.LU.64 R24, [R1] ;  /* 0x0000000001187983 */ /* 0x002f220000300a00 */
[----:B------:R-:W-:Y:S01]  /*144b0*/  UMOV UR46, UR14 ;  /* 0x0000000e002e7c82 */ /* 0x000fe20008000000 */
[----:B------:R-:W-:Y:S01]  /*144c0*/  UMOV UR47, UR15 ;  /* 0x0000000f002f7c82 */ /* 0x000fe20008000000 */
[----:B------:R-:W-:Y:S01]  /*144d0*/  UIADD3.64 UR40, UR12, 0x602, URZ ;  /* 0x000006020c287897 */ /* 0x000fe2000fffe03f */
[----:B---3--:R-:W3:Y:S01]  /*144e0*/  LDL.LU.64 R26, [R1+0x8] ;  /* 0x00000800011a7983 */ /* 0x008ee20000300a00 */
[----:B------:R-:W-:Y:S02]  /*144f0*/  UIADD3.64 UR36, UR12, 0x604, URZ ;  /* 0x000006040c247897 */ /* 0x000fe4000fffe03f */
        /* <DEDUP_REMOVED lines=30> */
[----:B--2---:R-:W3:Y:S04]  /*146e0*/  LDL.LU.64 R84, [R1+0xf0] ;  /* 0x0000f00001547983 */ /* 0x004ee80000300a00 */
[----:B------:R-:W3:Y:S01]  /*146f0*/  LDL.LU.64 R86, [R1+0xf8] ;  /* 0x0000f80001567983 */ /* 0x000ee20000300a00 */
[----:B----4-:R-:W-:-:S06]  /*14700*/  WARPGROUP.ARRIVE ;  /* 0x00000000000079c5 */ /* 0x010fcc0000000000 */
        /* <DEDUP_REMOVED lines=29> */
[----:B---3--:R-:W-:-:S06]  /*148e0*/  WARPGROUP.ARRIVE ;  /* 0x00000000000079c5 */ /* 0x008fcc0000000000 */
        /* <DEDUP_REMOVED lines=55> */
[----:B------:R-:W-:-:S02]  /*14c60*/  WARPGROUP.DEPBAR.LE gsb0, 0x0 ;  /* 0x00008000000079c5 */ /* 0x000fc40000010000 */
[----:B------:R-:W-:-:S06]  /*14c70*/  WARPGROUP.ARRIVE ;  /* 0x00000000000079c5 */ /* 0x000fcc0000000000 */
[----:B------:R-:W-:Y:S01]  /*14c80*/  HGMMA.64x128x8.F32.TF32 R152, gdesc[UR32], R152, gsb0 ;  /* 0x05e00000209879f0 */ /* 0x000fe20008002898 */
[----:B------:R-:W-:Y:S04]  /*14c90*/  STL.64 [R1+0x140], R104 ;  /* 0x0001406801007387 */ /* 0x000fe80000100a00 */
[----:B------:R-:W-:Y:S04]  /*14ca0*/  STL.64 [R1+0x148], R106 ;  /* 0x0001486a01007387 */ /* 0x000fe80000100a00 */
[----:B------:R-:W-:Y:S04]  /*14cb0*/  STL.64 [R1+0x150], R108 ;  /* 0x0001506c01007387 */ /* 0x000fe80000100a00 */
        /* <DEDUP_REMOVED lines=22> */
[----:B-1----:R-:W2:Y:S04]  /*14e20*/  LDL.LU.64 R150, [R1+0x1278] ;  /* 0x0012780001967983 */ /* 0x002ea80000300a00 */
[----:B------:R-:W2:Y:S04]  /*14e30*/  LDL.LU.64 R148, [R1+0x1270] ;  /* 0x0012700001947983 */ /* 0x000ea80000300a00 */
[----:B------:R-:W2:Y:S04]  /*14e40*/  LDL.LU.64 R146, [R1+0x1268] ;  /* 0x0012680001927983 */ /* 0x000ea80000300a00 */
[----:B------:R-:W2:Y:S04]  /*14e50*/  LDL.LU.64 R144, [R1+0x1260] ;  /* 0x0012600001907983 */ /* 0x000ea80000300a00 */
[----:B------:R-:W2:Y:S04]  /*14e60*/  LDL.LU.64 R142, [R1+0x1258] ;  /* 0x00125800018e7983 */ /* 0x000ea80000300a00 */
[----:B------:R-:W2:Y:S04]  /*14e70*/  LDL.LU.64 R140, [R1+0x1250] ;  /* 0x00125000018c7983 */ /* 0x000ea80000300a00 */
[----:B------:R-:W2:Y:S04]  /*14e80*/  LDL.LU.64 R138, [R1+0x1248] ;  /* 0x00124800018a7983 */ /* 0x000ea80000300a00 */
[----:B------:R-:W2:Y:S01]  /*14e90*/  LDL.LU.64 R136, [R1+0x1240] ;  /* 0x0012400001887983 */ /* 0x000ea20000300a00 */
[----:B------:R-:W-:-:S02]  /*14ea0*/  WARPGROUP.DEPBAR.LE gsb0, 0x0 ;  /* 0x00008000000079c5 */ /* 0x000fc40000010000 */
[----:B------:R-:W-:Y:S01]  /*14eb0*/  WARPGROUP.ARRIVE ;  /* 0x00000000000079c5 */ /* 0x000fe20000000000 */
[----:B------:R-:W2:Y:S04]  /*14ec0*/  LDL.LU.64 R134, [R1+0x1238] ;  /* 0x0012380001867983 */ /* 0x000ea80000300a00 */
[----:B------:R-:W2:Y:S01]  /*14ed0*/  LDL.LU.64 R132, [R1+0x1230] ;  /* 0x0012300001847983 */ /* 0x000ea20000300a00 */
[----:B------:R-:W-:Y:S03]  /*14ee0*/  HGMMA.64x128x8.F32.TF32 R152, gdesc[UR28], R152, gsb0 ;  /* 0x05e000001c9879f0 */ /* 0x000fe60008002898 */
        /* <DEDUP_REMOVED lines=23> */
[----:B------:R-:W-:-:S02]  /*15060*/  WARPGROUP.DEPBAR.LE gsb0, 0x0 ;  /* 0x00008000000079c5 */ /* 0x000fc40000010000 */
[----:B------:R-:W-:-:S06]  /*15070*/  WARPGROUP.ARRIVE ;  /* 0x00000000000079c5 */ /* 0x000fcc0000000000 */
[----:B------:R-:W-:Y:S01]  /*15080*/  HGMMA.64x128x8.F32.TF32 R152, gdesc[UR24], R152, gsb0 ;  /* 0x05e00000189879f0 */ /* 0x000fe20008002898 */
[----:B------:R-:W-:Y:S02]  /*15090*/  UIADD3.64 UR20, UR12, 0x1a04, URZ ;  /* 0x00001a040c147897 */ /* 0x000fe4000fffe03f */
[----:B------:R-:W-:Y:S01]  /*150a0*/  UIADD3.64 UR8, UR12, 0xbfe, URZ ;  /* 0x00000bfe0c087897 */ /* 0x000fe2000fffe03f */
[----:B------:R-:W-:Y:S02]  /*150b0*/  WARPGROUP.DEPBAR.LE gsb0, 0x0 ;  /* 0x00008000000079c5 */ /* 0x000fe40000010000 */
[----:B------:R-:W-:-:S06]  /*150c0*/  WARPGROUP.ARRIVE ;  /* 0x00000000000079c5 */ /* 0x000fcc0000000000 */
[----:B------:R-:W-:Y:S01]  /*150d0*/  HGMMA.64x128x8.F32.TF32 R152, gdesc[UR20], R152, gsb0 ;  /* 0x05e00000149879f0 */ /* 0x000fe20008002898 */
[----:B------:R-:W-:Y:S01]  /*150e0*/  UIADD3.64 UR44, UR12, 0xc00, URZ ;  /* 0x00000c000c2c7897 */ /* 0x000fe2000fffe03f */
[----:B------:R-:W-:Y:S01]  /*150f0*/  UMOV UR46, UR14 ;  /* 0x0000000e002e7c82 */ /* 0x000fe20008000000 */
[----:B------:R-:W-:Y:S01]  /*15100*/  UMOV UR47, UR15 ;  /* 0x0000000f002f7c82 */ /* 0x000fe20008000000 */
[----:B------:R-:W-:Y:S02]  /*15110*/  WARPGROUP.DEPBAR.LE gsb0, 0x0 ;  /* 0x00008000000079c5 */ /* 0x000fe40000010000 */
[----:B--2---:R-:W-:-:S06]  /*15120*/  WARPGROUP.ARRIVE ;  /* 0x00000000000079c5 */ /* 0x004fcc0000000000 */
        /* <DEDUP_REMOVED lines=13> */
[----:B------:R-:W-:Y:S04]  /*15200*/  STL.64 [R1], R24 ;  /* 0x0000001801007387 */ /* 0x000fe80000100a00 */
        /* <DEDUP_REMOVED lines=70> */
[----:B------:R-:W-:-:S02]  /*15670*/  UIADD3.64 UR24, UR12, 0x1c02, URZ ;  /* 0x00001c020c187897 */ /* 0x000fc4000fffe03f */
[----:B------:R-:W-:Y:S01]  /*15680*/  UIADD3.64 UR20, UR12, 0x1c04, URZ ;  /* 0x00001c040c147897 */ /* 0x000fe2000fffe03f */
[----:B------:R-:W3:Y:S01]  /*15690*/  LDL.LU R9, [R1+0x660] ;  /* 0x0006600001097983 */ /* 0x000ee20000300800 */
[----:B------:R-:W-:Y:S02]  /*156a0*/  UIADD3.64 UR8, UR12, 0xdfe, URZ ;  /* 0x00000dfe0c087897 */ /* 0x000fe4000fffe03f */
[----:B------:R-:W-:Y:S01]  /*156b0*/  UIADD3.64 UR40, UR12, 0xe02, URZ ;  /* 0x00000e020c287897 */ /* 0x000fe2000fffe03f */
[----:B------:R-:W4:Y:S01]  /*156c0*/  LDL.LU R8, [R1+0x668] ;  /* 0x0006680001087983 */ /* 0x000f220000300800 */
[----:B------:R-:W-:Y:S02]  /*156d0*/  UIADD3.64 UR36, UR12, 0xe04, URZ ;  /* 0x00000e040c247897 */ /* 0x000fe4000fffe03f */
[----:B------:R-:W-:Y:S01]  /*156e0*/  UIADD3.64 UR32, UR12, 0x1dfe, URZ ;  /* 0x00001dfe0c207897 */ /* 0x000fe2000fffe03f */
[----:B------:R-:W3:Y:S01]  /*156f0*/  LDL.LU R248, [R1+0x658] ;  /* 0x0006580001f87983 */ /* 0x000ee20000300800 */
[----:B------:R-:W-:-:S03]  /*15700*/  UIADD3.64 UR28, UR12, 0x1e00, URZ ;  /* 0x00001e000c1c7897 */ /* 0x000fc6000fffe03f */
[----:B------:R-:W3:Y:S04]  /*15710*/  LDL.LU R247, [R1+0x664] ;  /* 0x0006640001f77983 */ /* 0x000ee80000300800 */
[----:B------:R-:W3:Y:S04]  /*15720*/  LDL.LU R18, [R1+0x650] ;  /* 0x0006500001127983 */ /* 0x000ee80000300800 */
[----:B------:R-:W3:Y:S04]  /*15730*/  LDL.LU R16, [R1+0x65c] ;  /* 0x00065c0001107983 */ /* 0x000ee80000300800 */
[----:B------:R-:W4:Y:S01]  /*15740*/  LDL R15, [R1+0xe50] ;  /* 0x000e5000010f7983 */ /* 0x000f220000100800 */
[----:B------:R-:W-:-:S02]  /*15750*/  WARPGROUP.DEPBAR.LE gsb0, 0x0 ;  /* 0x00008000000079c5 */ /* 0x000fc40000010000 */
[----:B------:R-:W-:-:S06]  /*15760*/  WARPGROUP.ARRIVE ;  /* 0x00000000000079c5 */ /* 0x000fcc0000000000 */
[----:B------:R-:W-:Y:S03]  /*15770*/  HGMMA.64x128x8.F32.TF32 R88, gdesc[UR24], R88, gsb0 ;  /* 0x05e00000185879f0 */ /* 0x000fe60008002858 */
[----:B------:R-:W-:Y:S02]  /*15780*/  WARPGROUP.DEPBAR.LE gsb0, 0x0 ;  /* 0x00008000000079c5 */ /* 0x000fe40000010000 */
[----:B------:R-:W-:-:S07]  /*15790*/  WARPGROUP.ARRIVE ;  /* 0x00000000000079c5 */ /* 0x000fce0000000000 */
[----:B------:R-:W-:Y:S03]  /*157a0*/  HGMMA.64x128x8.F32.TF32 R88, gdesc[UR20], R88, gsb0 ;  /* 0x05e00000145879f0 */ /* 0x000fe60008002858 */
[----:B------:R-:W-:Y:S02]  /*157b0*/  WARPGROUP.DEPBAR.LE gsb0, 0x0 ;  /* 0x00008000000079c5 */ /* 0x000fe40000010000 */
[----:B--2---:R-:W-:-:S07]  /*157c0*/  WARPGROUP.ARRIVE ;  /* 0x00000000000079c5 */ /* 0x004fce0000000000 */
[----:B------:R-:W-:Y:S01]  /*157d0*/  HGMMA.64x128x8.F32.TF32 R24, gdesc[UR8], R24, gsb0 ;  /* 0x05e00000081879f0 */ /* 0x000fe20008002818 */
[----:B------:R-:W-:Y:S01]  /*157e0*/  UIADD3.64 UR8, UR12, 0xe00, URZ ;  /* 0x00000e000c087897 */ /* 0x000fe2000fffe03f */
[----:B------:R-:W-:Y:S01]  /*157f0*/  UMOV UR10, UR14 ;  /* 0x0000000e000a7c82 */ /* 0x000fe20008000000 */
[----:B------:R-:W-:Y:S01]  /*15800*/  UMOV UR11, UR15 ;  /* 0x0000000f000b7c82 */ /* 0x000fe20008000000 */
[----:B------:R-:W-:Y:S02]  /*15810*/  WARPGROUP.DEPBAR.LE gsb0, 0x0 ;  /* 0x00008000000079c5 */ /* 0x000fe40000010000 */
        /* <DEDUP_REMOVED lines=21> */
[----:B----4-:R-:W-:Y:S02]  /*15970*/  VIADD R6, R15, 0xffffffff ;  /* 0xffffffff0f067836 */ /* 0x010fe40000000000 */
[----:B------:R-:W-:-:S03]  /*15980*/  VIADD R14, R5, 0x1 ;  /* 0x00000001050e7836 */ /* 0x000fc60000000000 */
[----:B------:R-:W-:Y:S01]  /*15990*/  ISETP.GE.AND P0, PT, R5, R6, PT ;  /* 0x000000060500720c */ /* 0x000fe20003f06270 */
[----:B------:R-:W-:Y:S01]  /*159a0*/  IMAD R5, R14, -0x40, R17 ;  /* 0xffffffc00e057824 */ /* 0x000fe200078e0211 */
[----:B------:R-:W-:-:S04]  /*159b0*/  UIADD3 UR4, UR4, 0x1, URZ ;  /* 0x0000000104047890 */ /* 0x000fc8000fffe03f */
[----:B------:R-:W-:Y:S01]  /*159c0*/  ISETP.GT.AND P1, PT, R5, RZ, PT ;  /* 0x000000ff0500720c */ /* 0x000fe20003f24270 */
[----:B------:R-:W-:Y:S01]  /*159d0*/  UISETP.GT.AND UP0, UPT, UR4, 0x1, UPT ;  /* 0x000000010400788c */ /* 0x000fe2000bf04270 */
[----:B------:R-:W-:Y:S02]  /*159e0*/  WARPGROUP.DEPBAR.LE gsb0, 0x0 ;  /* 0x00008000000079c5 */ /* 0x000fe40000010000 */
[----:B------:R-:W-:-:S06]  /*159f0*/  WARPGROUP.ARRIVE ;  /* 0x00000000000079c5 */ /* 0x000fcc0000000000 */
[----:B------:R-:W-:Y:S01]  /*15a00*/  HGMMA.64x128x8.F32.TF32 R24, gdesc[UR12], R24, gsb0 ;  /* 0x05e000000c1879f0 */ /* 0x000fe20008002818 */
[----:B------:R-:W-:Y:S02]  /*15a10*/  SEL R6, RZ, 0x4, !P1 ;  /* 0x00000004ff067807 */ /* 0x000fe40004800000 */
[-C--:B------:R-:W-:Y:S02]  /*15a20*/  IADD3 R8, P2, R8, R2.reuse, RZ ;  /* 0x0000000208087210 */ /* 0x080fe40007f5e0ff */
[----:B------:R-:W-:Y:S01]  /*15a30*/  SEL R6, R6, RZ, !P0 ;  /* 0x000000ff06067207 */ /* 0x000fe20004000000 */
[----:B------:R-:W-:Y:S01]  /*15a40*/  USEL UR4, UR4, URZ, !UP0 ;  /* 0x0000003f04047287 */ /* 0x000fe2000c000000 */
[----:B------:R-:W-:Y:S01]  /*15a50*/  STL [R1+0x106c], R213 ;  /* 0x00106cd501007387 */ /* 0x000fe20000100800 */
[----:B---3--:R-:W-:Y:S01]  /*15a60*/  IMAD.X R9, R9, 0x1, R0, P2 ;  /* 0x0000000109097824 */ /* 0x008fe200010e0600 */
[----:B------:R-:W-:Y:S01]  /*15a70*/  ISETP.NE.U32.AND P1, PT, R6, RZ, PT ;  /* 0x000000ff0600720c */ /* 0x000fe20003f25070 */
[----:B------:R-:W-:Y:S01]  /*15a80*/  ULEA UR5, UR4, UR7, 0x11 ;  /* 0x0000000704057291 */ /* 0x000fe2000f8e883f */
[----:B------:R-:W-:Y:S01]  /*15a90*/  STL [R1+0x1068], R214 ;  /* 0x001068d601007387 */ /* 0x000fe20000100800 */
[----:B------:R-:W-:-:S03]  /*15aa0*/  IADD3 R247, P2, R247, R2, RZ ;  /* 0x00000002f7f77210 */ /* 0x000fc60007f5e0ff */
[----:B------:R1:W-:Y:S04]  /*15ab0*/  STL [R1+0x1064], R215 ;  /* 0x001064d701007387 */ /* 0x0003e80000100800 */
[----:B------:R2:W-:Y:S04]  /*15ac0*/  STL [R1+0x668], R8 ;  /* 0x0006680801007387 */ /* 0x0005e80000100800 */
[----:B------:R3:W-:Y:S01]  /*15ad0*/  STL [R1+0x660], R9 ;  /* 0x0006600901007387 */ /* 0x0007e20000100800 */
[----:B------:R-:W-:-:S03]  /*15ae0*/  IADD3 R6, R7, UR5, RZ ;  /* 0x0000000507067c10 */ /* 0x000fc6000fffe0ff */
[----:B------:R-:W4:Y:S01]  /*15af0*/  LDL.LU R239, [R1+0x654] ;  /* 0x0006540001ef7983 */ /* 0x000f220000300800 */
[----:B------:R-:W-:Y:S01]  /*15b00*/  IADD3 R16, P3, R16, R2, RZ ;  /* 0x0000000210107210 */ /* 0x000fe20007f7e0ff */
[--C-:B------:R-:W-:Y:S02]  /*15b10*/  IMAD.X R248, R248, 0x1, R0.reuse, P2 ;  /* 0x00000001f8f87824 */ /* 0x100fe400010e0600 */
[----:B------:R-:W4:Y:S04]  /*15b20*/  LDL.LU R231, [R1+0x66c] ;  /* 0x00066c0001e77983 */ /* 0x000f280000300800 */
[----:B-1----:R-:W4:Y:S01]  /*15b30*/  LDL.LU R215, [R1+0x670] ;  /* 0x0006700001d77983 */ /* 0x002f220000300800 */
[----:B------:R-:W-:-:S03]  /*15b40*/  IMAD.X R18, R18, 0x1, R0, P3 ;  /* 0x0000000112127824 */ /* 0x000fc600018e0600 */
[----:B------:R-:W-:Y:S04]  /*15b50*/  STL [R1+0x664], R247 ;  /* 0x000664f701007387 */ /* 0x000fe80000100800 */
[----:B------:R-:W-:Y:S04]  /*15b60*/  STL [R1+0x658], R248 ;  /* 0x000658f801007387 */ /* 0x000fe80000100800 */
[----:B------:R-:W-:Y:S04]  /*15b70*/  STL [R1+0x65c], R16 ;  /* 0x00065c1001007387 */ /* 0x000fe80000100800 */
[----:B------:R1:W-:Y:S04]  /*15b80*/  STL [R1+0x650], R18 ;  /* 0x0006501201007387 */ /* 0x0003e80000100800 */
[----:B------:R-:W4:Y:S04]  /*15b90*/  LDL.LU R214, [R1+0x674] ;  /* 0x0006740001d67983 */ /* 0x000f280000300800 */
[----:B------:R-:W4:Y:S01]  /*15ba0*/  LDL.LU R213, [R1+0x678] ;  /* 0x0006780001d57983 */ /* 0x000f220000300800 */
[----:B------:R-:W-:-:S02]  /*15bb0*/  WARPGROUP.DEPBAR.LE gsb0, 0x0 ;  /* 0x00008000000079c5 */ /* 0x000fc40000010000 */
[----:B------:R-:W-:Y:S06]  /*15bc0*/  BAR.SYNC.DEFER_BLOCKING 0x0 ;  /* 0x0000000000007b1d */ /* 0x000fec0000010000 */
[----:B------:R-:W-:Y:S01]  /*15bd0*/  @!PT LDS RZ, [RZ] ;  /* 0x00000000fffff984 */ /* 0x000fe20000000800 */
[----:B------:R-:W-:Y:S01]  /*15be0*/  @!PT LDS RZ, [RZ] ;  /* 0x00000000fffff984 */ /* 0x000fe20000000800 */
[----:B------:R-:W-:Y:S01]  /*15bf0*/  @!PT LDS RZ, [RZ] ;  /* 0x00000000fffff984 */ /* 0x000fe20000000800 */
[----:B------:R2:W-:Y:S02]  /*15c00*/  LDGSTS.E [R6], desc[UR18][R8.64], P1 ;  /* 0x0000000008067fae */ /* 0x0005e40008921852 */
[----:B--2---:R-:W-:Y:S01]  /*15c10*/  IMAD.MOV.U32 R8, RZ, RZ, R247 ;  /* 0x000000ffff087224 */ /* 0x004fe200078e00f7 */
[----:B---3--:R-:W-:-:S05]  /*15c20*/  MOV R9, R248 ;  /* 0x000000f800097202 */ /* 0x008fca0000000f00 */
[----:B------:R2:W-:Y:S02]  /*15c30*/  LDGSTS.E [R6+0x4000], desc[UR18][R8.64], P1 ;  /* 0x0400000008067fae */ /* 0x0005e40008921852 */
[----:B--2---:R-:W-:Y:S02]  /*15c40*/  IMAD.MOV.U32 R9, RZ, RZ, R18 ;  /* 0x000000ffff097224 */ /* 0x004fe400078e0012 */
[----:B------:R-:W-:Y:S01]  /*15c50*/  IMAD.MOV.U32 R8, RZ, RZ, R16 ;  /* 0x000000ffff087224 */ /* 0x000fe200078e0010 */
[----:B-1----:R-:W2:Y:S04]  /*15c60*/  LDL.LU R18, [R1+0x67c] ;  /* 0x00067c0001127983 */ /* 0x002ea80000300800 */
[----:B------:R-:W3:Y:S01]  /*15c70*/  LDL.LU R16, [R1+0x680] ;  /* 0x0006800001107983 */ /* 0x000ee20000300800 */
[----:B------:R-:W-:-:S03]  /*15c80*/  ISETP.GT.AND P2, PT, R5, 0x1, PT ;  /* 0x000000010500780c */ /* 0x000fc60003f44270 */
[----:B------:R1:W-:Y:S02]  /*15c90*/  LDGSTS.E [R6+0x8000], desc[UR18][R8.64], P1 ;  /* 0x0800000008067fae */ /* 0x0003e40008921852 */
[----:B-1----:R-:W-:-:S04]  /*15ca0*/  SEL R8, RZ, 0x4, !P2 ;  /* 0x00000004ff087807 */ /* 0x002fc80005000000 */
[----:B------:R-:W-:-:S04]  /*15cb0*/  SEL R8, R8, RZ, !P0 ;  /* 0x000000ff08087207 */ /* 0x000fc80004000000 */
[----:B------:R-:W-:Y:S02]  /*15cc0*/  ISETP.NE.U32.AND P2, PT, R8, RZ, PT ;  /* 0x000000ff0800720c */ /* 0x000fe40003f45070 */
[----:B----4-:R-:W-:-:S05]  /*15cd0*/  IADD3 R239, P3, R239, R2, RZ ;  /* 0x00000002efef7210 */ /* 0x010fca0007f7e0ff */
[----:B------:R-:W-:Y:S01]  /*15ce0*/  IMAD.X R10, R10, 0x1, R0, P3 ;  /* 0x000000010a0a7824 */ /* 0x000fe200018e0600 */
[----:B------:R-:W-:Y:S01]  /*15cf0*/  IADD3 R215, P4, R215, R2, RZ ;  /* 0x00000002d7d77210 */ /* 0x000fe20007f9e0ff */
[----:B------:R-:W-:-:S03]  /*15d00*/  IMAD.MOV.U32 R8, RZ, RZ, R239 ;  /* 0x000000ffff087224 */ /* 0x000fc600078e00ef */
[----:B------:R-:W-:Y:S01]  /*15d10*/  IADD3.X R231, R231, R0, RZ, P4, !PT ;  /* 0x00000000e7e77210 */ /* 0x000fe200027fe4ff */
[----:B------:R-:W-:Y:S01]  /*15d20*/  IMAD.MOV.U32 R9, RZ, RZ, R10 ;  /* 0x000000ffff097224 */ /* 0x000fe200078e000a */
[----:B------:R1:W-:Y:S04]  /*15d30*/  STL [R1+0x654], R239 ;  /* 0x000654ef01007387 */ /* 0x0003e80000100800 */
[----:B------:R-:W-:Y:S04]  /*15d40*/  STL [R1+0x670], R215 ;  /* 0x000670d701007387 */ /* 0x000fe80000100800 */
[----:B------:R4:W-:Y:S04]  /*15d50*/  STL [R1+0x66c], R231 ;  /* 0x00066ce701007387 */ /* 0x0009e80000100800 */
[----:B------:R-:W2:Y:S04]  /*15d60*/  LDL.LU R247, [R1+0x684] ;  /* 0x0006840001f77983 */ /* 0x000ea80000300800 */
[----:B------:R4:W-:Y:S01]  /*15d70*/  LDGSTS.E [R6+0xc000], desc[UR18][R8.64], P1 ;  /* 0x0c00000008067fae */ /* 0x0009e20008921852 */
[----:B------:R-:W-:-:S03]  /*15d80*/  IADD3 R213, P1, R213, R2, RZ ;  /* 0x00000002d5d57210 */ /* 0x000fc60007f3e0ff */
[----:B-1----:R-:W2:Y:S02]  /*15d90*/  LDL.LU R239, [R1+0x688] ;  /* 0x0006880001ef7983 */ /* 0x002ea40000300800 */
[----:B------:R-:W-:Y:S01]  /*15da0*/  IMAD.X R214, R214, 0x1, R0, P1 ;  /* 0x00000001d6d67824 */ /* 0x000fe200008e0600 */
[----:B----4-:R-:W-:Y:S01]  /*15db0*/  MOV R9, R231 ;  /* 0x000000e700097202 */ /* 0x010fe20000000f00 */
[----:B------:R-:W-:Y:S01]  /*15dc0*/  IMAD.MOV.U32 R8, RZ, RZ, R215 ;  /* 0x000000ffff087224 */ /* 0x000fe200078e00d7 */
[----:B------:R-:W4:Y:S04]  /*15dd0*/  LDL.LU R231, [R1+0x68c] ;  /* 0x00068c0001e77983 */ /* 0x000f280000300800 */
[----:B------:R-:W4:Y:S04]  /*15de0*/  LDL.LU R215, [R1+0x690] ;  /* 0x0006900001d77983 */ /* 0x000f280000300800 */
[----:B------:R1:W-:Y:S04]  /*15df0*/  LDGSTS.E [R6+0x4], desc[UR18][R8.64], P2 ;  /* 0x0000400008067fae */ /* 0x0003e80009121852 */
[----:B------:R-:W-:Y:S04]  /*15e00*/  STL [R1+0x678], R213 ;  /* 0x000678d501007387 */ /* 0x000fe80000100800 */
[----:B------:R2:W-:Y:S01]  /*15e10*/  STL [R1+0x674], R214 ;  /* 0x000674d601007387 */ /* 0x0005e20000100800 */
[----:B-1----:R-:W-:Y:S01]  /*15e20*/  IMAD.MOV.U32 R8, RZ, RZ, R213 ;  /* 0x000000ffff087224 */ /* 0x002fe200078e00d5 */
[----:B------:R-:W-:-:S05]  /*15e30*/  MOV R9, R214 ;  /* 0x000000d600097202 */ /* 0x000fca0000000f00 */
[----:B------:R1:W-:Y:S01]  /*15e40*/  LDGSTS.E [R6+0x4004], desc[UR18][R8.64], P2 ;  /* 0x0400400008067fae */ /* 0x0003e20009121852 */
[----:B---3--:R-:W-:-:S05]  /*15e50*/  IADD3 R16, P3, R16, R2, RZ ;  /* 0x0000000210107210 */ /* 0x008fca0007f7e0ff */
[----:B--2---:R-:W-:Y:S01]  /*15e60*/  IMAD.X R18, R18, 0x1, R0, P3 ;  /* 0x0000000112127824 */ /* 0x004fe200018e0600 */
[----:B------:R-:W-:Y:S04]  /*15e70*/  STL [R1+0x680], R16 ;  /* 0x0006801001007387 */ /* 0x000fe80000100800 */
[----:B------:R2:W-:Y:S01]  /*15e80*/  STL [R1+0x67c], R18 ;  /* 0x00067c1201007387 */ /* 0x0005e20000100800 */
[----:B-1----:R-:W-:-:S03]  /*15e90*/  IMAD.MOV.U32 R9, RZ, RZ, R18 ;  /* 0x000000ffff097224 */ /* 0x002fc600078e0012 */
[----:B------:R-:W3:Y:S01]  /*15ea0*/  LDL.LU R214, [R1+0x694] ;  /* 0x0006940001d67983 */ /* 0x000ee20000300800 */
[----:B------:R-:W-:-:S03]  /*15eb0*/  IMAD.MOV.U32 R8, RZ, RZ, R16 ;  /* 0x000000ffff087224 */ /* 0x000fc600078e0010 */
[----:B------:R-:W3:Y:S04]  /*15ec0*/  LDL.LU R213, [R1+0x698] ;  /* 0x0006980001d57983 */ /* 0x000ee80000300800 */
[----:B--2---:R-:W2:Y:S04]  /*15ed0*/  LDL.LU R18, [R1+0x69c] ;  /* 0x00069c0001127983 */ /* 0x004ea80000300800 */
[----:B------:R-:W2:Y:S01]  /*15ee0*/  LDL.LU R16, [R1+0x6a0] ;  /* 0x0006a00001107983 */ /* 0x000ea20000300800 */
[----:B------:R-:W-:-:S03]  /*15ef0*/  ISETP.GT.AND P1, PT, R5, 0x2, PT ;  /* 0x000000020500780c */ /* 0x000fc60003f24270 */
[----:B------:R1:W-:Y:S02]  /*15f00*/  LDGSTS.E [R6+0x8004], desc[UR18][R8.64], P2 ;  /* 0x0800400008067fae */ /* 0x0003e40009121852 */
[----:B-1----:R-:W-:-:S04]  /*15f10*/  SEL R8, RZ, 0x4, !P1 ;  /* 0x00000004ff087807 */ /* 0x002fc80004800000 */
[----:B------:R-:W-:-:S04]  /*15f20*/  SEL R8, R8, RZ, !P0 ;  /* 0x000000ff08087207 */ /* 0x000fc80004000000 */
[----:B------:R-:W-:Y:S02]  /*15f30*/  ISETP.NE.U32.AND P1, PT, R8, RZ, PT ;  /* 0x000000ff0800720c */ /* 0x000fe40003f25070 */
[----:B------:R-:W-:-:S05]  /*15f40*/  IADD3 R239, P3, R239, R2, RZ ;  /* 0x00000002efef7210 */ /* 0x000fca0007f7e0ff */
[----:B------:R-:W-:Y:S02]  /*15f50*/  IMAD.X R247, R247, 0x1, R0, P3 ;  /* 0x00000001f7f77824 */ /* 0x000fe400018e0600 */
[----:B------:R-:W-:Y:S02]  /*15f60*/  IMAD.MOV.U32 R8, RZ, RZ, R239 ;  /* 0x000000ffff087224 */ /* 0x000fe400078e00ef */
[----:B------:R-:W-:Y:S01]  /*15f70*/  IMAD.MOV.U32 R9, RZ, RZ, R247 ;  /* 0x000000ffff097224 */ /* 0x000fe200078e00f7 */
[----:B----4-:R-:W-:Y:S01]  /*15f80*/  IADD3 R215, P4, R215, R2, RZ ;  /* 0x00000002d7d77210 */ /* 0x010fe20007f9e0ff */
[----:B------:R-:W-:Y:S03]  /*15f90*/  STL [R1+0x688], R239 ;  /* 0x000688ef01007387 */ /* 0x000fe60000100800 */
[----:B------:R-:W-:Y:S01]  /*15fa0*/  IADD3.X R231, R231, R0, RZ, P4, !PT ;  /* 0x00000000e7e77210 */ /* 0x000fe200027fe4ff */
[----:B------:R1:W-:Y:S04]  /*15fb0*/  STL [R1+0x684], R247 ;  /* 0x000684f701007387 */ /* 0x0003e80000100800 */
[----:B------:R-:W-:Y:S04]  /*15fc0*/  STL [R1+0x690], R215 ;  /* 0x000690d701007387 */ /* 0x000fe80000100800 */
[----:B------:R4:W-:Y:S04]  /*15fd0*/  LDGSTS.E [R6+0xc004], desc[UR18][R8.64], P2 ;  /* 0x0c00400008067fae */ /* 0x0009e80009121852 */
[----:B------:R4:W-:Y:S04]  /*15fe0*/  STL [R1+0x68c], R231 ;  /* 0x00068ce701007387 */ /* 0x0009e80000100800 */
[----:B-1----:R-:W2:Y:S04]  /*15ff0*/  LDL.LU R247, [R1+0x6a4] ;  /* 0x0006a40001f77983 */ /* 0x002ea80000300800 */
[----:B------:R-:W2:Y:S01]  /*16000*/  LDL.LU R239, [R1+0x6a8] ;  /* 0x0006a80001ef7983 */ /* 0x000ea20000300800 */
[----:B----4-:R-:W-:Y:S01]  /*16010*/  MOV R9, R231 ;  /* 0x000000e700097202 */ /* 0x010fe20000000f00 */
[----:B------:R-:W-:-:S02]  /*16020*/  IMAD.MOV.U32 R8, RZ, RZ, R215 ;  /* 0x000000ffff087224 */ /* 0x000fc400078e00d7 */
[----:B------:R-:W4:Y:S04]  /*16030*/  LDL.LU R231, [R1+0x6ac] ;  /* 0x0006ac0001e77983 */ /* 0x000f280000300800 */
[----:B------:R-:W4:Y:S04]  /*16040*/  LDL.LU R215, [R1+0x6b0] ;  /* 0x0006b00001d77983 */ /* 0x000f280000300800 */
[----:B------:R1:W-:Y:S01]  /*16050*/  LDGSTS.E [R6+0x8], desc[UR18][R8.64], P1 ;  /* 0x0000800008067fae */ /* 0x0003e20008921852 */
[----:B---3--:R-:W-:-:S05]  /*16060*/  IADD3 R213, P2, R213, R2, RZ ;  /* 0x00000002d5d57210 */ /* 0x008fca0007f5e0ff */
[----:B------:R-:W-:Y:S01]  /*16070*/  IMAD.X R214, R214, 0x1, R0, P2 ;  /* 0x00000001d6d67824 */ /* 0x000fe200010e0600 */
[----:B--2---:R-:W-:Y:S01]  /*16080*/  IADD3 R16, P3, R16, R2, RZ ;  /* 0x0000000210107210 */ /* 0x004fe20007f7e0ff */
[----:B-1----:R-:W-:-:S03]  /*16090*/  IMAD.MOV.U32 R8, RZ, RZ, R213 ;  /* 0x000000ffff087224 */ /* 0x002fc600078e00d5 */
[----:B------:R-:W-:Y:S01]  /*160a0*/  MOV R9, R214 ;  /* 0x000000d600097202 */ /* 0x000fe20000000f00 */
[----:B------:R-:W-:Y:S01]  /*160b0*/  STL [R1+0x698], R213 ;  /* 0x000698d501007387 */ /* 0x000fe20000100800 */
[----:B------:R-:W-:-:S03]  /*160c0*/  IMAD.X R18, R18, 0x1, R0, P3 ;  /* 0x0000000112127824 */ /* 0x000fc600018e0600 */
[----:B------:R1:W-:Y:S04]  /*160d0*/  STL [R1+0x694], R214 ;  /* 0x000694d601007387 */ /* 0x0003e80000100800 */
[----:B------:R-:W-:Y:S04]  /*160e0*/  STL [R1+0x6a0], R16 ;  /* 0x0006a01001007387 */ /* 0x000fe80000100800 */
[----:B------:R2:W-:Y:S04]  /*160f0*/  STL [R1+0x69c], R18 ;  /* 0x00069c1201007387 */ /* 0x0005e80000100800 */
[----:B------:R3:W-:Y:S04]  /*16100*/  LDGSTS.E [R6+0x4008], desc[UR18][R8.64], P1 ;  /* 0x0400800008067fae */ /* 0x0007e80008921852 */
[----:B-1----:R-:W4:Y:S04]  /*16110*/  LDL.LU R214, [R1+0x6b4] ;  /* 0x0006b40001d67983 */ /* 0x002f280000300800 */
[----:B------:R-:W4:Y:S01]  /*16120*/  LDL.LU R213, [R1+0x6b8] ;  /* 0x0006b80001d57983 */ /* 0x000f220000300800 */
[----:B---3--:R-:W-:-:S02]  /*16130*/  IMAD.MOV.U32 R9, RZ, RZ, R18 ;  /* 0x000000ffff097224 */ /* 0x008fc400078e0012 */
[----:B------:R-:W-:Y:S01]  /*16140*/  IMAD.MOV.U32 R8, RZ, RZ, R16 ;  /* 0x000000ffff087224 */ /* 0x000fe200078e0010 */
[----:B--2---:R-:W2:Y:S04]  /*16150*/  LDL.LU R18, [R1+0x6bc] ;  /* 0x0006bc0001127983 */ /* 0x004ea80000300800 */
[----:B------:R-:W3:Y:S01]  /*16160*/  LDL.LU R16, [R1+0x6c0] ;  /* 0x0006c00001107983 */ /* 0x000ee20000300800 */
[----:B------:R-:W-:-:S03]  /*16170*/  ISETP.GT.AND P2, PT, R5, 0x3, PT ;  /* 0x000000030500780c */ /* 0x000fc60003f44270 */
[----:B------:R1:W-:Y:S02]  /*16180*/  LDGSTS.E [R6+0x8008], desc[UR18][R8.64], P1 ;  /* 0x0800800008067fae */ /* 0x0003e40008921852 */
[----:B-1----:R-:W-:-:S04]  /*16190*/  SEL R8, RZ, 0x4, !P2 ;  /* 0x00000004ff087807 */ /* 0x002fc80005000000 */
[----:B------:R-:W-:-:S04]  /*161a0*/  SEL R8, R8, RZ, !P0 ;  /* 0x000000ff08087207 */ /* 0x000fc80004000000 */
[----:B------:R-:W-:Y:S02]  /*161b0*/  ISETP.NE.U32.AND P2, PT, R8, RZ, PT ;  /* 0x000000ff0800720c */ /* 0x000fe40003f45070 */
[----:B------:R-:W-:-:S05]  /*161c0*/  IADD3 R239, P3, R239, R2, RZ ;  /* 0x00000002efef7210 */ /* 0x000fca0007f7e0ff */
[----:B------:R-:W-:Y:S01]  /*161d0*/  IMAD.X R247, R247, 0x1, R0, P3 ;  /* 0x00000001f7f77824 */ /* 0x000fe200018e0600 */
[----:B----4-:R-:W-:Y:S01]  /*161e0*/  IADD3 R215, P4, R215, R2, RZ ;  /* 0x00000002d7d77210 */ /* 0x010fe20007f9e0ff */
[----:B------:R-:W-:Y:S01]  /*161f0*/  STL [R1+0x6a8], R239 ;  /* 0x0006a8ef01007387 */ /* 0x000fe20000100800 */
[----:B------:R-:W-:Y:S02]  /*16200*/  IMAD.MOV.U32 R8, RZ, RZ, R239 ;  /* 0x000000ffff087224 */ /* 0x000fe400078e00ef */
[----:B------:R-:W-:Y:S01]  /*16210*/  IADD3.X R231, R231, R0, RZ, P4, !PT ;  /* 0x00000000e7e77210 */ /* 0x000fe200027fe4ff */
[----:B------:R-:W-:Y:S01]  /*16220*/  IMAD.MOV.U32 R9, RZ, RZ, R247 ;  /* 0x000000ffff097224 */ /* 0x000fe200078e00f7 */
[----:B------:R1:W-:Y:S04]  /*16230*/  STL [R1+0x6a4], R247 ;  /* 0x0006a4f701007387 */ /* 0x0003e80000100800 */
[----:B------:R-:W-:Y:S04]  /*16240*/  STL [R1+0x6b0], R215 ;  /* 0x0006b0d701007387 */ /* 0x000fe80000100800 */
[----:B------:R4:W-:Y:S04]  /*16250*/  STL [R1+0x6ac], R231 ;  /* 0x0006ace701007387 */ /* 0x0009e80000100800 */
[----:B-1----:R-:W2:Y:S04]  /*16260*/  LDL.LU R247, [R1+0x6c4] ;  /* 0x0006c40001f77983 */ /* 0x002ea80000300800 */
[----:B------:R1:W-:Y:S04]  /*16270*/  LDGSTS.E [R6+0xc008], desc[UR18][R8.64], P1 ;  /* 0x0c00800008067fae */ /* 0x0003e80008921852 */
[----:B------:R-:W2:Y:S01]  /*16280*/  LDL.LU R239, [R1+0x6c8] ;  /* 0x0006c80001ef7983 */ /* 0x000ea20000300800 */
[----:B-1----:R-:W-:Y:S01]  /*16290*/  MOV R9, R231 ;  /* 0x000000e700097202 */ /* 0x002fe20000000f00 */
[----:B------:R-:W-:-:S02]  /*162a0*/  IMAD.MOV.U32 R8, RZ, RZ, R215 ;  /* 0x000000ffff087224 */ /* 0x000fc400078e00d7 */
[----:B----4-:R-:W4:Y:S04]  /*162b0*/  LDL.LU R231, [R1+0xa4c] ;  /* 0x000a4c0001e77983 */ /* 0x010f280000300800 */
[----:B------:R-:W4:Y:S04]  /*162c0*/  LDL.LU R215, [R1+0xa50] ;  /* 0x000a500001d77983 */ /* 0x000f280000300800 */
[----:B------:R1:W-:Y:S01]  /*162d0*/  LDGSTS.E [R6+0xc], desc[UR18][R8.64], P2 ;  /* 0x0000c00008067fae */ /* 0x0003e20009121852 */
[----:B------:R-:W-:-:S05]  /*162e0*/  IADD3 R213, P1, R213, R2, RZ ;  /* 0x00000002d5d57210 */ /* 0x000fca0007f3e0ff */
[----:B------:R-:W-:Y:S01]  /*162f0*/  IMAD.X R214, R214, 0x1, R0, P1 ;  /* 0x00000001d6d67824 */ /* 0x000fe200008e0600 */
[----:B---3--:R-:W-:Y:S01]  /*16300*/  IADD3 R16, P3, R16, R2, RZ ;  /* 0x0000000210107210 */ /* 0x008fe20007f7e0ff */
[----:B------:R-:W-:Y:S01]  /*16310*/  STL [R1+0x6b8], R213 ;  /* 0x0006b8d501007387 */ /* 0x000fe20000100800 */
[----:B-1----:R-:W-:-:S03]  /*16320*/  IMAD.MOV.U32 R8, RZ, RZ, R213 ;  /* 0x000000ffff087224 */ /* 0x002fc600078e00d5 */
[----:B--2---:R-:W-:Y:S01]  /*16330*/  IMAD.X R18, R18, 0x1, R0, P3 ;  /* 0x0000000112127824 */ /* 0x004fe200018e0600 */
[----:B------:R1:W-:Y:S01]  /*16340*/  STL [R1+0x6b4], R214 ;  /* 0x0006b4d601007387 */ /* 0x0003e20000100800 */
[----:B------:R-:W-:-:S03]  /*16350*/  MOV R9, R214 ;  /* 0x000000d600097202 */ /* 0x000fc60000000f00 */
[----:B------:R-:W-:Y:S04]  /*16360*/  STL [R1+0x6c0], R16 ;  /* 0x0006c01001007387 */ /* 0x000fe80000100800 */
[----:B------:R2:W-:Y:S04]  /*16370*/  STL [R1+0x6bc], R18 ;  /* 0x0006bc1201007387 */ /* 0x0005e80000100800 */
[----:B-1----:R-:W3:Y:S04]  /*16380*/  LDL.LU R214, [R1+0xa54] ;  /* 0x000a540001d67983 */ /* 0x002ee80000300800 */
[----:B------:R-:W3:Y:S04]  /*16390*/  LDL.LU R213, [R1+0xa58] ;  /* 0x000a580001d57983 */ /* 0x000ee80000300800 */
[----:B------:R1:W-:Y:S02]  /*163a0*/  LDGSTS.E [R6+0x400c], desc[UR18][R8.64], P2 ;  /* 0x0400c00008067fae */ /* 0x0003e40009121852 */
[----:B-1----:R-:W-:-:S02]  /*163b0*/  IMAD.MOV.U32 R9, RZ, RZ, R18 ;  /* 0x000000ffff097224 */ /* 0x002fc400078e0012 */
[----:B------:R-:W-:Y:S01]  /*163c0*/  IMAD.MOV.U32 R8, RZ, RZ, R16 ;  /* 0x000000ffff087224 */ /* 0x000fe200078e0010 */
        /* <DEDUP_REMOVED lines=27> */
[----:B------:R-:W-:Y:S01]  /*16580*/  STL [R1+0xa58], R213 ;  /* 0x000a58d501007387 */ /* 0x000fe20000100800 */
[----:B-1----:R-:W-:-:S03]  /*16590*/  IMAD.MOV.U32 R8, RZ, RZ, R213 ;  /* 0x000000ffff087224 */ /* 0x002fc600078e00d5 */
[----:B------:R-:W-:Y:S01]  /*165a0*/  MOV R9, R214 ;  /* 0x000000d600097202 */ /* 0x000fe20000000f00 */
[----:B------:R1:W-:Y:S04]  /*165b0*/  STL [R1+0xa54], R214 ;  /* 0x000a54d601007387 */ /* 0x0003e80000100800 */
[----:B------:R3:W-:Y:S01]  /*165c0*/  LDGSTS.E [R6+0x14000], desc[UR18][R8.64], P1 ;  /* 0x1400000008067fae */ /* 0x0007e20008921852 */
[----:B--2---:R-:W-:-:S05]  /*165d0*/  IADD3 R16, P3, R16, R2, RZ ;  /* 0x0000000210107210 */ /* 0x004fca0007f7e0ff */
[----:B------:R-:W-:Y:S01]  /*165e0*/  IMAD.X R18, R18, 0x1, R0, P3 ;  /* 0x0000000112127824 */ /* 0x000fe200018e0600 */
[----:B------:R-:W-:Y:S01]  /*165f0*/  STL [R1+0xa60], R16 ;  /* 0x000a601001007387 */ /* 0x000fe20000100800 */
[----:B---3--:R-:W-:-:S03]  /*16600*/  IMAD.MOV.U32 R8, RZ, RZ, R16 ;  /* 0x000000ffff087224 */ /* 0x008fc600078e0010 */
[----:B------:R2:W-:Y:S01]  /*16610*/  STL [R1+0xa5c], R18 ;  /* 0x000a5c1201007387 */ /* 0x0005e20000100800 */
[----:B------:R-:W-:-:S03]  /*16620*/  IMAD.MOV.U32 R9, RZ, RZ, R18 ;  /* 0x000000ffff097224 */ /* 0x000fc600078e0012 */
[----:B-1----:R-:W3:Y:S04]  /*16630*/  LDL.LU R214, [R1+0xa74] ;  /* 0x000a740001d67983 */ /* 0x002ee80000300800 */
        /* <DEDUP_REMOVED lines=21> */
[----:B-1----:R-:W-:Y:S01]  /*16790*/  IMAD.MOV.U32 R8, RZ, RZ, R215 ;  /* 0x000000ffff087224 */ /* 0x002fe200078e00d7 */
[----:B------:R-:W-:-:S02]  /*167a0*/  MOV R9, R231 ;  /* 0x000000e700097202 */ /* 0x000fc40000000f00 */
[----:B----4-:R-:W4:Y:S04]  /*167b0*/  LDL.LU R231, [R1+0xa8c] ;  /* 0x000a8c0001e77983 */ /* 0x010f280000300800 */
[----:B------:R-:W4:Y:S04]  /*167c0*/  LDL.LU R215, [R1+0xa90] ;  /* 0x000a900001d77983 */ /* 0x000f280000300800 */
[----:B------:R1:W-:Y:S01]  /*167d0*/  LDGSTS.E [R6+0x10004], desc[UR18][R8.64], P2 ;  /* 0x1000400008067fae */ /* 0x0003e20009121852 */
[----:B---3--:R-:W-:-:S05]  /*167e0*/  IADD3 R213, P1, R213, R2, RZ ;  /* 0x00000002d5d57210 */ /* 0x008fca0007f3e0ff */
[----:B------:R-:W-:Y:S01]  /*167f0*/  IMAD.X R214, R214, 0x1, R0, P1 ;  /* 0x00000001d6d67824 */ /* 0x000fe200008e0600 */
[----:B--2---:R-:W-:Y:S01]  /*16800*/  IADD3 R16, P3, R16, R2, RZ ;  /* 0x0000000210107210 */ /* 0x004fe20007f7e0ff */
[----:B------:R-:W-:Y:S01]  /*16810*/  STL [R1+0xa78], R213 ;  /* 0x000a78d501007387 */ /* 0x000fe20000100800 */
[----:B-1----:R-:W-:-:S03]  /*16820*/  IMAD.MOV.U32 R8, RZ, RZ, R213 ;  /* 0x000000ffff087224 */ /* 0x002fc600078e00d5 */
[----:B------:R-:W-:Y:S01]  /*16830*/  IMAD.X R18, R18, 0x1, R0, P3 ;  /* 0x0000000112127824 */ /* 0x000fe200018e0600 */
        /* <DEDUP_REMOVED lines=19> */
[----:B------:R-:W-:-:S05]  /*16970*/  IMAD.MOV.U32 R9, RZ, RZ, R247 ;  /* 0x000000ffff097224 */ /* 0x000fca00078e00f7 */
[----:B------:R1:W-:Y:S01]  /*16980*/  LDGSTS.E [R6+0x1c004], desc[UR18][R8.64], P2 ;  /* 0x1c00400008067fae */ /* 0x0003e20009121852 */
[----:B----4-:R-:W-:-:S04]  /*16990*/  IADD3 R215, P4, R215, R2, RZ ;  /* 0x00000002d7d77210 */ /* 0x010fc80007f9e0ff */
[----:B------:R-:W-:Y:S01]  /*169a0*/  IADD3.X R231, R231, R0, RZ, P4, !PT ;  /* 0x00000000e7e77210 */ /* 0x000fe200027fe4ff */
[----:B------:R4:W-:Y:S04]  /*169b0*/  STL [R1+0xa88], R239 ;  /* 0x000a88ef01007387 */ /* 0x0009e80000100800 */
[----:B------:R-:W-:Y:S01]  /*169c0*/  STL [R1+0xa84], R247 ;  /* 0x000a84f701007387 */ /* 0x000fe20000100800 */
[----:B-1----:R-:W-:Y:S01]  /*169d0*/  IMAD.MOV.U32 R8, RZ, RZ, R215 ;  /* 0x000000ffff087224 */ /* 0x002fe200078e00d7 */
[----:B------:R-:W-:Y:S02]  /*169e0*/  MOV R9, R231 ;  /* 0x000000e700097202 */ /* 0x000fe40000000f00 */
[----:B------:R1:W-:Y:S04]  /*169f0*/  STL [R1+0xa90], R215 ;  /* 0x000a90d701007387 */ /* 0x0003e80000100800 */
[----:B------:R1:W-:Y:S04]  /*16a00*/  STL [R1+0xa8c], R231 ;  /* 0x000a8ce701007387 */ /* 0x0003e80000100800 */
        /* <DEDUP_REMOVED lines=13> */
[----:B----4-:R-:W2:Y:S01]  /*16ae0*/  LDL.LU R239, [R1+0xab0] ;  /* 0x000ab00001ef7983 */ /* 0x010ea20000300800 */
[----:B------:R-:W-:-:S03]  /*16af0*/  IMAD.MOV.U32 R9, RZ, RZ, R18 ;  /* 0x000000ffff097224 */ /* 0x000fc600078e0012 */
[----:B------:R3:W-:Y:S04]  /*16b00*/  STL [R1+0xa9c], R18 ;  /* 0x000a9c1201007387 */ /* 0x0007e80000100800 */
[----:B------:R-:W4:Y:S04]  /*16b10*/  LDL.LU R215, [R1+0xab8] ;  /* 0x000ab80001d77983 */ /* 0x000f280000300800 */
[----:B------:R-:W4:Y:S04]  /*16b20*/  LDL.LU R247, [R1+0xaac] ;  /* 0x000aac0001f77983 */ /* 0x000f280000300800 */
[----:B------:R-:W4:Y:S04]  /*16b30*/  LDL.LU R231, [R1+0xab4] ;  /* 0x000ab40001e77983 */ /* 0x000f280000300800 */
[----:B-1----:R-:W4:Y:S04]  /*16b40*/  LDL.LU R214, [R1+0xabc] ;  /* 0x000abc0001d67983 */ /* 0x002f280000300800 */
[----:B------:R-:W4:Y:S04]  /*16b50*/  LDL.LU R213, [R1+0xac0] ;  /* 0x000ac00001d57983 */ /* 0x000f280000300800 */
[----:B---3--:R-:W3:Y:S04]  /*16b60*/  LDL.LU R18, [R1+0xac4] ;  /* 0x000ac40001127983 */ /* 0x008ee80000300800 */
[----:B------:R-:W3:Y:S04]  /*16b70*/  LDL.LU R16, [R1+0xac8] ;  /* 0x000ac80001107983 */ /* 0x000ee80000300800 */
[----:B------:R1:W-:Y:S04]  /*16b80*/  LDGSTS.E [R6+0x18008], desc[UR18][R8.64], P1 ;  /* 0x1800800008067fae */ /* 0x0003e80008921852 */
[----:B------:R-:W2:Y:S01]  /*16b90*/  LDL.LU R9, [R1+0xaa4] ;  /* 0x000aa40001097983 */ /* 0x000ea20000300800 */
[----:B------:R-:W-:-:S04]  /*16ba0*/  ISETP.GT.AND P2, PT, R5, 0x23, PT ;  /* 0x000000230500780c */ /* 0x000fc80003f44270 */
[----:B-1----:R-:W-:-:S04]  /*16bb0*/  SEL R8, RZ, 0x4, !P2 ;  /* 0x00000004ff087807 */ /* 0x002fc80005000000 */
[----:B------:R-:W-:-:S04]  /*16bc0*/  SEL R8, R8, RZ, !P0 ;  /* 0x000000ff08087207 */ /* 0x000fc80004000000 */
[----:B------:R-:W-:Y:S02]  /*16bd0*/  ISETP.NE.U32.AND P2, PT, R8, RZ, PT ;  /* 0x000000ff0800720c */ /* 0x000fe40003f45070 */
[----:B------:R-:W-:-:S04]  /*16be0*/  IADD3 R248, P3, R248, R2, RZ ;  /* 0x00000002f8f87210 */ /* 0x000fc80007f7e0ff */
[----:B------:R-:W-:Y:S01]  /*16bf0*/  MOV R8, R248 ;  /* 0x000000f800087202 */ /* 0x000fe20000000f00 */
[----:B------:R-:W-:Y:S01]  /*16c00*/  STL [R1+0xaa8], R248 ;  /* 0x000aa8f801007387 */ /* 0x000fe20000100800 */
[----:B--2---:R-:W-:-:S05]  /*16c10*/  IMAD.X R9, R9, 0x1, R0, P3 ;  /* 0x0000000109097824 */ /* 0x004fca00018e0600 */
[----:B------:R1:W-:Y:S01]  /*16c20*/  LDGSTS.E [R6+0x1c008], desc[UR18][R8.64], P1 ;  /* 0x1c00800008067fae */ /* 0x0003e20008921852 */
[-C--:B------:R-:W-:Y:S02]  /*16c30*/  IADD3 R239, P1, R239, R2.reuse, RZ ;  /* 0x00000002efef7210 */ /* 0x080fe40007f3e0ff */
[----:B----4-:R-:W-:-:S03]  /*16c40*/  IADD3 R215, P3, R215, R2, RZ ;  /* 0x00000002d7d77210 */ /* 0x010fc60007f7e0ff */
[--C-:B------:R-:W-:Y:S01]  /*16c50*/  IMAD.X R247, R247, 0x1, R0.reuse, P1 ;  /* 0x00000001f7f77824 */ /* 0x100fe200008e0600 */
[----:B------:R2:W-:Y:S01]  /*16c60*/  STL [R1+0xaa4], R9 ;  /* 0x000aa40901007387 */ /* 0x0005e20000100800 */
[----:B------:R-:W-:Y:S02]  /*16c70*/  IMAD.X R231, R231, 0x1, R0, P3 ;  /* 0x00000001e7e77824 */ /* 0x000fe400018e0600 */
[----:B-1----:R-:W-:Y:S01]  /*16c80*/  IMAD.MOV.U32 R8, RZ, RZ, R239 ;  /* 0x000000ffff087224 */ /* 0x002fe200078e00ef */
[----:B------:R-:W-:Y:S01]  /*16c90*/  STL [R1+0xab0], R239 ;  /* 0x000ab0ef01007387 */ /* 0x000fe20000100800 */
[----:B--2---:R-:W-:-:S03]  /*16ca0*/  MOV R9, R247 ;  /* 0x000000f700097202 */ /* 0x004fc60000000f00 */
[----:B------:R-:W-:Y:S01]  /*16cb0*/  STL [R1+0xaac], R247 ;  /* 0x000aacf701007387 */ /* 0x000fe20000100800 */
[----:B------:R-:W-:-:S03]  /*16cc0*/  IADD3 R213, P1, R213, R2, RZ ;  /* 0x00000002d5d57210 */ /* 0x000fc60007f3e0ff */
[----:B------:R-:W-:Y:S01]  /*16cd0*/  STL [R1+0xab8], R215 ;  /* 0x000ab8d701007387 */ /* 0x000fe20000100800 */
[----:B---3--:R-:W-:-:S03]  /*16ce0*/  IADD3 R16, P3, R16, R2, RZ ;  /* 0x0000000210107210 */ /* 0x008fc60007f7e0ff */
[----:B------:R1:W-:Y:S04]  /*16cf0*/  LDGSTS.E [R6+0x1000c], desc[UR18][R8.64], P2 ;  /* 0x1000c00008067fae */ /* 0x0003e80009121852 */
[----:B------:R2:W-:Y:S01]  /*16d00*/  STL [R1+0xab4], R231 ;  /* 0x000ab4e701007387 */ /* 0x0005e20000100800 */
[----:B------:R-:W-:Y:S01]  /*16d10*/  IMAD.X R214, R214, 0x1, R0, P1 ;  /* 0x00000001d6d67824 */ /* 0x000fe200008e0600 */
[----:B------:R-:W-:Y:S01]  /*16d20*/  IADD3.X R18, R18, R0, RZ, P3, !PT ;  /* 0x0000000012127210 */ /* 0x000fe20001ffe4ff */
[----:B-1----:R-:W-:Y:S02]  /*16d30*/  IMAD.MOV.U32 R9, RZ, RZ, R231 ;  /* 0x000000ffff097224 */ /* 0x002fe400078e00e7 */
[----:B------:R-:W-:Y:S01]  /*16d40*/  IMAD.MOV.U32 R8, RZ, RZ, R215 ;  /* 0x000000ffff087224 */ /* 0x000fe200078e00d7 */
[----:B--2---:R-:W2:Y:S04]  /*16d50*/  LDL.LU R231, [R1+0x6cc] ;  /* 0x0006cc0001e77983 */ /* 0x004ea80000300800 */
[----:B------:R-:W3:Y:S04]  /*16d60*/  LDL.LU R215, [R1+0x6d0] ;  /* 0x0006d00001d77983 */ /* 0x000ee80000300800 */
[----:B------:R1:W-:Y:S04]  /*16d70*/  LDGSTS.E [R6+0x1400c], desc[UR18][R8.64], P2 ;  /* 0x1400c00008067fae */ /* 0x0003e80009121852 */
[----:B------:R-:W-:Y:S04]  /*16d80*/  STL [R1+0xac0], R213 ;  /* 0x000ac0d501007387 */ /* 0x000fe80000100800 */
[----:B------:R4:W-:Y:S01]  /*16d90*/  STL [R1+0xabc], R214 ;  /* 0x000abcd601007387 */ /* 0x0009e20000100800 */
[----:B-1----:R-:W-:-:S03]  /*16da0*/  IMAD.MOV.U32 R8, RZ, RZ, R213 ;  /* 0x000000ffff087224 */ /* 0x002fc600078e00d5 */
[----:B------:R-:W-:Y:S01]  /*16db0*/  STL [R1+0xac8], R16 ;  /* 0x000ac81001007387 */ /* 0x000fe20000100800 */
[----:B------:R-:W-:-:S03]  /*16dc0*/  IMAD.MOV.U32 R9, RZ, RZ, R214 ;  /* 0x000000ffff097224 */ /* 0x000fc600078e00d6 */
[----:B------:R1:W-:Y:S04]  /*16dd0*/  STL [R1+0xac4], R18 ;  /* 0x000ac41201007387 */ /* 0x0003e80000100800 */
[----:B----4-:R-:W4:Y:S04]  /*16de0*/  LDL.LU R214, [R1+0x6d4] ;  /* 0x0006d40001d67983 */ /* 0x010f280000300800 */
[----:B------:R-:W4:Y:S04]  /*16df0*/  LDL.LU R213, [R1+0x6d8] ;  /* 0x0006d80001d57983 */ /* 0x000f280000300800 */
[----:B------:R1:W-:Y:S02]  /*16e00*/  LDGSTS.E [R6+0x1800c], desc[UR18][R8.64], P2 ;  /* 0x1800c00008067fae */ /* 0x0003e40009121852 */
[----:B-1----:R-:W-:Y:S01]  /*16e10*/  MOV R9, R18 ;  /* 0x0000001200097202 */ /* 0x002fe20000000f00 */
[----:B------:R-:W-:Y:S01]  /*16e20*/  IMAD.MOV.U32 R8, RZ, RZ, R16 ;  /* 0x000000ffff087224 */ /* 0x000fe200078e0010 */
[----:B------:R-:W4:Y:S04]  /*16e30*/  LDL.LU R18, [R1+0x6dc] ;  /* 0x0006dc0001127983 */ /* 0x000f280000300800 */
[----:B------:R-:W4:Y:S01]  /*16e40*/  LDL.LU R16, [R1+0x6e0] ;  /* 0x0006e00001107983 */ /* 0x000f220000300800 */
[----:B------:R-:W-:-:S03]  /*16e50*/  ISETP.GT.AND P1, PT, R5, 0x4, PT ;  /* 0x000000040500780c */ /* 0x000fc60003f24270 */
[----:B------:R1:W-:Y:S02]  /*16e60*/  LDGSTS.E [R6+0x1c00c], desc[UR18][R8.64], P2 ;  /* 0x1c00c00008067fae */ /* 0x0003e40009121852 */
[----:B-1----:R-:W-:-:S04]  /*16e70*/  SEL R6, RZ, 0x4, !P1 ;  /* 0x00000004ff067807 */ /* 0x002fc80004800000 */
[----:B------:R-:W-:-:S04]  /*16e80*/  SEL R6, R6, RZ, !P0 ;  /* 0x000000ff06067207 */ /* 0x000fc80004000000 */
[----:B------:R-:W-:Y:S02]  /*16e90*/  ISETP.NE.U32.AND P1, PT, R6, RZ, PT ;  /* 0x000000ff0600720c */ /* 0x000fe40003f25070 */
[----:B------:R-:W-:-:S05]  /*16ea0*/  LOP3.LUT R6, R7, 0x10, RZ, 0x3c, !PT ;  /* 0x0000001007067812 */ /* 0x000fca00078e3cff */
[----:B------:R-:W-:Y:S01]  /*16eb0*/  VIADD R6, R6, UR5 ;  /* 0x0000000506067c36 */ /* 0x000fe20008000000 */
[----:B---3--:R-:W-:-:S05]  /*16ec0*/  IADD3 R215, P2, R215, R2, RZ ;  /* 0x00000002d7d77210 */ /* 0x008fca0007f5e0ff */
[----:B--2---:R-:W-:Y:S01]  /*16ed0*/  IMAD.X R231, R231, 0x1, R0, P2 ;  /* 0x00000001e7e77824 */ /* 0x004fe200010e0600 */
[----:B------:R-:W-:Y:S04]  /*16ee0*/  STL [R1+0x6d0], R215 ;  /* 0x0006d0d701007387 */ /* 0x000fe80000100800 */
[----:B------:R1:W-:Y:S01]  /*16ef0*/  STL [R1+0x6cc], R231 ;  /* 0x0006cce701007387 */ /* 0x0003e20000100800 */
[----:B------:R-:W-:-:S03]  /*16f00*/  MOV R9, R231 ;  /* 0x000000e700097202 */ /* 0x000fc60000000f00 */
[----:B------:R-:W2:Y:S01]  /*16f10*/  LDL.LU R247, [R1+0x6e4] ;  /* 0x0006e40001f77983 */ /* 0x000ea20000300800 */
[----:B------:R-:W-:-:S03]  /*16f20*/  IMAD.MOV.U32 R8, RZ, RZ, R215 ;  /* 0x000000ffff087224 */ /* 0x000fc600078e00d7 */
[----:B------:R-:W3:Y:S04]  /*16f30*/  LDL.LU R239, [R1+0x6e8] ;  /* 0x0006e80001ef7983 */ /* 0x000ee80000300800 */
[----:B-1----:R-:W2:Y:S04]  /*16f40*/  LDL.LU R231, [R1+0x6ec] ;  /* 0x0006ec0001e77983 */ /* 0x002ea80000300800 */
[----:B------:R-:W2:Y:S01]  /*16f50*/  LDL.LU R215, [R1+0x6f0] ;  /* 0x0006f00001d77983 */ /* 0x000ea20000300800 */
[----:B----4-:R-:W-:-:S03]  /*16f60*/  IADD3 R213, P2, R213, R2, RZ ;  /* 0x00000002d5d57210 */ /* 0x010fc60007f5e0ff */
[----:B------:R1:W-:Y:S02]  /*16f70*/  LDGSTS.E [R6], desc[UR18][R8.64], P1 ;  /* 0x0000000008067fae */ /* 0x0003e40008921852 */
[----:B------:R-:W-:Y:S02]  /*16f80*/  IMAD.X R214, R214, 0x1, R0, P2 ;  /* 0x00000001d6d67824 */ /* 0x000fe400010e0600 */
[----:B------:R-:W-:Y:S04]  /*16f90*/  STL [R1+0x6d8], R213 ;  /* 0x0006d8d501007387 */ /* 0x000fe80000100800 */
[----:B------:R4:W-:Y:S01]  /*16fa0*/  STL [R1+0x6d4], R214 ;  /* 0x0006d4d601007387 */ /* 0x0009e20000100800 */
[----:B-1----:R-:W-:Y:S01]  /*16fb0*/  IMAD.MOV.U32 R8, RZ, RZ, R213 ;  /* 0x000000ffff087224 */ /* 0x002fe200078e00d5 */
[----:B------:R-:W-:-:S05]  /*16fc0*/  MOV R9, R214 ;  /* 0x000000d600097202 */ /* 0x000fca0000000f00 */
[----:B------:R1:W-:Y:S01]  /*16fd0*/  LDGSTS.E [R6+0x4000], desc[UR18][R8.64], P1 ;  /* 0x0400000008067fae */ /* 0x0003e20008921852 */
[----:B------:R-:W-:-:S05]  /*16fe0*/  IADD3 R16, P3, R16, R2, RZ ;  /* 0x0000000210107210 */ /* 0x000fca0007f7e0ff */
[----:B------:R-:W-:Y:S01]  /*16ff0*/  IMAD.X R18, R18, 0x1, R0, P3 ;  /* 0x0000000112127824 */ /* 0x000fe200018e0600 */
[----:B------:R-:W-:Y:S04]  /*17000*/  STL [R1+0x6e0], R16 ;  /* 0x0006e01001007387 */ /* 0x000fe80000100800 */
[----:B------:R4:W-:Y:S01]  /*17010*/  STL [R1+0x6dc], R18 ;  /* 0x0006dc1201007387 */ /* 0x0009e20000100800 */
[----:B-1----:R-:W-:-:S03]  /*17020*/  IMAD.MOV.U32 R9, RZ, RZ, R18 ;  /* 0x000000ffff097224 */ /* 0x002fc600078e0012 */
[----:B----4-:R-:W4:Y:S01]  /*17030*/  LDL.LU R214, [R1+0x6f4] ;  /* 0x0006f40001d67983 */ /* 0x010f220000300800 */
[----:B------:R-:W-:-:S03]  /*17040*/  IMAD.MOV.U32 R8, RZ, RZ, R16 ;  /* 0x000000ffff087224 */ /* 0x000fc600078e0010 */
[----:B------:R-:W4:Y:S04]  /*17050*/  LDL.LU R213, [R1+0x6f8] ;  /* 0x0006f80001d57983 */ /* 0x000f280000300800 */
[----:B------:R-:W4:Y:S04]  /*17060*/  LDL.LU R18, [R1+0x6fc] ;  /* 0x0006fc0001127983 */ /* 0x000f280000300800 */
[----:B------:R-:W4:Y:S01]  /*17070*/  LDL.LU R16, [R1+0x700] ;  /* 0x0007000001107983 */ /* 0x000f220000300800 */
[----:B------:R-:W-:-:S03]  /*17080*/  ISETP.GT.AND P2, PT, R5, 0x5, PT ;  /* 0x000000050500780c */ /* 0x000fc60003f44270 */
[----:B------:R1:W-:Y:S02]  /*17090*/  LDGSTS.E [R6+0x8000], desc[UR18][R8.64], P1 ;  /* 0x0800000008067fae */ /* 0x0003e40008921852 */
[----:B-1----:R-:W-:-:S04]  /*170a0*/  SEL R8, RZ, 0x4, !P2 ;  /* 0x00000004ff087807 */ /* 0x002fc80005000000 */
[----:B------:R-:W-:-:S04]  /*170b0*/  SEL R8, R8, RZ, !P0 ;  /* 0x000000ff08087207 */ /* 0x000fc80004000000 */
[----:B------:R-:W-:Y:S02]  /*170c0*/  ISETP.NE.U32.AND P2, PT, R8, RZ, PT ;  /* 0x000000ff0800720c */ /* 0x000fe40003f45070 */
[----:B---3--:R-:W-:-:S05]  /*170d0*/  IADD3 R239, P3, R239, R2, RZ ;  /* 0x00000002efef7210 */ /* 0x008fca0007f7e0ff */
[----:B--2---:R-:W-:Y:S01]  /*170e0*/  IMAD.X R247, R247, 0x1, R0, P3 ;  /* 0x00000001f7f77824 */ /* 0x004fe200018e0600 */
[----:B------:R-:W-:Y:S01]  /*170f0*/  IADD3 R215, P4, R215, R2, RZ ;  /* 0x00000002d7d77210 */ /* 0x000fe20007f9e0ff */
[----:B------:R-:W-:Y:S01]  /*17100*/  STL [R1+0x6e8], R239 ;  /* 0x0006e8ef01007387 */ /* 0x000fe20000100800 */
[----:B------:R-:W-:Y:S02]  /*17110*/  IMAD.MOV.U32 R8, RZ, RZ, R239 ;  /* 0x000000ffff087224 */ /* 0x000fe400078e00ef */
[----:B------:R-:W-:Y:S01]  /*17120*/  IADD3.X R231, R231, R0, RZ, P4, !PT ;  /* 0x00000000e7e77210 */ /* 0x000fe200027fe4ff */
[----:B------:R-:W-:Y:S01]  /*17130*/  IMAD.MOV.U32 R9, RZ, RZ, R247 ;  /* 0x000000ffff097224 */ /* 0x000fe200078e00f7 */
[----:B------:R1:W-:Y:S04]  /*17140*/  STL [R1+0x6e4], R247 ;  /* 0x0006e4f701007387 */ /* 0x0003e80000100800 */
[----:B------:R-:W-:Y:S04]  /*17150*/  STL [R1+0x6f0], R215 ;  /* 0x0006f0d701007387 */ /* 0x000fe80000100800 */
[----:B------:R2:W-:Y:S04]  /*17160*/  STL [R1+0x6ec], R231 ;  /* 0x0006ece701007387 */ /* 0x0005e80000100800 */
[----:B-1----:R-:W3:Y:S04]  /*17170*/  LDL.LU R247, [R1+0x704] ;  /* 0x0007040001f77983 */ /* 0x002ee80000300800 */
[----:B------:R1:W-:Y:S04]  /*17180*/  LDGSTS.E [R6+0xc000], desc[UR18][R8.64], P1 ;  /* 0x0c00000008067fae */ /* 0x0003e80008921852 */
[----:B------:R-:W3:Y:S01]  /*17190*/  LDL.LU R239, [R1+0x708] ;  /* 0x0007080001ef7983 */ /* 0x000ee20000300800 */
[----:B-1----:R-:W-:Y:S01]  /*171a0*/  MOV R9, R231 ;  /* 0x000000e700097202 */ /* 0x002fe20000000f00 */
[----:B------:R-:W-:-:S02]  /*171b0*/  IMAD.MOV.U32 R8, RZ, RZ, R215 ;  /* 0x000000ffff087224 */ /* 0x000fc400078e00d7 */
[----:B--2---:R-:W2:Y:S04]  /*171c0*/  LDL.LU R231, [R1+0x70c] ;  /* 0x00070c0001e77983 */ /* 0x004ea80000300800 */
[----:B------:R-:W2:Y:S01]  /*171d0*/  LDL.LU R215, [R1+0x710] ;  /* 0x0007100001d77983 */ /* 0x000ea20000300800 */
[----:B----4-:R-:W-:-:S03]  /*171e0*/  IADD3 R213, P1, R213, R2, RZ ;  /* 0x00000002d5d57210 */ /* 0x010fc60007f3e0ff */
[----:B------:R1:W-:Y:S02]  /*171f0*/  LDGSTS.E [R6+0x4], desc[UR18][R8.64], P2 ;  /* 0x0000400008067fae */ /* 0x0003e40009121852 */
[--C-:B------:R-:W-:Y:S01]  /*17200*/  IMAD.X R214, R214, 0x1, R0.reuse, P1 ;  /* 0x00000001d6d67824 */ /* 0x100fe200008e0600 */
[----:B------:R-:W-:Y:S01]  /*17210*/  IADD3 R16, P3, R16, R2, RZ ;  /* 0x0000000210107210 */ /* 0x000fe20007f7e0ff */
[----:B------:R-:W-:Y:S04]  /*17220*/  STL [R1+0x6f8], R213 ;  /* 0x0006f8d501007387 */ /* 0x000fe80000100800 */
[----:B------:R-:W-:Y:S01]  /*17230*/  IMAD.X R18, R18, 0x1, R0, P3 ;  /* 0x0000000112127824 */ /* 0x000fe200018e0600 */
[----:B------:R4:W-:Y:S01]  /*17240*/  STL [R1+0x6f4], R214 ;  /* 0x0006f4d601007387 */ /* 0x0009e20000100800 */
[----:B-1----:R-:W-:Y:S01]  /*17250*/  IMAD.MOV.U32 R8, RZ, RZ, R213 ;  /* 0x000000ffff087224 */ /* 0x002fe200078e00d5 */
[----:B------:R-:W-:-:S02]  /*17260*/  MOV R9, R214 ;  /* 0x000000d600097202 */ /* 0x000fc40000000f00 */
[----:B------:R-:W-:Y:S04]  /*17270*/  STL [R1+0x700], R16 ;  /* 0x0007001001007387 */ /* 0x000fe80000100800 */
[----:B------:R1:W-:Y:S04]  /*17280*/  STL [R1+0x6fc], R18 ;  /* 0x0006fc1201007387 */ /* 0x0003e80000100800 */
[----:B----4-:R-:W4:Y:S04]  /*17290*/  LDL.LU R214, [R1+0x714] ;  /* 0x0007140001d67983 */ /* 0x010f280000300800 */
[----:B------:R-:W4:Y:S04]  /*172a0*/  LDL.LU R213, [R1+0x718] ;  /* 0x0007180001d57983 */ /* 0x000f280000300800 */
[----:B------:R1:W-:Y:S02]  /*172b0*/  LDGSTS.E [R6+0x4004], desc[UR18][R8.64], P2 ;  /* 0x0400400008067fae */ /* 0x0003e40009121852 */
[----:B-1----:R-:W-:-:S02]  /*172c0*/  IMAD.MOV.U32 R9, RZ, RZ, R18 ;  /* 0x000000ffff097224 */ /* 0x002fc400078e0012 */
        /* <DEDUP_REMOVED lines=9> */
[----:B------:R-:W-:Y:S02]  /*17360*/  IMAD.X R247, R247, 0x1, R0, P3 ;  /* 0x00000001f7f77824 */ /* 0x000fe400018e0600 */
[----:B------:R-:W-:Y:S02]  /*17370*/  IMAD.MOV.U32 R8, RZ, RZ, R239 ;  /* 0x000000ffff087224 */ /* 0x000fe400078e00ef */
[----:B------:R-:W-:Y:S01]  /*17380*/  IMAD.MOV.U32 R9, RZ, RZ, R247 ;  /* 0x000000ffff097224 */ /* 0x000fe200078e00f7 */
[----:B--2---:R-:W-:Y:S01]  /*17390*/  IADD3 R215, P4, R215, R2, RZ ;  /* 0x00000002d7d77210 */ /* 0x004fe20007f9e0ff */
[----:B------:R-:W-:Y:S03]  /*173a0*/  STL [R1+0x708], R239 ;  /* 0x000708ef01007387 */ /* 0x000fe60000100800 */
[----:B------:R-:W-:Y:S01]  /*173b0*/  IADD3.X R231, R231, R0, RZ, P4, !PT ;  /* 0x00000000e7e77210 */ /* 0x000fe200027fe4ff */
[----:B------:R1:W-:Y:S04]  /*173c0*/  STL [R1+0x704], R247 ;  /* 0x000704f701007387 */ /* 0x0003e80000100800 */
[----:B------:R-:W-:Y:S04]  /*173d0*/  STL [R1+0x710], R215 ;  /* 0x000710d701007387 */ /* 0x000fe80000100800 */
[----:B------:R2:W-:Y:S04]  /*173e0*/  LDGSTS.E [R6+0xc004], desc[UR18][R8.64], P2 ;  /* 0x0c00400008067fae */ /* 0x0005e80009121852 */
[----:B------:R3:W-:Y:S04]  /*173f0*/  STL [R1+0x70c], R231 ;  /* 0x00070ce701007387 */ /* 0x0007e80000100800 */
[----:B-1----:R-:W4:Y:S04]  /*17400*/  LDL.LU R247, [R1+0x724] ;  /* 0x0007240001f77983 */ /* 0x002f280000300800 */
[----:B------:R-:W4:Y:S01]  /*17410*/  LDL.LU R239, [R1+0x728] ;  /* 0x0007280001ef7983 */ /* 0x000f220000300800 */
[----:B--2---:R-:W-:Y:S01]  /*17420*/  MOV R9, R231 ;  /* 0x000000e700097202 */ /* 0x004fe20000000f00 */
[----:B------:R-:W-:-:S02]  /*17430*/  IMAD.MOV.U32 R8, RZ, RZ, R215 ;  /* 0x000000ffff087224 */ /* 0x000fc400078e00d7 */
[----:B---3--:R-:W2:Y:S01]  /*17440*/  LDL.LU R231, [R1+0x72c] ;  /* 0x00072c0001e77983 */ /* 0x008ea20000300800 */
[----:B----4-:R-:W-:-:S03]  /*17450*/  IADD3 R213, P2, R213, R2, RZ ;  /* 0x00000002d5d57210 */ /* 0x010fc60007f5e0ff */
[----:B------:R-:W3:Y:S02]  /*17460*/  LDL.LU R215, [R1+0x730] ;  /* 0x0007300001d77983 */ /* 0x000ee40000300800 */
[----:B------:R-:W-:Y:S02]  /*17470*/  IMAD.X R214, R214, 0x1, R0, P2 ;  /* 0x00000001d6d67824 */ /* 0x000fe400010e0600 */
[----:B------:R1:W-:Y:S04]  /*17480*/  LDGSTS.E [R6+0x8], desc[UR18][R8.64], P1 ;  /* 0x0000800008067fae */ /* 0x0003e80008921852 */
[----:B------:R-:W-:Y:S04]  /*17490*/  STL [R1+0x718], R213 ;  /* 0x000718d501007387 */ /* 0x000fe80000100800 */
[----:B------:R4:W-:Y:S01]  /*174a0*/  STL [R1+0x714], R214 ;  /* 0x000714d601007387 */ /* 0x0009e20000100800 */
[----:B------:R-:W-:Y:S01]  /*174b0*/  IADD3 R16, P3, R16, R2, RZ ;  /* 0x0000000210107210 */ /* 0x000fe20007f7e0ff */
[----:B-1----:R-:W-:Y:S01]  /*174c0*/  IMAD.MOV.U32 R8, RZ, RZ, R213 ;  /* 0x000000ffff087224 */ /* 0x002fe200078e00d5 */
[----:B------:R-:W-:-:S03]  /*174d0*/  MOV R9, R214 ;  /* 0x000000d600097202 */ /* 0x000fc60000000f00 */
[----:B------:R-:W-:Y:S01]  /*174e0*/  IMAD.X R18, R18, 0x1, R0, P3 ;  /* 0x0000000112127824 */ /* 0x000fe200018e0600 */
[----:B------:R-:W-:Y:S04]  /*174f0*/  STL [R1+0x720], R16 ;  /* 0x0007201001007387 */ /* 0x000fe80000100800 */
[----:B------:R1:W-:Y:S04]  /*17500*/  STL [R1+0x71c], R18 ;  /* 0x00071c1201007387 */ /* 0x0003e80000100800 */
[----:B------:R1:W-:Y:S04]  /*17510*/  LDGSTS.E [R6+0x4008], desc[UR18][R8.64], P1 ;  /* 0x0400800008067fae */ /* 0x0003e80008921852 */
[----:B----4-:R-:W4:Y:S04]  /*17520*/  LDL.LU R214, [R1+0x734] ;  /* 0x0007340001d67983 */ /* 0x010f280000300800 */
[----:B------:R-:W4:Y:S01]  /*17530*/  LDL.LU R213, [R1+0x738] ;  /* 0x0007380001d57983 */ /* 0x000f220000300800 */
        /* <DEDUP_REMOVED lines=9> */
[----:B------:R-:W-:-:S05]  /*175d0*/  IADD3 R239, P3, R239, R2, RZ ;  /* 0x00000002efef7210 */ /* 0x000fca0007f7e0ff */
[----:B------:R-:W-:Y:S01]  /*175e0*/  IMAD.X R247, R247, 0x1, R0, P3 ;  /* 0x00000001f7f77824 */ /* 0x000fe200018e0600 */
[----:B---3--:R-:W-:Y:S01]  /*175f0*/  IADD3 R215, P4, R215, R2, RZ ;  /* 0x00000002d7d77210 */ /* 0x008fe20007f9e0ff */
[----:B------:R-:W-:Y:S01]  /*17600*/  STL [R1+0x728], R239 ;  /* 0x000728ef01007387 */ /* 0x000fe20000100800 */
[----:B------:R-:W-:Y:S02]  /*17610*/  IMAD.MOV.U32 R8, RZ, RZ, R239 ;  /* 0x000000ffff087224 */ /* 0x000fe400078e00ef */
[----:B--2---:R-:W-:Y:S01]  /*17620*/  IADD3.X R231, R231, R0, RZ, P4, !PT ;  /* 0x00000000e7e77210 */ /* 0x004fe200027fe4ff */
        /* <DEDUP_REMOVED lines=13> */
[----:B------:R-:W-:Y:S01]  /*17700*/  IMAD.X R214, R214, 0x1, R0, P1 ;  /* 0x00000001d6d67824 */ /* 0x000fe200008e0600 */
[----:B------:R-:W-:Y:S01]  /*17710*/  IADD3 R16, P3, R16, R2, RZ ;  /* 0x0000000210107210 */ /* 0x000fe20007f7e0ff */
[----:B------:R-:W-:Y:S01]  /*17720*/  STL [R1+0x738], R213 ;  /* 0x000738d501007387 */ /* 0x000fe20000100800 */
[----:B-1----:R-:W-:-:S03]  /*17730*/  IMAD.MOV.U32 R8, RZ, RZ, R213 ;  /* 0x000000ffff087224 */ /* 0x002fc600078e00d5 */
[----:B------:R-:W-:Y:S01]  /*17740*/  IMAD.X R18, R18, 0x1, R0, P3 ;  /* 0x0000000112127824 */ /* 0x000fe200018e0600 */
[----:B------:R1:W-:Y:S01]  /*17750*/  STL [R1+0x734], R214 ;  /* 0x000734d601007387 */ /* 0x0003e20000100800 */
[----:B------:R-:W-:-:S03]  /*17760*/  MOV R9, R214 ;  /* 0x000000d600097202 */ /* 0x000fc60000000f00 */
[----:B------:R-:W-:Y:S04]  /*17770*/  STL [R1+0x740], R16 ;  /* 0x0007401001007387 */ /* 0x000fe80000100800 */
[----:B------:R4:W-:Y:S04]  /*17780*/  STL [R1+0x73c], R18 ;  /* 0x00073c1201007387 */ /* 0x0009e80000100800 */
[----:B-1----:R-:W2:Y:S04]  /*17790*/  LDL.LU R214, [R1+0xad4] ;  /* 0x000ad40001d67983 */ /* 0x002ea80000300800 */
[----:B------:R-:W2:Y:S04]  /*177a0*/  LDL.LU R213, [R1+0xad8] ;  /* 0x000ad80001d57983 */ /* 0x000ea80000300800 */
[----:B------:R1:W-:Y:S02]  /*177b0*/  LDGSTS.E [R6+0x400c], desc[UR18][R8.64], P2 ;  /* 0x0400c00008067fae */ /* 0x0003e40009121852 */
[----:B-1----:R-:W-:-:S02]  /*177c0*/  IMAD.MOV.U32 R9, RZ, RZ, R18 ;  /* 0x000000ffff097224 */ /* 0x002fc400078e0012 */
[----:B------:R-:W-:Y:S01]  /*177d0*/  IMAD.MOV.U32 R8, RZ, RZ, R16 ;  /* 0x000000ffff087224 */ /* 0x000fe200078e0010 */
[----:B----4-:R-:W4:Y:S04]  /*177e0*/  LDL.LU R18, [R1+0xadc] ;  /* 0x000adc0001127983 */ /* 0x010f280000300800 */
        /* <DEDUP_REMOVED lines=21> */
[----:B---3--:R-:W2:Y:S04]  /*17940*/  LDL.LU R231, [R1+0xaec] ;  /* 0x000aec0001e77983 */ /* 0x008ea80000300800 */
[----:B------:R-:W3:Y:S01]  /*17950*/  LDL.LU R215, [R1+0xaf0] ;  /* 0x000af00001d77983 */ /* 0x000ee20000300800 */
[----:B------:R-:W-:-:S03]  /*17960*/  IADD3 R213, P2, R213, R2, RZ ;  /* 0x00000002d5d57210 */ /* 0x000fc60007f5e0ff */
[----:B------:R1:W-:Y:S02]  /*17970*/  LDGSTS.E [R6+0x10000], desc[UR18][R8.64], P1 ;  /* 0x1000000008067fae */ /* 0x0003e40008921852 */
[----:B------:R-:W-:Y:S02]  /*17980*/  IMAD.X R214, R214, 0x1, R0, P2 ;  /* 0x00000001d6d67824 */ /* 0x000fe400010e0600 */
[----:B------:R-:W-:Y:S04]  /*17990*/  STL [R1+0xad8], R213 ;  /* 0x000ad8d501007387 */ /* 0x000fe80000100800 */
[----:B------:R4:W-:Y:S01]  /*179a0*/  STL [R1+0xad4], R214 ;  /* 0x000ad4d601007387 */ /* 0x0009e20000100800 */
[----:B-1----:R-:W-:Y:S01]  /*179b0*/  IMAD.MOV.U32 R8, RZ, RZ, R213 ;  /* 0x000000ffff087224 */ /* 0x002fe200078e00d5 */
[----:B------:R-:W-:-:S05]  /*179c0*/  MOV R9, R214 ;  /* 0x000000d600097202 */ /* 0x000fca0000000f00 */
[----:B------:R1:W-:Y:S01]  /*179d0*/  LDGSTS.E [R6+0x14000], desc[UR18][R8.64], P1 ;  /* 0x1400000008067fae */ /* 0x0003e20008921852 */
[----:B----4-:R-:W-:-:S05]  /*179e0*/  IADD3 R16, P3, R16, R2, RZ ;  /* 0x0000000210107210 */ /* 0x010fca0007f7e0ff */
[----:B------:R-:W-:Y:S01]  /*179f0*/  IMAD.X R18, R18, 0x1, R0, P3 ;  /* 0x0000000112127824 */ /* 0x000fe200018e0600 */
[----:B------:R-:W-:Y:S04]  /*17a00*/  STL [R1+0xae0], R16 ;  /* 0x000ae01001007387 */ /* 0x000fe80000100800 */
[----:B------:R4:W-:Y:S01]  /*17a10*/  STL [R1+0xadc], R18 ;  /* 0x000adc1201007387 */ /* 0x0009e20000100800 */
[----:B-1----:R-:W-:-:S03]  /*17a20*/  IMAD.MOV.U32 R9, RZ, RZ, R18 ;  /* 0x000000ffff097224 */ /* 0x002fc600078e0012 */
[----:B------:R-:W2:Y:S01]  /*17a30*/  LDL.LU R214, [R1+0xaf4] ;  /* 0x000af40001d67983 */ /* 0x000ea20000300800 */
[----:B------:R-:W-:-:S03]  /*17a40*/  IMAD.MOV.U32 R8, RZ, RZ, R16 ;  /* 0x000000ffff087224 */ /* 0x000fc600078e0010 */
[----:B------:R-:W2:Y:S04]  /*17a50*/  LDL.LU R213, [R1+0xaf8] ;  /* 0x000af80001d57983 */ /* 0x000ea80000300800 */
[----:B----4-:R-:W4:Y:S04]  /*17a60*/  LDL.LU R18, [R1+0xafc] ;  /* 0x000afc0001127983 */ /* 0x010f280000300800 */
        /* <DEDUP_REMOVED lines=19> */
[----:B-1----:R-:W-:Y:S01]  /*17ba0*/  IMAD.MOV.U32 R8, RZ, RZ, R215 ;  /* 0x000000ffff087224 */ /* 0x002fe200078e00d7 */
[----:B------:R-:W-:-:S02]  /*17bb0*/  MOV R9, R231 ;  /* 0x000000e700097202 */ /* 0x000fc40000000f00 */
[----:B--2---:R-:W2:Y:S04]  /*17bc0*/  LDL.LU R231, [R1+0xb0c] ;  /* 0x000b0c0001e77983 */ /* 0x004ea80000300800 */
[----:B------:R-:W2:Y:S01]  /*17bd0*/  LDL.LU R215, [R1+0xb10] ;  /* 0x000b100001d77983 */ /* 0x000ea20000300800 */
[----:B------:R-:W-:-:S03]  /*17be0*/  IADD3 R213, P1, R213, R2, RZ ;  /* 0x00000002d5d57210 */ /* 0x000fc60007f3e0ff */
[----:B------:R1:W-:Y:S02]  /*17bf0*/  LDGSTS.E [R6+0x10004], desc[UR18][R8.64], P2 ;  /* 0x1000400008067fae */ /* 0x0003e40009121852 */
[--C-:B------:R-:W-:Y:S01]  /*17c00*/  IMAD.X R214, R214, 0x1, R0.reuse, P1 ;  /* 0x00000001d6d67824 */ /* 0x100fe200008e0600 */
[----:B----4-:R-:W-:Y:S01]  /*17c10*/  IADD3 R16, P3, R16, R2, RZ ;  /* 0x0000000210107210 */ /* 0x010fe20007f7e0ff */
        /* <DEDUP_REMOVED lines=22> */
[----:B------:R-:W-:-:S05]  /*17d80*/  IMAD.MOV.U32 R9, RZ, RZ, R247 ;  /* 0x000000ffff097224 */ /* 0x000fca00078e00f7 */
[----:B------:R1:W-:Y:S01]  /*17d90*/  LDGSTS.E [R6+0x1c004], desc[UR18][R8.64], P2 ;  /* 0x1c00400008067fae */ /* 0x0003e20009121852 */
[----:B--2---:R-:W-:-:S04]  /*17da0*/  IADD3 R215, P4, R215, R2, RZ ;  /* 0x00000002d7d77210 */ /* 0x004fc80007f9e0ff */
[----:B------:R-:W-:Y:S01]  /*17db0*/  IADD3.X R231, R231, R0, RZ, P4, !PT ;  /* 0x00000000e7e77210 */ /* 0x000fe200027fe4ff */
[----:B------:R2:W-:Y:S04]  /*17dc0*/  STL [R1+0xb08], R239 ;  /* 0x000b08ef01007387 */ /* 0x0005e80000100800 */
[----:B------:R-:W-:Y:S01]  /*17dd0*/  STL [R1+0xb04], R247 ;  /* 0x000b04f701007387 */ /* 0x000fe20000100800 */
[----:B-1----:R-:W-:Y:S01]  /*17de0*/  IMAD.MOV.U32 R8, RZ, RZ, R215 ;  /* 0x000000ffff087224 */ /* 0x002fe200078e00d7 */
[----:B------:R-:W-:Y:S02]  /*17df0*/  MOV R9, R231 ;  /* 0x000000e700097202 */ /* 0x000fe40000000f00 */
[----:B------:R1:W-:Y:S04]  /*17e00*/  STL [R1+0xb10], R215 ;  /* 0x000b10d701007387 */ /* 0x0003e80000100800 */
[----:B------:R3:W-:Y:S04]  /*17e10*/  STL [R1+0xb0c], R231 ;  /* 0x000b0ce701007387 */ /* 0x0007e80000100800 */
[----:B------:R-:W3:Y:S04]  /*17e20*/  LDL.LU R248, [R1+0xb28] ;  /* 0x000b280001f87983 */ /* 0x000ee80000300800 */
[----:B------:R2:W-:Y:S01]  /*17e30*/  LDGSTS.E [R6+0x10008], desc[UR18][R8.64], P1 ;  /* 0x1000800008067fae */ /* 0x0005e20008921852 */
[----:B----4-:R-:W-:-:S05]  /*17e40*/  IADD3 R213, P2, R213, R2, RZ ;  /* 0x00000002d5d57210 */ /* 0x010fca0007f5e0ff */
[----:B------:R-:W-:Y:S01]  /*17e50*/  IMAD.X R214, R214, 0x1, R0, P2 ;  /* 0x00000001d6d67824 */ /* 0x000fe200010e0600 */
[----:B------:R-:W-:Y:S01]  /*17e60*/  STL [R1+0xb18], R213 ;  /* 0x000b18d501007387 */ /* 0x000fe20000100800 */
[----:B--2---:R-:W-:-:S03]  /*17e70*/  IMAD.MOV.U32 R8, RZ, RZ, R213 ;  /* 0x000000ffff087224 */ /* 0x004fc600078e00d5 */
[----:B------:R-:W-:Y:S01]  /*17e80*/  MOV R9, R214 ;  /* 0x000000d600097202 */ /* 0x000fe20000000f00 */
[----:B------:R2:W-:Y:S04]  /*17e90*/  STL [R1+0xb14], R214 ;  /* 0x000b14d601007387 */ /* 0x0005e80000100800 */
[----:B------:R4:W-:Y:S01]  /*17ea0*/  LDGSTS.E [R6+0x14008], desc[UR18][R8.64], P1 ;  /* 0x1400800008067fae */ /* 0x0009e20008921852 */
[----:B------:R-:W-:-:S05]  /*17eb0*/  IADD3 R16, P3, R16, R2, RZ ;  /* 0x0000000210107210 */ /* 0x000fca0007f7e0ff */
[----:B------:R-:W-:Y:S01]  /*17ec0*/  IMAD.X R18, R18, 0x1, R0, P3 ;  /* 0x0000000112127824 */ /* 0x000fe200018e0600 */
[----:B------:R-:W-:Y:S01]  /*17ed0*/  STL [R1+0xb20], R16 ;  /* 0x000b201001007387 */ /* 0x000fe20000100800 */
[----:B----4-:R-:W-:-:S03]  /*17ee0*/  IMAD.MOV.U32 R8, RZ, RZ, R16 ;  /* 0x000000ffff087224 */ /* 0x010fc600078e0010 */
[----:B------:R-:W4:Y:S01]  /*17ef0*/  LDL.LU R239, [R1+0xb30] ;  /* 0x000b300001ef7983 */ /* 0x000f220000300800 */
[----:B------:R-:W-:-:S03]  /*17f00*/  IMAD.MOV.U32 R9, RZ, RZ, R18 ;  /* 0x000000ffff097224 */ /* 0x000fc600078e0012 */
[----:B------:R2:W-:Y:S04]  /*17f10*/  STL [R1+0xb1c], R18 ;  /* 0x000b1c1201007387 */ /* 0x0005e80000100800 */
[----:B-1----:R-:W4:Y:S04]  /*17f20*/  LDL.LU R215, [R1+0xb38] ;  /* 0x000b380001d77983 */ /* 0x002f280000300800 */
[----:B------:R-:W4:Y:S04]  /*17f30*/  LDL.LU R247, [R1+0xb2c] ;  /* 0x000b2c0001f77983 */ /* 0x000f280000300800 */
[----:B---3--:R-:W3:Y:S04]  /*17f40*/  LDL.LU R231, [R1+0xb34] ;  /* 0x000b340001e77983 */ /* 0x008ee80000300800 */
[----:B--2---:R-:W2:Y:S04]  /*17f50*/  LDL.LU R214, [R1+0xb3c] ;  /* 0x000b3c0001d67983 */ /* 0x004ea80000300800 */
[----:B------:R-:W2:Y:S04]  /*17f60*/  LDL.LU R213, [R1+0xb40] ;  /* 0x000b400001d57983 */ /* 0x000ea80000300800 */
[----:B------:R-:W2:Y:S04]  /*17f70*/  LDL.LU R18, [R1+0xb44] ;  /* 0x000b440001127983 */ /* 0x000ea80000300800 */
[----:B------:R-:W2:Y:S04]  /*17f80*/  LDL.LU R16, [R1+0xb48] ;  /* 0x000b480001107983 */ /* 0x000ea80000300800 */
[----:B------:R1:W-:Y:S04]  /*17f90*/  LDGSTS.E [R6+0x18008], desc[UR18][R8.64], P1 ;  /* 0x1800800008067fae */ /* 0x0003e80008921852 */
[----:B------:R-:W4:Y:S01]  /*17fa0*/  LDL.LU R9, [R1+0xb24] ;  /* 0x000b240001097983 */ /* 0x000f220000300800 */
[----:B------:R-:W-:-:S04]  /*17fb0*/  ISETP.GT.AND P2, PT, R5, 0x27, PT ;  /* 0x000000270500780c */ /* 0x000fc80003f44270 */
[----:B-1----:R-:W-:-:S04]  /*17fc0*/  SEL R8, RZ, 0x4, !P2 ;  /* 0x00000004ff087807 */ /* 0x002fc80005000000 */
[----:B------:R-:W-:-:S04]  /*17fd0*/  SEL R8, R8, RZ, !P0 ;  /* 0x000000ff08087207 */ /* 0x000fc80004000000 */
[----:B------:R-:W-:Y:S02]  /*17fe0*/  ISETP.NE.U32.AND P2, PT, R8, RZ, PT ;  /* 0x000000ff0800720c */ /* 0x000fe40003f45070 */
[----:B------:R-:W-:-:S04]  /*17ff0*/  IADD3 R248, P3, R248, R2, RZ ;  /* 0x00000002f8f87210 */ /* 0x000fc80007f7e0ff */
[----:B------:R-:W-:Y:S01]  /*18000*/  MOV R8, R248 ;  /* 0x000000f800087202 */ /* 0x000fe20000000f00 */
[----:B------:R-:W-:Y:S01]  /*18010*/  STL [R1+0xb28], R248 ;  /* 0x000b28f801007387 */ /* 0x000fe20000100800 */
[----:B----4-:R-:W-:-:S05]  /*18020*/  IMAD.X R9, R9, 0x1, R0, P3 ;  /* 0x0000000109097824 */ /* 0x010fca00018e0600 */
[----:B------:R1:W-:Y:S01]  /*18030*/  LDGSTS.E [R6+0x1c008], desc[UR18][R8.64], P1 ;  /* 0x1c00800008067fae */ /* 0x0003e20008921852 */
[-C--:B------:R-:W-:Y:S02]  /*18040*/  IADD3 R239, P1, R239, R2.reuse, RZ ;  /* 0x00000002efef7210 */ /* 0x080fe40007f3e0ff */
[----:B------:R-:W-:-:S03]  /*18050*/  IADD3 R215, P3, R215, R2, RZ ;  /* 0x00000002d7d77210 */ /* 0x000fc60007f7e0ff */
[--C-:B------:R-:W-:Y:S01]  /*18060*/  IMAD.X R247, R247, 0x1, R0.reuse, P1 ;  /* 0x00000001f7f77824 */ /* 0x100fe200008e0600 */
[----:B------:R4:W-:Y:S01]  /*18070*/  STL [R1+0xb24], R9 ;  /* 0x000b240901007387 */ /* 0x0009e20000100800 */
[----:B---3--:R-:W-:Y:S02]  /*18080*/  IMAD.X R231, R231, 0x1, R0, P3 ;  /* 0x00000001e7e77824 */ /* 0x008fe400018e0600 */
[----:B-1----:R-:W-:Y:S01]  /*18090*/  IMAD.MOV.U32 R8, RZ, RZ, R239 ;  /* 0x000000ffff087224 */ /* 0x002fe200078e00ef */
[----:B------:R-:W-:Y:S01]  /*180a0*/  STL [R1+0xb30], R239 ;  /* 0x000b30ef01007387 */ /* 0x000fe20000100800 */
[----:B----4-:R-:W-:-:S03]  /*180b0*/  MOV R9, R247 ;  /* 0x000000f700097202 */ /* 0x010fc60000000f00 */
[----:B------:R-:W-:Y:S01]  /*180c0*/  STL [R1+0xb2c], R247 ;  /* 0x000b2cf701007387 */ /* 0x000fe20000100800 */
[----:B--2---:R-:W-:-:S03]  /*180d0*/  IADD3 R213, P1, R213, R2, RZ ;  /* 0x00000002d5d57210 */ /* 0x004fc60007f3e0ff */
[----:B------:R-:W-:Y:S01]  /*180e0*/  STL [R1+0xb38], R215 ;  /* 0x000b38d701007387 */ /* 0x000fe20000100800 */
[----:B------:R-:W-:-:S03]  /*180f0*/  IADD3 R16, P3, R16, R2, RZ ;  /* 0x0000000210107210 */ /* 0x000fc60007f7e0ff */
        /* <DEDUP_REMOVED lines=1483> */
[----:B----4-:R-:W-:-:S03]  /*1ddb0*/  IADD3 R213, P2, R213, R2, RZ ;  /* 0x00000002d5d57210 */ /* 0x010fc60007f5e0ff */
[----:B------:R1:W-:Y:S02]  /*1ddc0*/  LDGSTS.E [R6+0x10000], desc[UR18][R8.64], P1 ;  /* 0x1000000008067fae */ /* 0x0003e40008921852 */
[----:B------:R-:W-:Y:S02]  /*1ddd0*/  IMAD.X R214, R214, 0x1, R0, P2 ;  /* 0x00000001d6d67824 */ /* 0x000fe400010e0600 */
[----:B------:R-:W-:Y:S01]  /*1dde0*/  STL [R1+0xd58], R213 ;  /* 0x000d58d501007387 */ /* 0x000fe20000100800 */
[----:B-1----:R-:W-:Y:S02]  /*1ddf0*/  IMAD.MOV.U32 R8, RZ, RZ, R213 ;  /* 0x000000ffff087224 */ /* 0x002fe400078e00d5 */
[----:B------:R-:W-:Y:S01]  /*1de00*/  MOV R9, R214 ;  /* 0x000000d600097202 */ /* 0x000fe20000000f00 */
[----:B------:R-:W-:Y:S04]  /*1de10*/  STL [R1+0xd54], R214 ;  /* 0x000d54d601007387 */ /* 0x000fe80000100800 */
[----:B------:R1:W-:Y:S01]  /*1de20*/  LDGSTS.E [R6+0x14000], desc[UR18][R8.64], P1 ;  /* 0x1400000008067fae */ /* 0x0003e20008921852 */
[----:B------:R-:W-:-:S05]  /*1de30*/  IADD3 R16, P3, R16, R2, RZ ;  /* 0x0000000210107210 */ /* 0x000fca0007f7e0ff */
[----:B------:R-:W-:Y:S01]  /*1de40*/  IMAD.X R18, R18, 0x1, R0, P3 ;  /* 0x0000000112127824 */ /* 0x000fe200018e0600 */
[----:B------:R-:W-:Y:S01]  /*1de50*/  STL [R1+0xd60], R16 ;  /* 0x000d601001007387 */ /* 0x000fe20000100800 */
[----:B-1----:R-:W-:-:S03]  /*1de60*/  IMAD.MOV.U32 R8, RZ, RZ, R16 ;  /* 0x000000ffff087224 */ /* 0x002fc600078e0010 */
[----:B------:R1:W-:Y:S01]  /*1de70*/  STL [R1+0xd5c], R18 ;  /* 0x000d5c1201007387 */ /* 0x0003e20000100800 */
[----:B------:R-:W-:Y:S01]  /*1de80*/  IMAD.MOV.U32 R9, RZ, RZ, R18 ;  /* 0x000000ffff097224 */ /* 0x000fe200078e0012 */
[----:B------:R-:W-:-:S04]  /*1de90*/  ISETP.GT.AND P2, PT, R5, 0x39, PT ;  /* 0x000000390500780c */ /* 0x000fc80003f44270 */
[----:B------:R4:W-:Y:S04]  /*1dea0*/  LDGSTS.E [R6+0x18000], desc[UR18][R8.64], P1 ;  /* 0x1800000008067fae */ /* 0x0009e80008921852 */
[----:B-1----:R-:W2:Y:S04]  /*1deb0*/  LDL.LU R18, [R1+0xd74] ;  /* 0x000d740001127983 */ /* 0x002ea80000300800 */
[----:B------:R-:W2:Y:S04]  /*1dec0*/  LDL.LU R16, [R1+0xd78] ;  /* 0x000d780001107983 */ /* 0x000ea80000300800 */
[----:B------:R-:W2:Y:S04]  /*1ded0*/  LDL.LU R214, [R1+0xd7c] ;  /* 0x000d7c0001d67983 */ /* 0x000ea80000300800 */
[----:B------:R-:W2:Y:S01]  /*1dee0*/  LDL.LU R213, [R1+0xd80] ;  /* 0x000d800001d57983 */ /* 0x000ea20000300800 */
[----:B----4-:R-:W-:-:S04]  /*1def0*/  SEL R8, RZ, 0x4, !P2 ;  /* 0x00000004ff087807 */ /* 0x010fc80005000000 */
[----:B------:R-:W-:-:S04]  /*1df00*/  SEL R8, R8, RZ, !P0 ;  /* 0x000000ff08087207 */ /* 0x000fc80004000000 */
[----:B------:R-:W-:Y:S02]  /*1df10*/  ISETP.NE.U32.AND P2, PT, R8, RZ, PT ;  /* 0x000000ff0800720c */ /* 0x000fe40003f45070 */
[----:B------:R-:W-:-:S05]  /*1df20*/  IADD3 R239, P3, R239, R2, RZ ;  /* 0x00000002efef7210 */ /* 0x000fca0007f7e0ff */
[----:B------:R-:W-:Y:S01]  /*1df30*/  IMAD.X R247, R247, 0x1, R0, P3 ;  /* 0x00000001f7f77824 */ /* 0x000fe200018e0600 */
[----:B---3--:R-:W-:Y:S01]  /*1df40*/  IADD3 R215, P4, R215, R2, RZ ;  /* 0x00000002d7d77210 */ /* 0x008fe20007f9e0ff */
[----:B------:R-:W-:Y:S03]  /*1df50*/  STL [R1+0xd68], R239 ;  /* 0x000d68ef01007387 */ /* 0x000fe60000100800 */
[----:B--2---:R-:W-:Y:S01]  /*1df60*/  IADD3.X R231, R231, R0, RZ, P4, !PT ;  /* 0x00000000e7e77210 */ /* 0x004fe200027fe4ff */
[----:B------:R1:W-:Y:S01]  /*1df70*/  STL [R1+0xd64], R247 ;  /* 0x000d64f701007387 */ /* 0x0003e20000100800 */
[----:B------:R-:W-:Y:S02]  /*1df80*/  IMAD.MOV.U32 R8, RZ, RZ, R239 ;  /* 0x000000ffff087224 */ /* 0x000fe400078e00ef */
[----:B------:R-:W-:Y:S01]  /*1df90*/  IMAD.MOV.U32 R9, RZ, RZ, R247 ;  /* 0x000000ffff097224 */ /* 0x000fe200078e00f7 */
[----:B------:R-:W-:Y:S04]  /*1dfa0*/  STL [R1+0xd70], R215 ;  /* 0x000d70d701007387 */ /* 0x000fe80000100800 */
[----:B------:R2:W-:Y:S04]  /*1dfb0*/  STL [R1+0xd6c], R231 ;  /* 0x000d6ce701007387 */ /* 0x0005e80000100800 */
[----:B-1----:R-:W3:Y:S04]  /*1dfc0*/  LDL.LU R247, [R1+0xd84] ;  /* 0x000d840001f77983 */ /* 0x002ee80000300800 */
[----:B------:R-:W4:Y:S04]  /*1dfd0*/  LDL.LU R239, [R1+0xd88] ;  /* 0x000d880001ef7983 */ /* 0x000f280000300800 */
[----:B------:R1:W-:Y:S02]  /*1dfe0*/  LDGSTS.E [R6+0x1c000], desc[UR18][R8.64], P1 ;  /* 0x1c00000008067fae */ /* 0x0003e40008921852 */
[----:B-1----:R-:W-:Y:S01]  /*1dff0*/  IMAD.MOV.U32 R8, RZ, RZ, R215 ;  /* 0x000000ffff087224 */ /* 0x002fe200078e00d7 */
[----:B------:R-:W-:-:S02]  /*1e000*/  MOV R9, R231 ;  /* 0x000000e700097202 */ /* 0x000fc40000000f00 */
[----:B--2---:R-:W2:Y:S04]  /*1e010*/  LDL.LU R231, [R1+0xd8c] ;  /* 0x000d8c0001e77983 */ /* 0x004ea80000300800 */
[----:B------:R-:W2:Y:S04]  /*1e020*/  LDL.LU R215, [R1+0xd90] ;  /* 0x000d900001d77983 */ /* 0x000ea80000300800 */
[----:B------:R1:W-:Y:S01]  /*1e030*/  LDGSTS.E [R6+0x10004], desc[UR18][R8.64], P2 ;  /* 0x1000400008067fae */ /* 0x0003e20009121852 */
[----:B------:R-:W-:-:S05]  /*1e040*/  IADD3 R16, P1, R16, R2, RZ ;  /* 0x0000000210107210 */ /* 0x000fca0007f3e0ff */
[----:B------:R-:W-:Y:S01]  /*1e050*/  IMAD.X R18, R18, 0x1, R0, P1 ;  /* 0x0000000112127824 */ /* 0x000fe200008e0600 */
[----:B------:R-:W-:Y:S01]  /*1e060*/  IADD3 R213, P3, R213, R2, RZ ;  /* 0x00000002d5d57210 */ /* 0x000fe20007f7e0ff */
[----:B------:R-:W-:Y:S01]  /*1e070*/  STL [R1+0xd78], R16 ;  /* 0x000d781001007387 */ /* 0x000fe20000100800 */
[----:B-1----:R-:W-:Y:S02]  /*1e080*/  IMAD.MOV.U32 R8, RZ, RZ, R16 ;  /* 0x000000ffff087224 */ /* 0x002fe400078e0010 */
[----:B------:R-:W-:Y:S01]  /*1e090*/  MOV R9, R18 ;  /* 0x0000001200097202 */ /* 0x000fe20000000f00 */
[----:B------:R-:W-:Y:S01]  /*1e0a0*/  IMAD.X R214, R214, 0x1, R0, P3 ;  /* 0x00000001d6d67824 */ /* 0x000fe200018e0600 */
[----:B------:R1:W-:Y:S04]  /*1e0b0*/  STL [R1+0xd74], R18 ;  /* 0x000d741201007387 */ /* 0x0003e80000100800 */
[----:B------:R-:W-:Y:S04]  /*1e0c0*/  STL [R1+0xd80], R213 ;  /* 0x000d80d501007387 */ /* 0x000fe80000100800 */
[----:B------:R1:W-:Y:S04]  /*1e0d0*/  LDGSTS.E [R6+0x14004], desc[UR18][R8.64], P2 ;  /* 0x1400400008067fae */ /* 0x0003e80009121852 */
[----:B-1----:R-:W2:Y:S04]  /*1e0e0*/  LDL.LU R18, [R1+0xd98] ;  /* 0x000d980001127983 */ /* 0x002ea80000300800 */
[----:B------:R1:W-:Y:S04]  /*1e0f0*/  STL [R1+0xd7c], R214 ;  /* 0x000d7cd601007387 */ /* 0x0003e80000100800 */
[----:B------:R-:W2:Y:S01]  /*1e100*/  LDL.LU R16, [R1+0xda0] ;  /* 0x000da00001107983 */ /* 0x000ea20000300800 */
[----:B------:R-:W-:-:S02]  /*1e110*/  IMAD.MOV.U32 R9, RZ, RZ, R214 ;  /* 0x000000ffff097224 */ /* 0x000fc400078e00d6 */
[----:B------:R-:W-:Y:S01]  /*1e120*/  IMAD.MOV.U32 R8, RZ, RZ, R213 ;  /* 0x000000ffff087224 */ /* 0x000fe200078e00d5 */
[----:B-1----:R-:W2:Y:S04]  /*1e130*/  LDL.LU R214, [R1+0xd94] ;  /* 0x000d940001d67983 */ /* 0x002ea80000300800 */
[----:B------:R-:W2:Y:S01]  /*1e140*/  LDL.LU R213, [R1+0xd9c] ;  /* 0x000d9c0001d57983 */ /* 0x000ea20000300800 */
[----:B------:R-:W-:-:S03]  /*1e150*/  ISETP.GT.AND P1, PT, R5, 0x3a, PT ;  /* 0x0000003a0500780c */ /* 0x000fc60003f24270 */
[----:B------:R1:W-:Y:S02]  /*1e160*/  LDGSTS.E [R6+0x18004], desc[UR18][R8.64], P2 ;  /* 0x1800400008067fae */ /* 0x0003e40009121852 */
[----:B-1----:R-:W-:-:S04]  /*1e170*/  SEL R8, RZ, 0x4, !P1 ;  /* 0x00000004ff087807 */ /* 0x002fc80004800000 */
[----:B------:R-:W-:-:S04]  /*1e180*/  SEL R8, R8, RZ, !P0 ;  /* 0x000000ff08087207 */ /* 0x000fc80004000000 */
[----:B------:R-:W-:Y:S02]  /*1e190*/  ISETP.NE.U32.AND P1, PT, R8, RZ, PT ;  /* 0x000000ff0800720c */ /* 0x000fe40003f25070 */
[----:B----4-:R-:W-:-:S05]  /*1e1a0*/  IADD3 R239, P3, R239, R2, RZ ;  /* 0x00000002efef7210 */ /* 0x010fca0007f7e0ff */
[----:B---3--:R-:W-:Y:S02]  /*1e1b0*/  IMAD.X R247, R247, 0x1, R0, P3 ;  /* 0x00000001f7f77824 */ /* 0x008fe400018e0600 */
[----:B------:R-:W-:Y:S02]  /*1e1c0*/  IMAD.MOV.U32 R8, RZ, RZ, R239 ;  /* 0x000000ffff087224 */ /* 0x000fe400078e00ef */
[----:B------:R-:W-:-:S05]  /*1e1d0*/  IMAD.MOV.U32 R9, RZ, RZ, R247 ;  /* 0x000000ffff097224 */ /* 0x000fca00078e00f7 */
[----:B------:R1:W-:Y:S01]  /*1e1e0*/  LDGSTS.E [R6+0x1c004], desc[UR18][R8.64], P2 ;  /* 0x1c00400008067fae */ /* 0x0003e20009121852 */
[----:B--2---:R-:W-:-:S04]  /*1e1f0*/  IADD3 R215, P4, R215, R2, RZ ;  /* 0x00000002d7d77210 */ /* 0x004fc80007f9e0ff */
[----:B------:R-:W-:Y:S01]  /*1e200*/  IADD3.X R231, R231, R0, RZ, P4, !PT ;  /* 0x00000000e7e77210 */ /* 0x000fe200027fe4ff */
[----:B-1----:R-:W-:Y:S01]  /*1e210*/  IMAD.MOV.U32 R8, RZ, RZ, R215 ;  /* 0x000000ffff087224 */ /* 0x002fe200078e00d7 */
[----:B------:R-:W-:Y:S02]  /*1e220*/  STL [R1+0xd88], R239 ;  /* 0x000d88ef01007387 */ /* 0x000fe40000100800 */
[----:B------:R-:W-:Y:S02]  /*1e230*/  MOV R9, R231 ;  /* 0x000000e700097202 */ /* 0x000fe40000000f00 */
[----:B------:R-:W-:Y:S04]  /*1e240*/  STL [R1+0xd84], R247 ;  /* 0x000d84f701007387 */ /* 0x000fe80000100800 */
[----:B------:R-:W-:Y:S04]  /*1e250*/  STL [R1+0xd90], R215 ;  /* 0x000d90d701007387 */ /* 0x000fe80000100800 */
[----:B------:R1:W-:Y:S04]  /*1e260*/  STL [R1+0xd8c], R231 ;  /* 0x000d8ce701007387 */ /* 0x0003e80000100800 */
[----:B------:R2:W-:Y:S01]  /*1e270*/  LDGSTS.E [R6+0x10008], desc[UR18][R8.64], P1 ;  /* 0x1000800008067fae */ /* 0x0005e20008921852 */
[----:B------:R-:W-:-:S02]  /*1e280*/  IADD3 R18, P2, R18, R2, RZ ;  /* 0x0000000212127210 */ /* 0x000fc40007f5e0ff */
[----:B------:R-:W-:-:S03]  /*1e290*/  IADD3 R16, P3, R16, R2, RZ ;  /* 0x0000000210107210 */ /* 0x000fc60007f7e0ff */
[----:B------:R3:W-:Y:S01]  /*1e2a0*/  STL [R1+0xd98], R18 ;  /* 0x000d981201007387 */ /* 0x0007e20000100800 */
[----:B------:R-:W-:Y:S02]  /*1e2b0*/  IMAD.X R214, R214, 0x1, R0, P2 ;  /* 0x00000001d6d67824 */ /* 0x000fe400010e0600 */
[----:B--2---:R-:W-:Y:S02]  /*1e2c0*/  IMAD.MOV.U32 R8, RZ, RZ, R18 ;  /* 0x000000ffff087224 */ /* 0x004fe400078e0012 */
[----:B------:R-:W-:Y:S01]  /*1e2d0*/  IMAD.X R213, R213, 0x1, R0, P3 ;  /* 0x00000001d5d57824 */ /* 0x000fe200018e0600 */
[----:B------:R2:W-:Y:S01]  /*1e2e0*/  STL [R1+0xd94], R214 ;  /* 0x000d94d601007387 */ /* 0x0005e20000100800 */
[----:B------:R-:W-:-:S03]  /*1e2f0*/  MOV R9, R214 ;  /* 0x000000d600097202 */ /* 0x000fc60000000f00 */
[----:B------:R-:W-:Y:S04]  /*1e300*/  STL [R1+0xda0], R16 ;  /* 0x000da01001007387 */ /* 0x000fe80000100800 */
[----:B-1----:R-:W4:Y:S04]  /*1e310*/  LDL.LU R231, [R1+0xda4] ;  /* 0x000da40001e77983 */ /* 0x002f280000300800 */
[----:B------:R1:W-:Y:S04]  /*1e320*/  STL [R1+0xd9c], R213 ;  /* 0x000d9cd501007387 */ /* 0x0003e80000100800 */
[----:B------:R-:W4:Y:S04]  /*1e330*/  LDL.LU R247, [R1+0xdb0] ;  /* 0x000db00001f77983 */ /* 0x000f280000300800 */
[----:B---3--:R-:W3:Y:S04]  /*1e340*/  LDL.LU R18, [R1+0xdb8] ;  /* 0x000db80001127983 */ /* 0x008ee80000300800 */
[----:B------:R2:W-:Y:S04]  /*1e350*/  LDGSTS.E [R6+0x14008], desc[UR18][R8.64], P1 ;  /* 0x1400800008067fae */ /* 0x0005e80008921852 */
[----:B------:R-:W3:Y:S04]  /*1e360*/  LDL.LU R248, [R1+0xdac] ;  /* 0x000dac0001f87983 */ /* 0x000ee80000300800 */
[----:B------:R-:W3:Y:S01]  /*1e370*/  LDL.LU R239, [R1+0xdb4] ;  /* 0x000db40001ef7983 */ /* 0x000ee20000300800 */
[----:B--2---:R-:W-:-:S03]  /*1e380*/  IMAD.MOV.U32 R8, RZ, RZ, R16 ;  /* 0x000000ffff087224 */ /* 0x004fc600078e0010 */
[----:B------:R-:W2:Y:S01]  /*1e390*/  LDL.LU R215, [R1+0xdbc] ;  /* 0x000dbc0001d77983 */ /* 0x000ea20000300800 */
[----:B------:R-:W-:-:S03]  /*1e3a0*/  IMAD.MOV.U32 R9, RZ, RZ, R213 ;  /* 0x000000ffff097224 */ /* 0x000fc600078e00d5 */
[----:B------:R-:W2:Y:S04]  /*1e3b0*/  LDL.LU R214, [R1+0xdc0] ;  /* 0x000dc00001d67983 */ /* 0x000ea80000300800 */
[----:B-1----:R-:W2:Y:S04]  /*1e3c0*/  LDL.LU R213, [R1+0xdc4] ;  /* 0x000dc40001d57983 */ /* 0x002ea80000300800 */
[----:B------:R-:W2:Y:S04]  /*1e3d0*/  LDL.LU R16, [R1+0xdc8] ;  /* 0x000dc80001107983 */ /* 0x000ea80000300800 */
[----:B------:R1:W-:Y:S04]  /*1e3e0*/  LDGSTS.E [R6+0x18008], desc[UR18][R8.64], P1 ;  /* 0x1800800008067fae */ /* 0x0003e80008921852 */
[----:B------:R-:W4:Y:S01]  /*1e3f0*/  LDL.LU R9, [R1+0xda8] ;  /* 0x000da80001097983 */ /* 0x000f220000300800 */
[----:B------:R-:W-:-:S04]  /*1e400*/  ISETP.GT.AND P2, PT, R5, 0x3b, PT ;  /* 0x0000003b0500780c */ /* 0x000fc80003f44270 */
[----:B-1----:R-:W-:-:S04]  /*1e410*/  SEL R8, RZ, 0x4, !P2 ;  /* 0x00000004ff087807 */ /* 0x002fc80005000000 */
[----:B------:R-:W-:-:S04]  /*1e420*/  SEL R8, R8, RZ, !P0 ;  /* 0x000000ff08087207 */ /* 0x000fc80004000000 */
[----:B------:R-:W-:Y:S02]  /*1e430*/  ISETP.NE.U32.AND P2, PT, R8, RZ, PT ;  /* 0x000000ff0800720c */ /* 0x000fe40003f45070 */
[----:B----4-:R-:W-:-:S05]  /*1e440*/  IADD3 R9, P3, R9, R2, RZ ;  /* 0x0000000209097210 */ /* 0x010fca0007f7e0ff */
[----:B------:R-:W-:Y:S01]  /*1e450*/  IMAD.X R231, R231, 0x1, R0, P3 ;  /* 0x00000001e7e77824 */ /* 0x000fe200018e0600 */
[----:B------:R1:W-:Y:S01]  /*1e460*/  STL [R1+0xda8], R9 ;  /* 0x000da80901007387 */ /* 0x0003e20000100800 */
[----:B------:R-:W-:Y:S02]  /*1e470*/  MOV R8, R9 ;  /* 0x0000000900087202 */ /* 0x000fe40000000f00 */
[----:B-1----:R-:W-:-:S05]  /*1e480*/  IMAD.MOV.U32 R9, RZ, RZ, R231 ;  /* 0x000000ffff097224 */ /* 0x002fca00078e00e7 */
[----:B------:R1:W-:Y:S01]  /*1e490*/  LDGSTS.E [R6+0x1c008], desc[UR18][R8.64], P1 ;  /* 0x1c00800008067fae */ /* 0x0003e20008921852 */
[-C--:B------:R-:W-:Y:S02]  /*1e4a0*/  IADD3 R247, P1, R247, R2.reuse, RZ ;  /* 0x00000002f7f77210 */ /* 0x080fe40007f3e0ff */
[----:B---3--:R-:W-:-:S03]  /*1e4b0*/  IADD3 R18, P3, R18, R2, RZ ;  /* 0x0000000212127210 */ /* 0x008fc60007f7e0ff */
[--C-:B------:R-:W-:Y:S01]  /*1e4c0*/  IMAD.X R248, R248, 0x1, R0.reuse, P1 ;  /* 0x00000001f8f87824 */ /* 0x100fe200008e0600 */
[----:B------:R3:W-:Y:S01]  /*1e4d0*/  STL [R1+0xda4], R231 ;  /* 0x000da4e701007387 */ /* 0x0007e20000100800 */
[----:B------:R-:W-:Y:S01]  /*1e4e0*/  IMAD.X R239, R239, 0x1, R0, P3 ;  /* 0x00000001efef7824 */ /* 0x000fe200018e0600 */
[----:B--2---:R-:W-:Y:S02]  /*1e4f0*/  IADD3 R214, P1, R214, R2, RZ ;  /* 0x00000002d6d67210 */ /* 0x004fe40007f3e0ff */
[----:B-1----:R-:W-:Y:S01]  /*1e500*/  MOV R8, R247 ;  /* 0x000000f700087202 */ /* 0x002fe20000000f00 */
[----:B------:R-:W-:Y:S01]  /*1e510*/  IMAD.MOV.U32 R9, RZ, RZ, R248 ;  /* 0x000000ffff097224 */ /* 0x000fe200078e00f8 */
[----:B------:R-:W-:Y:S01]  /*1e520*/  IADD3.X R215, R215, R0, RZ, P1, !PT ;  /* 0x00000000d7d77210 */ /* 0x000fe20000ffe4ff */
[----:B---3--:R-:W2:Y:S01]  /*1e530*/  LDL.LU R231, [R1+0x107c] ;  /* 0x00107c0001e77983 */ /* 0x008ea20000300800 */
[----:B------:R-:W-:-:S03]  /*1e540*/  IADD3 R16, P3, R16, R2, RZ ;  /* 0x0000000210107210 */ /* 0x000fc60007f7e0ff */
[----:B------:R-:W-:Y:S04]  /*1e550*/  STL [R1+0xdb0], R247 ;  /* 0x000db0f701007387 */ /* 0x000fe80000100800 */
[----:B------:R-:W-:Y:S04]  /*1e560*/  STL [R1+0xdac], R248 ;  /* 0x000dacf801007387 */ /* 0x000fe80000100800 */
[----:B------:R1:W-:Y:S04]  /*1e570*/  LDGSTS.E [R6+0x1000c], desc[UR18][R8.64], P2 ;  /* 0x1000c00008067fae */ /* 0x0003e80009121852 */
[----:B------:R3:W-:Y:S04]  /*1e580*/  STL [R1+0xdb8], R18 ;  /* 0x000db81201007387 */ /* 0x0007e80000100800 */
[----:B------:R-:W-:Y:S01]  /*1e590*/  STL [R1+0xdb4], R239 ;  /* 0x000db4ef01007387 */ /* 0x000fe20000100800 */
[----:B-1----:R-:W-:-:S02]  /*1e5a0*/  IMAD.MOV.U32 R8, RZ, RZ, R18 ;  /* 0x000000ffff087224 */ /* 0x002fc400078e0012 */
[----:B------:R-:W-:Y:S01]  /*1e5b0*/  IMAD.MOV.U32 R9, RZ, RZ, R239 ;  /* 0x000000ffff097224 */ /* 0x000fe200078e00ef */
[----:B---3--:R-:W3:Y:S04]  /*1e5c0*/  LDL.LU R18, [R1+0x9d0] ;  /* 0x0009d00001127983 */ /* 0x008ee80000300800 */
[----:B------:R1:W-:Y:S04]  /*1e5d0*/  STL [R1+0xdc0], R214 ;  /* 0x000dc0d601007387 */ /* 0x0003e80000100800 */
[----:B------:R4:W-:Y:S04]  /*1e5e0*/  LDGSTS.E [R6+0x1400c], desc[UR18][R8.64], P2 ;  /* 0x1400c00008067fae */ /* 0x0009e80009121852 */
[----:B------:R-:W-:Y:S01]  /*1e5f0*/  STL [R1+0xdbc], R215 ;  /* 0x000dbcd701007387 */ /* 0x000fe20000100800 */
[----:B------:R-:W-:-:S03]  /*1e600*/  IMAD.X R213, R213, 0x1, R0, P3 ;  /* 0x00000001d5d57824 */ /* 0x000fc600018e0600 */
[----:B------:R-:W-:Y:S01]  /*1e610*/  STL [R1+0xdc8], R16 ;  /* 0x000dc81001007387 */ /* 0x000fe20000100800 */
[----:B----4-:R-:W-:Y:S02]  /*1e620*/  IMAD.MOV.U32 R8, RZ, RZ, R214 ;  /* 0x000000ffff087224 */ /* 0x010fe400078e00d6 */
[----:B------:R-:W-:Y:S01]  /*1e630*/  IMAD.MOV.U32 R9, RZ, RZ, R215 ;  /* 0x000000ffff097224 */ /* 0x000fe200078e00d7 */
[----:B-1----:R-:W4:Y:S01]  /*1e640*/  LDL.LU R214, [R1+0x9cc] ;  /* 0x0009cc0001d67983 */ /* 0x002f220000300800 */
[----:B------:R-:W-:-:S03]  /*1e650*/  ISETP.GT.AND P1, PT, R5, 0x1c, PT ;  /* 0x0000001c0500780c */ /* 0x000fc60003f24270 */
[----:B------:R1:W-:Y:S04]  /*1e660*/  LDGSTS.E [R6+0x1800c], desc[UR18][R8.64], P2 ;  /* 0x1800c00008067fae */ /* 0x0003e80009121852 */
[----:B------:R1:W-:Y:S02]  /*1e670*/  STL [R1+0xdc4], R213 ;  /* 0x000dc4d501007387 */ /* 0x0003e40000100800 */
[----:B-1----:R-:W-:Y:S01]  /*1e680*/  MOV R8, R16 ;  /* 0x0000001000087202 */ /* 0x002fe20000000f00 */
[----:B------:R-:W-:Y:S02]  /*1e690*/  IMAD.MOV.U32 R9, RZ, RZ, R213 ;  /* 0x000000ffff097224 */ /* 0x000fe400078e00d5 */
[----:B------:R-:W2:Y:S04]  /*1e6a0*/  LDL.LU R213, [R1+0x9d8] ;  /* 0x0009d80001d57983 */ /* 0x000ea80000300800 */
[----:B------:R1:W-:Y:S04]  /*1e6b0*/  LDGSTS.E [R6+0x1c00c], desc[UR18][R8.64], P2 ;  /* 0x1c00c00008067fae */ /* 0x0003e80009121852 */
[----:B------:R-:W2:Y:S04]  /*1e6c0*/  LDL.LU R16, [R1+0x9e0] ;  /* 0x0009e00001107983 */ /* 0x000ea80000300800 */
[----:B------:R-:W2:Y:S01]  /*1e6d0*/  LDL.LU R215, [R1+0x9d4] ;  /* 0x0009d40001d77983 */ /* 0x000ea20000300800 */
[----:B-1----:R-:W-:-:S04]  /*1e6e0*/  SEL R6, RZ, 0x4, !P1 ;  /* 0x00000004ff067807 */ /* 0x002fc80004800000 */
[----:B------:R-:W-:-:S04]  /*1e6f0*/  SEL R6, R6, RZ, !P0 ;  /* 0x000000ff06067207 */ /* 0x000fc80004000000 */
[----:B------:R-:W-:Y:S01]  /*1e700*/  ISETP.NE.U32.AND P2, PT, R6, RZ, PT ;  /* 0x000000ff0600720c */ /* 0x000fe20003f45070 */
[----:B------:R-:W-:Y:S02]  /*1e710*/  IMAD R6, R14, -0x40, R17 ;  /* 0xffffffc00e067824 */ /* 0x000fe400078e0211 */
[----:B------:R-:W2:Y:S01]  /*1e720*/  LDL.LU R17, [R1+0x9dc] ;  /* 0x0009dc0001117983 */ /* 0x000ea20000300800 */
[----:B------:R-:W1:Y:S02]  /*1e730*/  S2R R239, SR_TID.X ;  /* 0x0000000000ef7919 */ /* 0x000e640000002100 */
[----:B-1----:R-:W-:-:S04]  /*1e740*/  LOP3.LUT R8, R239, 0x3f, RZ, 0xc0, !PT ;  /* 0x0000003fef087812 */ /* 0x002fc800078ec0ff */
[----:B------:R-:W-:Y:S02]  /*1e750*/  ISETP.GE.AND P1, PT, R8, R6, PT ;  /* 0x000000060800720c */ /* 0x000fe40003f26270 */
[----:B------:R-:W-:-:S05]  /*1e760*/  LOP3.LUT R6, R7, 0x70, RZ, 0x3c, !PT ;  /* 0x0000007007067812 */ /* 0x000fca00078e3cff */
[----:B------:R-:W-:Y:S01]  /*1e770*/  VIADD R6, R6, UR5 ;  /* 0x0000000506067c36 */ /* 0x000fe20008000000 */
[----:B---3--:R-:W-:-:S05]  /*1e780*/  IADD3 R18, P3, R18, R2, RZ ;  /* 0x0000000212127210 */ /* 0x008fca0007f7e0ff */
[----:B------:R-:W-:Y:S01]  /*1e790*/  STL [R1+0x9d0], R18 ;  /* 0x0009d01201007387 */ /* 0x000fe20000100800 */
[----:B------:R-:W-:Y:S01]  /*1e7a0*/  MOV R8, R18 ;  /* 0x0000001200087202 */ /* 0x000fe20000000f00 */
[----:B----4-:R-:W-:-:S05]  /*1e7b0*/  IMAD.X R214, R214, 0x1, R0, P3 ;  /* 0x00000001d6d67824 */ /* 0x010fca00018e0600 */
[----:B------:R1:W-:Y:S01]  /*1e7c0*/  STL [R1+0x9cc], R214 ;  /* 0x0009ccd601007387 */ /* 0x0003e20000100800 */
[----:B------:R-:W-:-:S03]  /*1e7d0*/  IMAD.MOV.U32 R9, RZ, RZ, R214 ;  /* 0x000000ffff097224 */ /* 0x000fc600078e00d6 */
[----:B------:R-:W3:Y:S04]  /*1e7e0*/  LDL.LU R247, [R1+0x9e4] ;  /* 0x0009e40001f77983 */ /* 0x000ee80000300800 */
[----:B------:R-:W4:Y:S04]  /*1e7f0*/  LDL.LU R239, [R1+0x9e8] ;  /* 0x0009e80001ef7983 */ /* 0x000f280000300800 */
[----:B-1----:R-:W3:Y:S04]  /*1e800*/  LDL.LU R214, [R1+0x9ec] ;  /* 0x0009ec0001d67983 */ /* 0x002ee80000300800 */
[----:B------:R-:W3:Y:S01]  /*1e810*/  LDL.LU R18, [R1+0x9f0] ;  /* 0x0009f00001127983 */ /* 0x000ee20000300800 */
[----:B--2---:R-:W-:-:S03]  /*1e820*/  IADD3 R213, P3, R213, R2, RZ ;  /* 0x00000002d5d57210 */ /* 0x004fc60007f7e0ff */
[----:B------:R1:W-:Y:S01]  /*1e830*/  LDGSTS.E [R6], desc[UR18][R8.64], P2 ;  /* 0x0000000008067fae */ /* 0x0003e20009121852 */
[----:B------:R-:W-:Y:S01]  /*1e840*/  IADD3 R16, P4, R16, R2, RZ ;  /* 0x0000000210107210 */ /* 0x000fe20007f9e0ff */
[----:B------:R-:W-:Y:S02]  /*1e850*/  IMAD.X R215, R215, 0x1, R0, P3 ;  /* 0x00000001d7d77824 */ /* 0x000fe400018e0600 */
[----:B------:R-:W-:Y:S04]  /*1e860*/  STL [R1+0x9d8], R213 ;  /* 0x0009d8d501007387 */ /* 0x000fe80000100800 */
[----:B------:R2:W-:Y:S01]  /*1e870*/  STL [R1+0x9d4], R215 ;  /* 0x0009d4d701007387 */ /* 0x0005e20000100800 */
[----:B-1----:R-:W-:Y:S01]  /*1e880*/  MOV R8, R213 ;  /* 0x000000d500087202 */ /* 0x002fe20000000f00 */
[----:B------:R-:W-:-:S02]  /*1e890*/  IMAD.MOV.U32 R9, RZ, RZ, R215 ;  /* 0x000000ffff097224 */ /* 0x000fc400078e00d7 */
[----:B------:R-:W-:Y:S04]  /*1e8a0*/  STL [R1+0x9e0], R16 ;  /* 0x0009e01001007387 */ /* 0x000fe80000100800 */
[----:B------:R1:W-:Y:S01]  /*1e8b0*/  LDGSTS.E [R6+0x4000], desc[UR18][R8.64], P2 ;  /* 0x0400000008067fae */ /* 0x0003e20009121852 */
[----:B------:R-:W-:-:S05]  /*1e8c0*/  IMAD.X R17, R17, 0x1, R0, P4 ;  /* 0x0000000111117824 */ /* 0x000fca00020e0600 */
[----:B------:R1:W-:Y:S04]  /*1e8d0*/  STL [R1+0x9dc], R17 ;  /* 0x0009dc1101007387 */ /* 0x0003e80000100800 */
[----:B--2---:R-:W2:Y:S01]  /*1e8e0*/  LDL.LU R215, [R1+0x9f4] ;  /* 0x0009f40001d77983 */ /* 0x004ea20000300800 */
[----:B-1----:R-:W-:-:S03]  /*1e8f0*/  IMAD.MOV.U32 R9, RZ, RZ, R17 ;  /* 0x000000ffff097224 */ /* 0x002fc600078e0011 */
[----:B------:R-:W2:Y:S01]  /*1e900*/  LDL.LU R213, [R1+0x9f8] ;  /* 0x0009f80001d57983 */ /* 0x000ea20000300800 */
[----:B------:R-:W-:-:S03]  /*1e910*/  IMAD.MOV.U32 R8, RZ, RZ, R16 ;  /* 0x000000ffff087224 */ /* 0x000fc600078e0010 */
[----:B------:R-:W2:Y:S04]  /*1e920*/  LDL.LU R17, [R1+0x9fc] ;  /* 0x0009fc0001117983 */ /* 0x000ea80000300800 */
[----:B------:R-:W2:Y:S01]  /*1e930*/  LDL.LU R16, [R1+0xa00] ;  /* 0x000a000001107983 */ /* 0x000ea20000300800 */
[----:B------:R-:W-:-:S03]  /*1e940*/  ISETP.GT.AND P3, PT, R5, 0x1d, PT ;  /* 0x0000001d0500780c */ /* 0x000fc60003f64270 */
[----:B------:R1:W-:Y:S02]  /*1e950*/  LDGSTS.E [R6+0x8000], desc[UR18][R8.64], P2 ;  /* 0x0800000008067fae */ /* 0x0003e40009121852 */
[----:B-1----:R-:W-:-:S04]  /*1e960*/  SEL R8, RZ, 0x4, !P3 ;  /* 0x00000004ff087807 */ /* 0x002fc80005800000 */
[----:B------:R-:W-:-:S04]  /*1e970*/  SEL R8, R8, RZ, !P0 ;  /* 0x000000ff08087207 */ /* 0x000fc80004000000 */
[----:B------:R-:W-:Y:S02]  /*1e980*/  ISETP.NE.U32.AND P3, PT, R8, RZ, PT ;  /* 0x000000ff0800720c */ /* 0x000fe40003f65070 */
[----:B----4-:R-:W-:-:S04]  /*1e990*/  IADD3 R239, P4, R239, R2, RZ ;  /* 0x00000002efef7210 */ /* 0x010fc80007f9e0ff */
[----:B---3--:R-:W-:Y:S02]  /*1e9a0*/  IADD3.X R247, R247, R0, RZ, P4, !PT ;  /* 0x00000000f7f77210 */ /* 0x008fe400027fe4ff */
[----:B------:R-:W-:Y:S01]  /*1e9b0*/  IADD3 R18, P5, R18, R2, RZ ;  /* 0x0000000212127210 */ /* 0x000fe20007fbe0ff */
[----:B------:R-:W-:Y:S01]  /*1e9c0*/  STL [R1+0x9e8], R239 ;  /* 0x0009e8ef01007387 */ /* 0x000fe20000100800 */
[----:B------:R-:W-:-:S03]  /*1e9d0*/  IMAD.MOV.U32 R8, RZ, RZ, R239 ;  /* 0x000000ffff087224 */ /* 0x000fc600078e00ef */
[----:B------:R-:W-:Y:S01]  /*1e9e0*/  IMAD.X R214, R214, 0x1, R0, P5 ;  /* 0x00000001d6d67824 */ /* 0x000fe200028e0600 */
[----:B------:R1:W-:Y:S01]  /*1e9f0*/  STL [R1+0x9e4], R247 ;  /* 0x0009e4f701007387 */ /* 0x0003e20000100800 */
[----:B------:R-:W-:-:S03]  /*1ea00*/  IMAD.MOV.U32 R9, RZ, RZ, R247 ;  /* 0x000000ffff097224 */ /* 0x000fc600078e00f7 */
[----:B------:R-:W-:Y:S04]  /*1ea10*/  STL [R1+0x9f0], R18 ;  /* 0x0009f01201007387 */ /* 0x000fe80000100800 */
[----:B------:R3:W-:Y:S04]  /*1ea20*/  STL [R1+0x9ec], R214 ;  /* 0x0009ecd601007387 */ /* 0x0007e80000100800 */
[----:B-1----:R-:W4:Y:S04]  /*1ea30*/  LDL.LU R247, [R1+0xa04] ;  /* 0x000a040001f77983 */ /* 0x002f280000300800 */
[----:B------:R1:W-:Y:S04]  /*1ea40*/  LDGSTS.E [R6+0xc000], desc[UR18][R8.64], P2 ;  /* 0x0c00000008067fae */ /* 0x0003e80009121852 */
[----:B------:R-:W4:Y:S01]  /*1ea50*/  LDL.LU R239, [R1+0xa08] ;  /* 0x000a080001ef7983 */ /* 0x000f220000300800 */
[----:B-1----:R-:W-:Y:S01]  /*1ea60*/  IMAD.MOV.U32 R9, RZ, RZ, R214 ;  /* 0x000000ffff097224 */ /* 0x002fe200078e00d6 */
[----:B------:R-:W-:-:S02]  /*1ea70*/  MOV R8, R18 ;  /* 0x0000001200087202 */ /* 0x000fc40000000f00 */
[----:B---3--:R-:W3:Y:S04]  /*1ea80*/  LDL.LU R214, [R1+0xa0c] ;  /* 0x000a0c0001d67983 */ /* 0x008ee80000300800 */
[----:B------:R-:W3:Y:S01]  /*1ea90*/  LDL.LU R18, [R1+0xa10] ;  /* 0x000a100001127983 */ /* 0x000ee20000300800 */
[----:B--2---:R-:W-:-:S03]  /*1eaa0*/  IADD3 R213, P2, R213, R2, RZ ;  /* 0x00000002d5d57210 */ /* 0x004fc60007f5e0ff */
[----:B------:R1:W-:Y:S01]  /*1eab0*/  LDGSTS.E [R6+0x4], desc[UR18][R8.64], P3 ;  /* 0x0000400008067fae */ /* 0x0003e20009921852 */
[----:B------:R-:W-:Y:S01]  /*1eac0*/  IADD3 R16, P4, R16, R2, RZ ;  /* 0x0000000210107210 */ /* 0x000fe20007f9e0ff */
[--C-:B------:R-:W-:Y:S02]  /*1ead0*/  IMAD.X R215, R215, 0x1, R0.reuse, P2 ;  /* 0x00000001d7d77824 */ /* 0x100fe400010e0600 */
[----:B------:R-:W-:Y:S02]  /*1eae0*/  STL [R1+0x9f8], R213 ;  /* 0x0009f8d501007387 */ /* 0x000fe40000100800 */
[----:B------:R-:W-:Y:S02]  /*1eaf0*/  IMAD.X R17, R17, 0x1, R0, P4 ;  /* 0x0000000111117824 */ /* 0x000fe400020e0600 */
[----:B------:R2:W-:Y:S01]  /*1eb00*/  STL [R1+0x9f4], R215 ;  /* 0x0009f4d701007387 */ /* 0x0005e20000100800 */
[----:B-1----:R-:W-:Y:S01]  /*1eb10*/  MOV R8, R213 ;  /* 0x000000d500087202 */ /* 0x002fe20000000f00 */
[----:B------:R-:W-:-:S02]  /*1eb20*/  IMAD.MOV.U32 R9, RZ, RZ, R215 ;  /* 0x000000ffff097224 */ /* 0x000fc400078e00d7 */
[----:B------:R-:W-:Y:S04]  /*1eb30*/  STL [R1+0xa00], R16 ;  /* 0x000a001001007387 */ /* 0x000fe80000100800 */
[----:B------:R1:W-:Y:S04]  /*1eb40*/  STL [R1+0x9fc], R17 ;  /* 0x0009fc1101007387 */ /* 0x0003e80000100800 */
[----:B------:R1:W-:Y:S04]  /*1eb50*/  LDGSTS.E [R6+0x4004], desc[UR18][R8.64], P3 ;  /* 0x0400400008067fae */ /* 0x0003e80009921852 */
[----:B--2---:R-:W2:Y:S04]  /*1eb60*/  LDL.LU R215, [R1+0xa14] ;  /* 0x000a140001d77983 */ /* 0x004ea80000300800 */
[----:B------:R-:W2:Y:S01]  /*1eb70*/  LDL.LU R213, [R1+0xa18] ;  /* 0x000a180001d57983 */ /* 0x000ea20000300800 */
[----:B-1----:R-:W-:-:S02]  /*1eb80*/  IMAD.MOV.U32 R9, RZ, RZ, R17 ;  /* 0x000000ffff097224 */ /* 0x002fc400078e0011 */
[----:B------:R-:W-:Y:S01]  /*1eb90*/  IMAD.MOV.U32 R8, RZ, RZ, R16 ;  /* 0x000000ffff087224 */ /* 0x000fe200078e0010 */
        /* <DEDUP_REMOVED lines=8> */
[----:B------:R-:W-:Y:S01]  /*1ec20*/  IADD3.X R247, R247, R0, RZ, P4, !PT ;  /* 0x00000000f7f77210 */ /* 0x000fe200027fe4ff */
[----:B------:R-:W-:Y:S01]  /*1ec30*/  IMAD.MOV.U32 R8, RZ, RZ, R239 ;  /* 0x000000ffff087224 */ /* 0x000fe200078e00ef */
[----:B------:R-:W-:Y:S01]  /*1ec40*/  STL [R1+0xa08], R239 ;  /* 0x000a08ef01007387 */ /* 0x000fe20000100800 */
[----:B---3--:R-:W-:Y:S02]  /*1ec50*/  IADD3 R18, P5, R18, R2, RZ ;  /* 0x0000000212127210 */ /* 0x008fe40007fbe0ff */
[----:B------:R-:W-:Y:S01]  /*1ec60*/  IMAD.MOV.U32 R9, RZ, RZ, R247 ;  /* 0x000000ffff097224 */ /* 0x000fe200078e00f7 */
[----:B------:R1:W-:Y:S02]  /*1ec70*/  STL [R1+0xa04], R247 ;  /* 0x000a04f701007387 */ /* 0x0003e40000100800 */
[----:B------:R-:W-:Y:S02]  /*1ec80*/  IMAD.X R214, R214, 0x1, R0, P5 ;  /* 0x00000001d6d67824 */ /* 0x000fe400028e0600 */
[----:B------:R-:W-:Y:S04]  /*1ec90*/  STL [R1+0xa10], R18 ;  /* 0x000a101201007387 */ /* 0x000fe80000100800 */
[----:B------:R3:W-:Y:S04]  /*1eca0*/  STL [R1+0xa0c], R214 ;  /* 0x000a0cd601007387 */ /* 0x0007e80000100800 */
[----:B------:R4:W-:Y:S04]  /*1ecb0*/  LDGSTS.E [R6+0xc004], desc[UR18][R8.64], P3 ;  /* 0x0c00400008067fae */ /* 0x0009e80009921852 */
[----:B-1----:R-:W2:Y:S04]  /*1ecc0*/  LDL.LU R247, [R1+0xa24] ;  /* 0x000a240001f77983 */ /* 0x002ea80000300800 */
[----:B------:R-:W2:Y:S01]  /*1ecd0*/  LDL.LU R239, [R1+0xa28] ;  /* 0x000a280001ef7983 */ /* 0x000ea20000300800 */
[----:B----4-:R-:W-:Y:S01]  /*1ece0*/  IMAD.MOV.U32 R9, RZ, RZ, R214 ;  /* 0x000000ffff097224 */ /* 0x010fe200078e00d6 */
[----:B------:R-:W-:-:S02]  /*1ecf0*/  MOV R8, R18 ;  /* 0x0000001200087202 */ /* 0x000fc40000000f00 */
[----:B---3--:R-:W3:Y:S04]  /*1ed00*/  LDL.LU R214, [R1+0xa2c] ;  /* 0x000a2c0001d67983 */ /* 0x008ee80000300800 */
[----:B------:R-:W4:Y:S01]  /*1ed10*/  LDL.LU R18, [R1+0xa30] ;  /* 0x000a300001127983 */ /* 0x000f220000300800 */
[----:B--2---:R-:W-:-:S03]  /*1ed20*/  IADD3 R213, P3, R213, R2, RZ ;  /* 0x00000002d5d57210 */ /* 0x004fc60007f7e0ff */
[----:B------:R1:W-:Y:S02]  /*1ed30*/  LDGSTS.E [R6+0x8], desc[UR18][R8.64], P2 ;  /* 0x0000800008067fae */ /* 0x0003e40009121852 */
[----:B------:R-:W-:Y:S01]  /*1ed40*/  IMAD.X R215, R215, 0x1, R0, P3 ;  /* 0x00000001d7d77824 */ /* 0x000fe200018e0600 */
[----:B------:R-:W-:Y:S01]  /*1ed50*/  IADD3 R16, P4, R16, R2, RZ ;  /* 0x0000000210107210 */ /* 0x000fe20007f9e0ff */
[----:B------:R-:W-:Y:S01]  /*1ed60*/  STL [R1+0xa18], R213 ;  /* 0x000a18d501007387 */ /* 0x000fe20000100800 */
[----:B-1----:R-:W-:-:S03]  /*1ed70*/  MOV R8, R213 ;  /* 0x000000d500087202 */ /* 0x002fc60000000f00 */
[----:B------:R-:W-:Y:S01]  /*1ed80*/  IMAD.X R17, R17, 0x1, R0, P4 ;  /* 0x0000000111117824 */ /* 0x000fe200020e0600 */
[----:B------:R1:W-:Y:S01]  /*1ed90*/  STL [R1+0xa14], R215 ;  /* 0x000a14d701007387 */ /* 0x0003e20000100800 */
[----:B------:R-:W-:-:S03]  /*1eda0*/  IMAD.MOV.U32 R9, RZ, RZ, R215 ;  /* 0x000000ffff097224 */ /* 0x000fc600078e00d7 */
[----:B------:R-:W-:Y:S04]  /*1edb0*/  STL [R1+0xa20], R16 ;  /* 0x000a201001007387 */ /* 0x000fe80000100800 */
[----:B------:R2:W-:Y:S04]  /*1edc0*/  STL [R1+0xa1c], R17 ;  /* 0x000a1c1101007387 */ /* 0x0005e80000100800 */
[----:B-1----:R-:W3:Y:S04]  /*1edd0*/  LDL.LU R215, [R1+0xa34] ;  /* 0x000a340001d77983 */ /* 0x002ee80000300800 */
[----:B------:R1:W-:Y:S04]  /*1ede0*/  LDGSTS.E [R6+0x4008], desc[UR18][R8.64], P2 ;  /* 0x0400800008067fae */ /* 0x0003e80009121852 */
[----:B------:R-:W3:Y:S01]  /*1edf0*/  LDL.LU R213, [R1+0xa38] ;  /* 0x000a380001d57983 */ /* 0x000ee20000300800 */
        /* <DEDUP_REMOVED lines=9> */
[----:B------:R-:W-:-:S04]  /*1ee90*/  IADD3 R239, P4, R239, R2, RZ ;  /* 0x00000002efef7210 */ /* 0x000fc80007f9e0ff */
[----:B------:R-:W-:Y:S02]  /*1eea0*/  IADD3.X R247, R247, R0, RZ, P4, !PT ;  /* 0x00000000f7f77210 */ /* 0x000fe400027fe4ff */
[----:B----4-:R-:W-:Y:S01]  /*1eeb0*/  IADD3 R18, P5, R18, R2, RZ ;  /* 0x0000000212127210 */ /* 0x010fe20007fbe0ff */
[----:B------:R-:W-:Y:S01]  /*1eec0*/  STL [R1+0xa28], R239 ;  /* 0x000a28ef01007387 */ /* 0x000fe20000100800 */
[----:B------:R-:W-:-:S03]  /*1eed0*/  IMAD.MOV.U32 R8, RZ, RZ, R239 ;  /* 0x000000ffff087224 */ /* 0x000fc600078e00ef */
[----:B---3--:R-:W-:Y:S01]  /*1eee0*/  IMAD.X R214, R214, 0x1, R0, P5 ;  /* 0x00000001d6d67824 */ /* 0x008fe200028e0600 */
        /* <DEDUP_REMOVED lines=11> */
[----:B------:R-:W-:-:S03]  /*1efa0*/  IADD3 R213, P2, R213, R2, RZ ;  /* 0x00000002d5d57210 */ /* 0x000fc60007f5e0ff */
[----:B------:R1:W-:Y:S02]  /*1efb0*/  LDGSTS.E [R6+0xc], desc[UR18][R8.64], P3 ;  /* 0x0000c00008067fae */ /* 0x0003e40009921852 */
[--C-:B------:R-:W-:Y:S01]  /*1efc0*/  IMAD.X R215, R215, 0x1, R0.reuse, P2 ;  /* 0x00000001d7d77824 */ /* 0x100fe200010e0600 */
[----:B--2---:R-:W-:Y:S01]  /*1efd0*/  IADD3 R16, P4, R16, R2, RZ ;  /* 0x0000000210107210 */ /* 0x004fe20007f9e0ff */
[----:B------:R-:W-:Y:S01]  /*1efe0*/  STL [R1+0xa38], R213 ;  /* 0x000a38d501007387 */ /* 0x000fe20000100800 */
[----:B-1----:R-:W-:Y:S01]  /*1eff0*/  MOV R8, R213 ;  /* 0x000000d500087202 */ /* 0x002fe20000000f00 */
[----:B------:R-:W-:Y:S02]  /*1f000*/  IMAD.MOV.U32 R9, RZ, RZ, R215 ;  /* 0x000000ffff097224 */ /* 0x000fe400078e00d7 */
[----:B------:R-:W-:Y:S01]  /*1f010*/  IMAD.X R17, R17, 0x1, R0, P4 ;  /* 0x0000000111117824 */ /* 0x000fe200020e0600 */
[----:B------:R1:W-:Y:S04]  /*1f020*/  STL [R1+0xa34], R215 ;  /* 0x000a34d701007387 */ /* 0x0003e80000100800 */
[----:B------:R-:W-:Y:S04]  /*1f030*/  STL [R1+0xa40], R16 ;  /* 0x000a401001007387 */ /* 0x000fe80000100800 */
[----:B------:R2:W-:Y:S04]  /*1f040*/  STL [R1+0xa3c], R17 ;  /* 0x000a3c1101007387 */ /* 0x0005e80000100800 */
[----:B------:R2:W-:Y:S04]  /*1f050*/  LDGSTS.E [R6+0x400c], desc[UR18][R8.64], P3 ;  /* 0x0400c00008067fae */ /* 0x0005e80009921852 */
[----:B-1----:R-:W3:Y:S04]  /*1f060*/  LDL.LU R215, [R1+0xdd4] ;  /* 0x000dd40001d77983 */ /* 0x002ee80000300800 */
[----:B------:R-:W3:Y:S01]  /*1f070*/  LDL.LU R213, [R1+0xdd8] ;  /* 0x000dd80001d57983 */ /* 0x000ee20000300800 */
[----:B--2---:R-:W-:-:S02]  /*1f080*/  IMAD.MOV.U32 R9, RZ, RZ, R17 ;  /* 0x000000ffff097224 */ /* 0x004fc400078e0011 */
        /* <DEDUP_REMOVED lines=24> */
[----:B------:R-:W4:Y:S04]  /*1f210*/  LDL.LU R18, [R1+0xdf0] ;  /* 0x000df00001127983 */ /* 0x000f280000300800 */
[----:B------:R1:W-:Y:S01]  /*1f220*/  LDGSTS.E [R6+0x10000], desc[UR18][R8.64], P2 ;  /* 0x1000000008067fae */ /* 0x0003e20009121852 */
[----:B------:R-:W-:-:S05]  /*1f230*/  IADD3 R213, P3, R213, R2, RZ ;  /* 0x00000002d5d57210 */ /* 0x000fca0007f7e0ff */
[----:B------:R-:W-:Y:S01]  /*1f240*/  IMAD.X R215, R215, 0x1, R0, P3 ;  /* 0x00000001d7d77824 */ /* 0x000fe200018e0600 */
[----:B--2---:R-:W-:Y:S01]  /*1f250*/  IADD3 R16, P4, R16, R2, RZ ;  /* 0x0000000210107210 */ /* 0x004fe20007f9e0ff */
        /* <DEDUP_REMOVED lines=22> */
[----:B------:R-:W-:Y:S04]  /*1f3c0*/  STL [R1+0xde8], R239 ;  /* 0x000de8ef01007387 */ /* 0x000fe80000100800 */
[----:B---3--:R-:W-:Y:S01]  /*1f3d0*/  IMAD.X R214, R214, 0x1, R0, P5 ;  /* 0x00000001d6d67824 */ /* 0x008fe200028e0600 */
[----:B------:R1:W-:Y:S01]  /*1f3e0*/  STL [R1+0xde4], R247 ;  /* 0x000de4f701007387 */ /* 0x0003e20000100800 */
[----:B------:R-:W-:-:S03]  /*1f3f0*/  IMAD.MOV.U32 R9, RZ, RZ, R247 ;  /* 0x000000ffff097224 */ /* 0x000fc600078e00f7 */
[----:B------:R-:W-:Y:S01]  /*1f400*/  STL [R1+0xdf0], R18 ;  /* 0x000df01201007387 */ /* 0x000fe20000100800 */
[----:B------:R-:W-:-:S03]  /*1f410*/  IMAD.MOV.U32 R8, RZ, RZ, R239 ;  /* 0x000000ffff087224 */ /* 0x000fc600078e00ef */
[----:B------:R3:W-:Y:S04]  /*1f420*/  STL [R1+0xdec], R214 ;  /* 0x000decd601007387 */ /* 0x0007e80000100800 */
[----:B-1----:R-:W4:Y:S04]  /*1f430*/  LDL.LU R247, [R1+0xe04] ;  /* 0x000e040001f77983 */ /* 0x002f280000300800 */
[----:B------:R-:W4:Y:S04]  /*1f440*/  LDL.LU R239, [R1+0xe08] ;  /* 0x000e080001ef7983 */ /* 0x000f280000300800 */
[----:B------:R1:W-:Y:S02]  /*1f450*/  LDGSTS.E [R6+0x1c000], desc[UR18][R8.64], P2 ;  /* 0x1c00000008067fae */ /* 0x0003e40009121852 */
[----:B-1----:R-:W-:-:S02]  /*1f460*/  MOV R8, R18 ;  /* 0x0000001200087202 */ /* 0x002fc40000000f00 */
[-C--:B------:R-:W-:Y:S01]  /*1f470*/  IADD3 R213, P2, R213, R2.reuse, RZ ;  /* 0x00000002d5d57210 */ /* 0x080fe20007f5e0ff */
[----:B------:R-:W-:Y:S02]  /*1f480*/  IMAD.MOV.U32 R9, RZ, RZ, R214 ;  /* 0x000000ffff097224 */ /* 0x000fe400078e00d6 */
[----:B---3--:R-:W3:Y:S02]  /*1f490*/  LDL.LU R214, [R1+0xe10] ;  /* 0x000e100001d67983 */ /* 0x008ee40000300800 */
[--C-:B------:R-:W-:Y:S02]  /*1f4a0*/  IMAD.X R215, R215, 0x1, R0.reuse, P2 ;  /* 0x00000001d7d77824 */ /* 0x100fe400010e0600 */
[----:B------:R-:W3:Y:S04]  /*1f4b0*/  LDL.LU R18, [R1+0xe18] ;  /* 0x000e180001127983 */ /* 0x000ee80000300800 */
[----:B------:R1:W-:Y:S04]  /*1f4c0*/  LDGSTS.E [R6+0x10004], desc[UR18][R8.64], P3 ;  /* 0x1000400008067fae */ /* 0x0003e80009921852 */
[----:B------:R-:W-:Y:S01]  /*1f4d0*/  STL [R1+0xdf8], R213 ;  /* 0x000df8d501007387 */ /* 0x000fe20000100800 */
[----:B--2---:R-:W-:Y:S01]  /*1f4e0*/  IADD3 R16, P4, R16, R2, RZ ;  /* 0x0000000210107210 */ /* 0x004fe20007f9e0ff */
[----:B-1----:R-:W-:Y:S01]  /*1f4f0*/  IMAD.MOV.U32 R9, RZ, RZ, R215 ;  /* 0x000000ffff097224 */ /* 0x002fe200078e00d7 */
[----:B------:R-:W-:Y:S01]  /*1f500*/  MOV R8, R213 ;  /* 0x000000d500087202 */ /* 0x000fe20000000f00 */
[----:B------:R1:W-:Y:S02]  /*1f510*/  STL [R1+0xdf4], R215 ;  /* 0x000df4d701007387 */ /* 0x0003e40000100800 */
[----:B------:R-:W-:-:S02]  /*1f520*/  IMAD.X R17, R17, 0x1, R0, P4 ;  /* 0x0000000111117824 */ /* 0x000fc400020e0600 */
[----:B------:R-:W-:Y:S04]  /*1f530*/  STL [R1+0xe00], R16 ;  /* 0x000e001001007387 */ /* 0x000fe80000100800 */
[----:B------:R2:W-:Y:S04]  /*1f540*/  LDGSTS.E [R6+0x14004], desc[UR18][R8.64], P3 ;  /* 0x1400400008067fae */ /* 0x0005e80009921852 */
[----:B-1----:R-:W3:Y:S04]  /*1f550*/  LDL.LU R215, [R1+0xe0c] ;  /* 0x000e0c0001d77983 */ /* 0x002ee80000300800 */
[----:B------:R1:W-:Y:S04]  /*1f560*/  STL [R1+0xdfc], R17 ;  /* 0x000dfc1101007387 */ /* 0x0003e80000100800 */
[----:B------:R-:W3:Y:S01]  /*1f570*/  LDL.LU R213, [R1+0xe14] ;  /* 0x000e140001d57983 */ /* 0x000ee20000300800 */
[----:B--2---:R-:W-:-:S02]  /*1f580*/  IMAD.MOV.U32 R9, RZ, RZ, R17 ;  /* 0x000000ffff097224 */ /* 0x004fc400078e0011 */
        /* <DEDUP_REMOVED lines=10> */
[----:B------:R-:W-:-:S04]  /*1f630*/  IMAD.MOV.U32 R8, RZ, RZ, R239 ;  /* 0x000000ffff087224 */ /* 0x000fc800078e00ef */
[----:B------:R-:W-:-:S05]  /*1f640*/  IMAD.MOV.U32 R9, RZ, RZ, R247 ;  /* 0x000000ffff097224 */ /* 0x000fca00078e00f7 */
[----:B------:R1:W-:Y:S01]  /*1f650*/  LDGSTS.E [R6+0x1c004], desc[UR18][R8.64], P3 ;  /* 0x1c00400008067fae */ /* 0x0003e20009921852 */
[----:B---3--:R-:W-:-:S03]  /*1f660*/  IADD3 R214, P3, R214, R2, RZ ;  /* 0x00000002d6d67210 */ /* 0x008fc60007f7e0ff */
[----:B------:R3:W-:Y:S01]  /*1f670*/  STL [R1+0xe08], R239 ;  /* 0x000e08ef01007387 */ /* 0x0007e20000100800 */
[----:B------:R-:W-:Y:S01]  /*1f680*/  IADD3 R18, P4, R18, R2, RZ ;  /* 0x0000000212127210 */ /* 0x000fe20007f9e0ff */
[----:B-1----:R-:W-:Y:S02]  /*1f690*/  IMAD.MOV.U32 R8, RZ, RZ, R214 ;  /* 0x000000ffff087224 */ /* 0x002fe400078e00d6 */
[----:B------:R-:W-:Y:S04]  /*1f6a0*/  STL [R1+0xe04], R247 ;  /* 0x000e04f701007387 */ /* 0x000fe80000100800 */
[----:B------:R1:W-:Y:S01]  /*1f6b0*/  STL [R1+0xe10], R214 ;  /* 0x000e10d601007387 */ /* 0x0003e20000100800 */
[----:B------:R-:W-:-:S04]  /*1f6c0*/  IMAD.X R215, R215, 0x1, R0, P3 ;  /* 0x00000001d7d77824 */ /* 0x000fc800018e0600 */
[----:B------:R-:W-:Y:S01]  /*1f6d0*/  IMAD.MOV.U32 R9, RZ, RZ, R215 ;  /* 0x000000ffff097224 */ /* 0x000fe200078e00d7 */
[----:B------:R4:W-:Y:S01]  /*1f6e0*/  STL [R1+0xe0c], R215 ;  /* 0x000e0cd701007387 */ /* 0x0009e20000100800 */
[----:B------:R-:W-:-:S03]  /*1f6f0*/  IADD3.X R213, R213, R0, RZ, P4, !PT ;  /* 0x00000000d5d57210 */ /* 0x000fc600027fe4ff */
[----:B------:R-:W-:Y:S04]  /*1f700*/  STL [R1+0xe18], R18 ;  /* 0x000e181201007387 */ /* 0x000fe80000100800 */
[----:B------:R1:W-:Y:S04]  /*1f710*/  LDGSTS.E [R6+0x10008], desc[UR18][R8.64], P2 ;  /* 0x1000800008067fae */ /* 0x0003e80009121852 */
[----:B------:R-:W4:Y:S01]  /*1f720*/  LDL.LU R248, [R1+0xe28] ;  /* 0x000e280001f87983 */ /* 0x000f220000300800 */
[----:B--2---:R-:W-:-:S03]  /*1f730*/  IADD3 R16, P3, R16, R2, RZ ;  /* 0x0000000210107210 */ /* 0x004fc60007f7e0ff */
[----:B------:R2:W-:Y:S02]  /*1f740*/  STL [R1+0xe14], R213 ;  /* 0x000e14d501007387 */ /* 0x0005e40000100800 */
[----:B------:R-:W-:Y:S02]  /*1f750*/  IMAD.X R17, R17, 0x1, R0, P3 ;  /* 0x0000000111117824 */ /* 0x000fe400018e0600 */
[----:B-1----:R-:W-:Y:S01]  /*1f760*/  IMAD.MOV.U32 R8, RZ, RZ, R18 ;  /* 0x000000ffff087224 */ /* 0x002fe200078e0012 */
[----:B------:R-:W-:Y:S01]  /*1f770*/  MOV R9, R213 ;  /* 0x000000d500097202 */ /* 0x000fe20000000f00 */
[----:B---3--:R-:W3:Y:S04]  /*1f780*/  LDL.LU R239, [R1+0xe30] ;  /* 0x000e300001ef7983 */ /* 0x008ee80000300800 */
[----:B------:R-:W3:Y:S04]  /*1f790*/  LDL.LU R214, [R1+0xe38] ;  /* 0x000e380001d67983 */ /* 0x000ee80000300800 */
[----:B------:R-:W-:Y:S04]  /*1f7a0*/  STL [R1+0xe20], R16 ;  /* 0x000e201001007387 */ /* 0x000fe80000100800 */
[----:B------:R1:W-:Y:S04]  /*1f7b0*/  LDGSTS.E [R6+0x14008], desc[UR18][R8.64], P2 ;  /* 0x1400800008067fae */ /* 0x0003e80009121852 */
[----:B------:R2:W-:Y:S04]  /*1f7c0*/  STL [R1+0xe1c], R17 ;  /* 0x000e1c1101007387 */ /* 0x0005e80000100800 */
[----:B------:R-:W3:Y:S01]  /*1f7d0*/  LDL.LU R247, [R1+0xe2c] ;  /* 0x000e2c0001f77983 */ /* 0x000ee20000300800 */
[----:B-1----:R-:W-:-:S03]  /*1f7e0*/  IMAD.MOV.U32 R8, RZ, RZ, R16 ;  /* 0x000000ffff087224 */ /* 0x002fc600078e0010 */
[----:B----4-:R-:W4:Y:S01]  /*1f7f0*/  LDL.LU R215, [R1+0xe34] ;  /* 0x000e340001d77983 */ /* 0x010f220000300800 */
[----:B------:R-:W-:-:S03]  /*1f800*/  IMAD.MOV.U32 R9, RZ, RZ, R17 ;  /* 0x000000ffff097224 */ /* 0x000fc600078e0011 */
[----:B--2---:R-:W2:Y:S04]  /*1f810*/  LDL.LU R213, [R1+0xe3c] ;  /* 0x000e3c0001d57983 */ /* 0x004ea80000300800 */
[----:B------:R-:W2:Y:S04]  /*1f820*/  LDL.LU R18, [R1+0xe40] ;  /* 0x000e400001127983 */ /* 0x000ea80000300800 */
[----:B------:R-:W2:Y:S04]  /*1f830*/  LDL.LU R17, [R1+0xe44] ;  /* 0x000e440001117983 */ /* 0x000ea80000300800 */
[----:B------:R-:W2:Y:S04]  /*1f840*/  LDL.LU R16, [R1+0xe48] ;  /* 0x000e480001107983 */ /* 0x000ea80000300800 */
[----:B------:R1:W-:Y:S04]  /*1f850*/  LDGSTS.E [R6+0x18008], desc[UR18][R8.64], P2 ;  /* 0x1800800008067fae */ /* 0x0003e80009121852 */
[----:B------:R-:W3:Y:S01]  /*1f860*/  LDL.LU R9, [R1+0xe24] ;  /* 0x000e240001097983 */ /* 0x000ee20000300800 */
[----:B------:R-:W-:-:S04]  /*1f870*/  ISETP.GT.AND P3, PT, R5, 0x3f, PT ;  /* 0x0000003f0500780c */ /* 0x000fc80003f64270 */
[----:B------:R-:W-:-:S04]  /*1f880*/  SEL R5, RZ, 0x4, !P3 ;  /* 0x00000004ff057807 */ /* 0x000fc80005800000 */
[----:B------:R-:W-:-:S04]  /*1f890*/  SEL R5, R5, RZ, !P0 ;  /* 0x000000ff05057207 */ /* 0x000fc80004000000 */
[----:B------:R-:W-:Y:S02]  /*1f8a0*/  ISETP.NE.U32.AND P3, PT, R5, RZ, PT ;  /* 0x000000ff0500720c */ /* 0x000fe40003f65070 */
[----:B------:R-:W-:-:S05]  /*1f8b0*/  IADD3 R248, P4, R248, R2, RZ ;  /* 0x00000002f8f87210 */ /* 0x000fca0007f9e0ff */
[----:B-1----:R-:W-:Y:S01]  /*1f8c0*/  IMAD.MOV.U32 R8, RZ, RZ, R248 ;  /* 0x000000ffff087224 */ /* 0x002fe200078e00f8 */
[----:B------:R-:W-:Y:S01]  /*1f8d0*/  STL [R1+0xe28], R248 ;  /* 0x000e28f801007387 */ /* 0x000fe20000100800 */
[----:B---3--:R-:W-:Y:S02]  /*1f8e0*/  IADD3.X R9, R9, R0, RZ, P4, !PT ;  /* 0x0000000009097210 */ /* 0x008fe400027fe4ff */
[----:B------:R-:W-:-:S03]  /*1f8f0*/  IADD3 R214, P4, R214, R2, RZ ;  /* 0x00000002d6d67210 */ /* 0x000fc60007f9e0ff */
[----:B------:R1:W-:Y:S01]  /*1f900*/  LDGSTS.E [R6+0x1c008], desc[UR18][R8.64], P2 ;  /* 0x1c00800008067fae */ /* 0x0003e20009121852 */
[-C--:B------:R-:W-:Y:S01]  /*1f910*/  IADD3 R239, P2, R239, R2.reuse, RZ ;  /* 0x00000002efef7210 */ /* 0x080fe20007f5e0ff */
[----:B----4-:R-:W-:Y:S01]  /*1f920*/  IMAD.X R215, R215, 0x1, R0, P4 ;  /* 0x00000001d7d77824 */ /* 0x010fe200020e0600 */
[----:B--2---:R-:W-:-:S03]  /*1f930*/  IADD3 R16, P4, R16, R2, RZ ;  /* 0x0000000210107210 */ /* 0x004fc60007f9e0ff */
[--C-:B------:R-:W-:Y:S01]  /*1f940*/  IMAD.X R247, R247, 0x1, R0.reuse, P2 ;  /* 0x00000001f7f77824 */ /* 0x100fe200010e0600 */
[----:B------:R-:W-:Y:S01]  /*1f950*/  IADD3 R18, P2, R18, R2, RZ ;  /* 0x0000000212127210 */ /* 0x000fe20007f5e0ff */
[----:B------:R2:W-:Y:S01]  /*1f960*/  STL [R1+0xe24], R9 ;  /* 0x000e240901007387 */ /* 0x0005e20000100800 */
[----:B------:R-:W-:Y:S02]  /*1f970*/  IMAD.X R17, R17, 0x1, R0, P4 ;  /* 0x0000000111117824 */ /* 0x000fe400020e0600 */
[----:B------:R-:W-:Y:S01]  /*1f980*/  IADD3.X R213, R213, R0, RZ, P2, !PT ;  /* 0x00000000d5d57210 */ /* 0x000fe200017fe4ff */
[----:B------:R-:W-:Y:S04]  /*1f990*/  STL [R1+0xe30], R239 ;  /* 0x000e30ef01007387 */ /* 0x000fe80000100800 */
[----:B------:R3:W-:Y:S04]  /*1f9a0*/  STL [R1+0xe2c], R247 ;  /* 0x000e2cf701007387 */ /* 0x0007e80000100800 */
[----:B------:R-:W-:Y:S01]  /*1f9b0*/  STL [R1+0xe38], R214 ;  /* 0x000e38d601007387 */ /* 0x000fe20000100800 */
[----:B-1----:R-:W-:-:S03]  /*1f9c0*/  MOV R8, R239 ;  /* 0x000000ef00087202 */ /* 0x002fc60000000f00 */
[----:B------:R1:W-:Y:S01]  /*1f9d0*/  STL [R1+0xe34], R215 ;  /* 0x000e34d701007387 */ /* 0x0003e20000100800 */
[----:B--2---:R-:W-:-:S03]  /*1f9e0*/  IMAD.MOV.U32 R9, RZ, RZ, R247 ;  /* 0x000000ffff097224 */ /* 0x004fc600078e00f7 */
[----:B------:R-:W-:Y:S04]  /*1f9f0*/  STL [R1+0xe40], R18 ;  /* 0x000e401201007387 */ /* 0x000fe80000100800 */
[----:B------:R2:W-:Y:S04]  /*1fa00*/  STL [R1+0xe3c], R213 ;  /* 0x000e3cd501007387 */ /* 0x0005e80000100800 */
[----:B------:R-:W-:Y:S04]  /*1fa10*/  STL [R1+0xe48], R16 ;  /* 0x000e481001007387 */ /* 0x000fe80000100800 */
[----:B------:R4:W-:Y:S04]  /*1fa20*/  STL [R1+0xe44], R17 ;  /* 0x000e441101007387 */ /* 0x0009e80000100800 */
[----:B---3--:R-:W3:Y:S04]  /*1fa30*/  LDL.LU R247, [R1+0x510] ;  /* 0x0005100001f77983 */ /* 0x008ee80000300800 */
[----:B------:R-:W3:Y:S04]  /*1fa40*/  LDL.LU R239, [R1+0x514] ;  /* 0x0005140001ef7983 */ /* 0x000ee80000300800 */
[----:B------:R1:W-:Y:S02]  /*1fa50*/  LDGSTS.E [R6+0x1000c], desc[UR18][R8.64], P3 ;  /* 0x1000c00008067fae */ /* 0x0003e40009921852 */
[----:B-1----:R-:W-:-:S02]  /*1fa60*/  IMAD.MOV.U32 R8, RZ, RZ, R214 ;  /* 0x000000ffff087224 */ /* 0x002fc400078e00d6 */
[----:B------:R-:W-:Y:S02]  /*1fa70*/  IMAD.MOV.U32 R9, RZ, RZ, R215 ;  /* 0x000000ffff097224 */ /* 0x000fe400078e00d7 */
[----:B------:R-:W3:Y:S04]  /*1fa80*/  LDL.LU R215, [R1+0x530] ;  /* 0x0005300001d77983 */ /* 0x000ee80000300800 */
[----:B------:R-:W3:Y:S04]  /*1fa90*/  LDL.LU R214, [R1+0x534] ;  /* 0x0005340001d67983 */ /* 0x000ee80000300800 */
[----:B------:R1:W-:Y:S02]  /*1faa0*/  LDGSTS.E [R6+0x1400c], desc[UR18][R8.64], P3 ;  /* 0x1400c00008067fae */ /* 0x0003e40009921852 */
[----:B-1----:R-:W-:-:S02]  /*1fab0*/  IMAD.MOV.U32 R8, RZ, RZ, R18 ;  /* 0x000000ffff087224 */ /* 0x002fc400078e0012 */
[----:B------:R-:W-:Y:S02]  /*1fac0*/  IMAD.MOV.U32 R9, RZ, RZ, R213 ;  /* 0x000000ffff097224 */ /* 0x000fe400078e00d5 */
[----:B--2---:R-:W2:Y:S04]  /*1fad0*/  LDL.LU R213, [R1+0x550] ;  /* 0x0005500001d57983 */ /* 0x004ea80000300800 */
[----:B------:R-:W2:Y:S04]  /*1fae0*/  LDL.LU R18, [R1+0x554] ;  /* 0x0005540001127983 */ /* 0x000ea80000300800 */
[----:B------:R1:W-:Y:S02]  /*1faf0*/  LDGSTS.E [R6+0x1800c], desc[UR18][R8.64], P3 ;  /* 0x1800c00008067fae */ /* 0x0003e40009921852 */
[----:B-1----:R-:W-:Y:S01]  /*1fb00*/  IMAD.MOV.U32 R9, RZ, RZ, R17 ;  /* 0x000000ffff097224 */ /* 0x002fe200078e0011 */
[----:B------:R-:W-:Y:S01]  /*1fb10*/  MOV R8, R16 ;  /* 0x0000001000087202 */ /* 0x000fe20000000f00 */
[----:B----4-:R-:W4:Y:S04]  /*1fb20*/  LDL.LU R17, [R1+0x570] ;  /* 0x0005700001117983 */ /* 0x010f280000300800 */
[----:B------:R-:W4:Y:S01]  /*1fb30*/  LDL.LU R16, [R1+0x574] ;  /* 0x0005740001107983 */ /* 0x000f220000300800 */
[----:B------:R-:W-:Y:S01]  /*1fb40*/  SEL R5, RZ, 0x4, P1 ;  /* 0x00000004ff057807 */ /* 0x000fe20000800000 */
[----:B------:R-:W-:Y:S01]  /*1fb50*/  ULEA UR5, UR4, UR7, 0xf ;  /* 0x0000000704057291 */ /* 0x000fe2000f8e783f */
[----:B------:R-:W-:Y:S01]  /*1fb60*/  IADD3 R218, P2, R218, R4, RZ ;  /* 0x00000004dada7210 */ /* 0x000fe20007f5e0ff */
[----:B------:R1:W-:Y:S01]  /*1fb70*/  LDGSTS.E [R6+0x1c00c], desc[UR18][R8.64], P3 ;  /* 0x1c00c00008067fae */ /* 0x0003e20009921852 */
[----:B------:R-:W-:-:S02]  /*1fb80*/  SEL R5, R5, RZ, !P0 ;  /* 0x000000ff05057207 */ /* 0x000fc40004000000 */
[-C--:B------:R-:W-:Y:S01]  /*1fb90*/  IADD3 R12, P1, R12, R4.reuse, RZ ;  /* 0x000000040c0c7210 */ /* 0x080fe20007f3e0ff */
[--C-:B------:R-:W-:Y:S01]  /*1fba0*/  IMAD.X R217, R217, 0x1, R3.reuse, P2 ;  /* 0x00000001d9d97824 */ /* 0x100fe200010e0603 */
[----:B------:R-:W-:Y:S01]  /*1fbb0*/  ISETP.NE.U32.AND P0, PT, R5, RZ, PT ;  /* 0x000000ff0500720c */ /* 0x000fe20003f05070 */
[----:B------:R-:W0:Y:S02]  /*1fbc0*/  LDGDEPBAR ;  /* 0x00000000000079af */ /* 0x000e240000000000 */
[----:B------:R-:W-:Y:S01]  /*1fbd0*/  IMAD.X R11, R11, 0x1, R3, P1 ;  /* 0x000000010b0b7824 */ /* 0x000fe200008e0603 */
[----:B------:R-:W-:Y:S01]  /*1fbe0*/  IADD3 R5, R19, UR5, RZ ;  /* 0x0000000513057c10 */ /* 0x000fe2000fffe0ff */
[----:B-1----:R-:W-:Y:S02]  /*1fbf0*/  IMAD.MOV.U32 R8, RZ, RZ, R12 ;  /* 0x000000ffff087224 */ /* 0x002fe400078e000c */
[----:B------:R-:W-:Y:S01]  /*1fc00*/  IMAD.MOV.U32 R9, RZ, RZ, R11 ;  /* 0x000000ffff097224 */ /* 0x000fe200078e000b */
[----:B------:R-:W-:-:S05]  /*1fc10*/  IADD3 R226, P1, R226, R4, RZ ;  /* 0x00000004e2e27210 */ /* 0x000fca0007f3e0ff */
[----:B------:R1:W-:Y:S01]  /*1fc20*/  LDGSTS.E [R5+0x40000], desc[UR18][R8.64], P0 ;  /* 0x4000000008057fae */ /* 0x0003e20008121852 */
[----:B------:R-:W-:Y:S01]  /*1fc30*/  IMAD.X R225, R225, 0x1, R3, P1 ;  /* 0x00000001e1e17824 */ /* 0x000fe200008e0603 */
[----:B------:R-:W-:Y:S01]  /*1fc40*/  IADD3 R234, P2, R234, R4, RZ ;  /* 0x00000004eaea7210 */ /* 0x000fe20007f5e0ff */
[----:B-1----:R-:W-:Y:S01]  /*1fc50*/  IMAD.MOV.U32 R8, RZ, RZ, R218 ;  /* 0x000000ffff087224 */ /* 0x002fe200078e00da */
[----:B------:R-:W-:-:S03]  /*1fc60*/  MOV R9, R217 ;  /* 0x000000d900097202 */ /* 0x000fc60000000f00 */
[----:B------:R-:W-:Y:S02]  /*1fc70*/  IMAD.X R233, R233, 0x1, R3, P2 ;  /* 0x00000001e9e97824 */ /* 0x000fe400010e0603 */
[----:B------:R1:W-:Y:S01]  /*1fc80*/  LDGSTS.E [R5+0x40400], desc[UR18][R8.64], P0 ;  /* 0x4040000008057fae */ /* 0x0003e20008121852 */
[----:B------:R-:W-:Y:S01]  /*1fc90*/  IADD3 R242, P1, R242, R4, RZ ;  /* 0x00000004f2f27210 */ /* 0x000fe20007f3e0ff */
[----:B-1----:R-:W-:Y:S01]  /*1fca0*/  IMAD.MOV.U32 R8, RZ, RZ, R226 ;  /* 0x000000ffff087224 */ /* 0x002fe200078e00e2 */
[----:B------:R-:W-:-:S03]  /*1fcb0*/  MOV R9, R225 ;  /* 0x000000e100097202 */ /* 0x000fc60000000f00 */
[----:B------:R-:W-:Y:S02]  /*1fcc0*/  IMAD.X R241, R241, 0x1, R3, P1 ;  /* 0x00000001f1f17824 */ /* 0x000fe400008e0603 */
[----:B------:R1:W-:Y:S01]  /*1fcd0*/  LDGSTS.E [R5+0x40800], desc[UR18][R8.64], P0 ;  /* 0x4080000008057fae */ /* 0x0003e20008121852 */
[----:B------:R-:W-:Y:S01]  /*1fce0*/  IADD3 R250, P2, R250, R4, RZ ;  /* 0x00000004fafa7210 */ /* 0x000fe20007f5e0ff */
[----:B-1----:R-:W-:Y:S02]  /*1fcf0*/  IMAD.MOV.U32 R8, RZ, RZ, R234 ;  /* 0x000000ffff087224 */ /* 0x002fe400078e00ea */
[----:B------:R-:W-:Y:S01]  /*1fd00*/  IMAD.MOV.U32 R9, RZ, RZ, R233 ;  /* 0x000000ffff097224 */ /* 0x000fe200078e00e9 */
[----:B------:R-:W-:-:S04]  /*1fd10*/  IADD3.X R249, R249, R3, RZ, P2, !PT ;  /* 0x00000003f9f97210 */ /* 0x000fc800017fe4ff */
[----:B------:R1:W-:Y:S02]  /*1fd20*/  LDGSTS.E [R5+0x40c00], desc[UR18][R8.64], P0 ;  /* 0x40c0000008057fae */ /* 0x0003e40008121852 */
[----:B-1----:R-:W-:Y:S02]  /*1fd30*/  IMAD.MOV.U32 R8, RZ, RZ, R242 ;  /* 0x000000ffff087224 */ /* 0x002fe400078e00f2 */
[----:B------:R-:W-:-:S05]  /*1fd40*/  IMAD.MOV.U32 R9, RZ, RZ, R241 ;  /* 0x000000ffff097224 */ /* 0x000fca00078e00f1 */
[----:B------:R1:W-:Y:S02]  /*1fd50*/  LDGSTS.E [R5+0x41000], desc[UR18][R8.64], P0 ;  /* 0x4100000008057fae */ /* 0x0003e40008121852 */
[----:B-1----:R-:W-:Y:S01]  /*1fd60*/  IMAD.MOV.U32 R8, RZ, RZ, R250 ;  /* 0x000000ffff087224 */ /* 0x002fe200078e00fa */
[----:B------:R-:W-:-:S05]  /*1fd70*/  MOV R9, R249 ;  /* 0x000000f900097202 */ /* 0x000fca0000000f00 */
[----:B------:R1:W-:Y:S01]  /*1fd80*/  LDGSTS.E [R5+0x41400], desc[UR18][R8.64], P0 ;  /* 0x4140000008057fae */ /* 0x0003e20008121852 */
[----:B---3--:R-:W-:-:S05]  /*1fd90*/  IADD3 R239, P1, R239, R4, RZ ;  /* 0x00000004efef7210 */ /* 0x008fca0007f3e0ff */
[----:B------:R-:W-:Y:S02]  /*1fda0*/  IMAD.X R247, R247, 0x1, R3, P1 ;  /* 0x00000001f7f77824 */ /* 0x000fe400008e0603 */
[----:B-1----:R-:W-:-:S03]  /*1fdb0*/  IMAD.MOV.U32 R8, RZ, RZ, R239 ;  /* 0x000000ffff087224 */ /* 0x002fc600078e00ef */
[----:B------:R-:W-:Y:S01]  /*1fdc0*/  MOV R9, R247 ;  /* 0x000000f700097202 */ /* 0x000fe20000000f00 */
[----:B------:R-:W-:Y:S04]  /*1fdd0*/  STL [R1+0x514], R239 ;  /* 0x000514ef01007387 */ /* 0x000fe80000100800 */
[----:B------:R1:W-:Y:S01]  /*1fde0*/  LDGSTS.E [R5+0x41800], desc[UR18][R8.64], P0 ;  /* 0x4180000008057fae */ /* 0x0003e20008121852 */
[----:B------:R-:W-:-:S05]  /*1fdf0*/  IADD3 R214, P2, R214, R4, RZ ;  /* 0x00000004d6d67210 */ /* 0x000fca0007f5e0ff */
[----:B------:R-:W-:Y:S01]  /*1fe00*/  IMAD.X R215, R215, 0x1, R3, P2 ;  /* 0x00000001d7d77824 */ /* 0x000fe200010e0603 */
[----:B------:R3:W-:Y:S01]  /*1fe10*/  STL [R1+0x510], R247 ;  /* 0x000510f701007387 */ /* 0x0007e20000100800 */
[----:B-1----:R-:W-:Y:S02]  /*1fe20*/  IMAD.MOV.U32 R8, RZ, RZ, R214 ;  /* 0x000000ffff087224 */ /* 0x002fe400078e00d6 */
[----:B------:R-:W-:Y:S01]  /*1fe30*/  IMAD.MOV.U32 R9, RZ, RZ, R215 ;  /* 0x000000ffff097224 */ /* 0x000fe200078e00d7 */
[----:B------:R-:W-:Y:S04]  /*1fe40*/  STL [R1+0x534], R214 ;  /* 0x000534d601007387 */ /* 0x000fe80000100800 */
[----:B------:R1:W-:Y:S04]  /*1fe50*/  STL [R1+0x530], R215 ;  /* 0x000530d701007387 */ /* 0x0003e80000100800 */
[----:B------:R-:W4:Y:S04]  /*1fe60*/  LDL.LU R248, [R1+0x5b0] ;  /* 0x0005b00001f87983 */ /* 0x000f280000300800 */
[----:B---3--:R-:W3:Y:S01]  /*1fe70*/  LDL.LU R247, [R1+0x5b4] ;  /* 0x0005b40001f77983 */ /* 0x008ee20000300800 */
[----:B--2---:R-:W-:-:S03]  /*1fe80*/  IADD3 R18, P1, R18, R4, RZ ;  /* 0x0000000412127210 */ /* 0x004fc60007f3e0ff */
[----:B------:R2:W-:Y:S02]  /*1fe90*/  LDGSTS.E [R5+0x41c00], desc[UR18][R8.64], P0 ;  /* 0x41c0000008057fae */ /* 0x0005e40008121852 */
[----:B------:R-:W-:Y:S02]  /*1fea0*/  IMAD.X R213, R213, 0x1, R3, P1 ;  /* 0x00000001d5d57824 */ /* 0x000fe400008e0603 */
[----:B------:R-:W-:Y:S04]  /*1feb0*/  STL [R1+0x554], R18 ;  /* 0x0005541201007387 */ /* 0x000fe80000100800 */
[----:B------:R1:W-:Y:S01]  /*1fec0*/  STL [R1+0x550], R213 ;  /* 0x000550d501007387 */ /* 0x0003e20000100800 */
[----:B--2---:R-:W-:Y:S02]  /*1fed0*/  IMAD.MOV.U32 R8, RZ, RZ, R18 ;  /* 0x000000ffff087224 */ /* 0x004fe400078e0012 */
[----:B------:R-:W-:-:S05]  /*1fee0*/  IMAD.MOV.U32 R9, RZ, RZ, R213 ;  /* 0x000000ffff097224 */ /* 0x000fca00078e00d5 */
[----:B------:R2:W-:Y:S01]  /*1fef0*/  LDGSTS.E [R5+0x42000], desc[UR18][R8.64], P0 ;  /* 0x4200000008057fae */ /* 0x0005e20008121852 */
[----:B----4-:R-:W-:-:S04]  /*1ff00*/  IADD3 R16, P2, R16, R4, RZ ;  /* 0x0000000410107210 */ /* 0x010fc80007f5e0ff */
[----:B------:R-:W-:Y:S01]  /*1ff10*/  IADD3.X R17, R17, R3, RZ, P2, !PT ;  /* 0x0000000311117210 */ /* 0x000fe200017fe4ff */
[----:B------:R-:W-:Y:S04]  /*1ff20*/  STL [R1+0x574], R16 ;  /* 0x0005741001007387 */ /* 0x000fe80000100800 */
[----:B-1----:R-:W4:Y:S01]  /*1ff30*/  LDL.LU R215, [R1+0x5d4] ;  /* 0x0005d40001d77983 */ /* 0x002f220000300800 */
[----:B--2---:R-:W-:-:S03]  /*1ff40*/  IMAD.MOV.U32 R8, RZ, RZ, R16 ;  /* 0x000000ffff087224 */ /* 0x004fc600078e0010 */
[----:B------:R1:W-:Y:S01]  /*1ff50*/  STL [R1+0x570], R17 ;  /* 0x0005701101007387 */ /* 0x0003e20000100800 */
[----:B------:R-:W-:-:S03]  /*1ff60*/  MOV R9, R17 ;  /* 0x0000001100097202 */ /* 0x000fc60000000f00 */
[----:B------:R-:W2:Y:S04]  /*1ff70*/  LDL.LU R213, [R1+0x5f4] ;  /* 0x0005f40001d57983 */ /* 0x000ea80000300800 */
[----:B------:R-:W4:Y:S04]  /*1ff80*/  LDL.LU R239, [R1+0x5d0] ;  /* 0x0005d00001ef7983 */ /* 0x000f280000300800 */
[----:B------:R-:W4:Y:S04]  /*1ff90*/  LDL.LU R214, [R1+0x5f0] ;  /* 0x0005f00001d67983 */ /* 0x000f280000300800 */
[----:B------:R-:W4:Y:S04]  /*1ffa0*/  LDL.LU R18, [R1+0x610] ;  /* 0x0006100001127983 */ /* 0x000f280000300800 */
[----:B-1----:R-:W4:Y:S04]  /*1ffb0*/  LDL.LU R17, [R1+0x614] ;  /* 0x0006140001117983 */ /* 0x002f280000300800 */
[----:B------:R-:W4:Y:S04]  /*1ffc0*/  LDL.LU R16, [R1+0x630] ;  /* 0x0006300001107983 */ /* 0x000f280000300800 */
[----:B------:R-:W4:Y:S04]  /*1ffd0*/  LDL.LU R6, [R1+0x634] ;  /* 0x0006340001067983 */ /* 0x000f280000300800 */
[----:B------:R1:W-:Y:S04]  /*1ffe0*/  LDGSTS.E [R5+0x42400], desc[UR18][R8.64], P0 ;  /* 0x4240000008057fae */ /* 0x0003e80008121852 */
[----:B------:R-:W4:Y:S04]  /*1fff0*/  LDL.LU R8, [R1+0x590] ;  /* 0x0005900001087983 */ /* 0x000f280000300800 */
[----:B------:R-:W1:Y:S01]  /*20000*/  LDL.LU R9, [R1+0x594] ;  /* 0x0005940001097983 */ /* 0x000e620000300800 */
[----:B---3--:R-:W-:-:S05]  /*20010*/  IADD3 R247, P2, R247, R4, RZ ;  /* 0x00000004f7f77210 */ /* 0x008fca0007f5e0ff */
[----:B------:R-:W-:Y:S01]  /*20020*/  IMAD.X R248, R248, 0x1, R3, P2 ;  /* 0x00000001f8f87824 */ /* 0x000fe200010e0603 */
[----:B--2---:R-:W-:-:S05]  /*20030*/  IADD3 R213, P2, R213, R4, RZ ;  /* 0x00000004d5d57210 */ /* 0x004fca0007f5e0ff */
[----:B----4-:R-:W-:Y:S01]  /*20040*/  IMAD.X R214, R214, 0x1, R3, P2 ;  /* 0x00000001d6d67824 */ /* 0x010fe200010e0603 */
[----:B-1----:R-:W-:-:S05]  /*20050*/  IADD3 R9, P1, R9, R4, RZ ;  /* 0x0000000409097210 */ /* 0x002fca0007f3e0ff */
[----:B------:R-:W-:Y:S01]  /*20060*/  IMAD.X R8, R8, 0x1, R3, P1 ;  /* 0x0000000108087824 */ /* 0x000fe200008e0603 */
[----:B------:R1:W-:Y:S01]  /*20070*/  STL [R1+0x594], R9 ;  /* 0x0005940901007387 */ /* 0x0003e20000100800 */
[----:B------:R-:W-:-:S03]  /*20080*/  IADD3 R215, P1, R215, R4, RZ ;  /* 0x00000004d7d77210 */ /* 0x000fc60007f3e0ff */
[----:B------:R2:W-:Y:S01]  /*20090*/  STL [R1+0x590], R8 ;  /* 0x0005900801007387 */ /* 0x0005e20000100800 */
[----:B-1----:R-:W-:-:S04]  /*200a0*/  LOP3.LUT R9, R9, R8, RZ, 0x3c, !PT ;  /* 0x0000000809097212 */ /* 0x002fc800078e3cff */
[----:B--2---:R-:W-:Y:S01]  /*200b0*/  LOP3.LUT R8, R9, R8, RZ, 0x3c, !PT ;  /* 0x0000000809087212 */ /* 0x004fe200078e3cff */
[----:B------:R-:W-:-:S03]  /*200c0*/  IMAD.X R239, R239, 0x1, R3, P1 ;  /* 0x00000001efef7824 */ /* 0x000fc600008e0603 */
[----:B------:R-:W-:Y:S02]  /*200d0*/  LOP3.LUT R9, R9, R8, RZ, 0x3c, !PT ;  /* 0x0000000809097212 */ /* 0x000fe400078e3cff */
[-C--:B------:R-:W-:Y:S01]  /*200e0*/  IADD3 R17, P1, R17, R4.reuse, RZ ;  /* 0x0000000411117210 */ /* 0x080fe20007f3e0ff */
[----:B------:R-:W-:Y:S01]  /*200f0*/  STL [R1+0x5b4], R247 ;  /* 0x0005b4f701007387 */ /* 0x000fe20000100800 */
[----:B------:R-:W-:-:S03]  /*20100*/  IADD3 R6, P2, R6, R4, RZ ;  /* 0x0000000406067210 */ /* 0x000fc60007f5e0ff */
[----:B------:R1:W-:Y:S01]  /*20110*/  LDGSTS.E [R5+0x42800], desc[UR18][R8.64], P0 ;  /* 0x4280000008057fae */ /* 0x0003e20008121852 */
[----:B------:R-:W-:-:S03]  /*20120*/  IMAD.X R18, R18, 0x1, R3, P1 ;  /* 0x0000000112127824 */ /* 0x000fc600008e0603 */
[----:B------:R-:W-:Y:S01]  /*20130*/  STL [R1+0x5b0], R248 ;  /* 0x0005b0f801007387 */ /* 0x000fe20000100800 */
[----:B------:R-:W-:-:S03]  /*20140*/  IADD3.X R16, R16, R3, RZ, P2, !PT ;  /* 0x0000000310107210 */ /* 0x000fc600017fe4ff */
[----:B------:R-:W-:Y:S01]  /*20150*/  STL [R1+0x5d4], R215 ;  /* 0x0005d4d701007387 */ /* 0x000fe20000100800 */
[----:B-1----:R-:W-:Y:S01]  /*20160*/  IMAD.MOV.U32 R8, RZ, RZ, R247 ;  /* 0x000000ffff087224 */ /* 0x002fe200078e00f7 */
[----:B------:R-:W-:Y:S02]  /*20170*/  MOV R9, R248 ;  /* 0x000000f800097202 */ /* 0x000fe40000000f00 */
[----:B------:R1:W-:Y:S04]  /*20180*/  STL [R1+0x5d0], R239 ;  /* 0x0005d0ef01007387 */ /* 0x0003e80000100800 */
[----:B------:R-:W-:Y:S04]  /*20190*/  STL [R1+0x5f4], R213 ;  /* 0x0005f4d501007387 */ /* 0x000fe80000100800 */
[----:B------:R2:W-:Y:S04]  /*201a0*/  LDGSTS.E [R5+0x42c00], desc[UR18][R8.64], P0 ;  /* 0x42c0000008057fae */ /* 0x0005e80008121852 */
[----:B------:R3:W-:Y:S04]  /*201b0*/  STL [R1+0x5f0], R214 ;  /* 0x0005f0d601007387 */ /* 0x0007e80000100800 */
[----:B------:R-:W-:Y:S01]  /*201c0*/  STL [R1+0x614], R17 ;  /* 0x0006141101007387 */ /* 0x000fe20000100800 */
[----:B--2---:R-:W-:Y:S01]  /*201d0*/  IMAD.MOV.U32 R8, RZ, RZ, R215 ;  /* 0x000000ffff087224 */ /* 0x004fe200078e00d7 */
[----:B------:R-:W-:-:S02]  /*201e0*/  MOV R9, R239 ;  /* 0x000000ef00097202 */ /* 0x000fc40000000f00 */
[----:B------:R2:W-:Y:S04]  /*201f0*/  STL [R1+0x610], R18 ;  /* 0x0006101201007387 */ /* 0x0005e80000100800 */
[----:B------:R-:W-:Y:S04]  /*20200*/  STL [R1+0x634], R6 ;  /* 0x0006340601007387 */ /* 0x000fe80000100800 */
[----:B------:R4:W-:Y:S04]  /*20210*/  STL [R1+0x630], R16 ;  /* 0x0006301001007387 */ /* 0x0009e80000100800 */
[----:B-1----:R-:W4:Y:S04]  /*20220*/  LDL.LU R239, [R1+0x518] ;  /* 0x0005180001ef7983 */ /* 0x002f280000300800 */
[----:B------:R1:W-:Y:S04]  /*20230*/  LDGSTS.E [R5+0x43000], desc[UR18][R8.64], P0 ;  /* 0x4300000008057fae */ /* 0x0003e80008121852 */
[----:B------:R-:W4:Y:S01]  /*20240*/  LDL.LU R215, [R1+0x51c] ;  /* 0x00051c0001d77983 */ /* 0x000f220000300800 */
[----:B-1----:R-:W-:-:S02]  /*20250*/  IMAD.MOV.U32 R8, RZ, RZ, R213 ;  /* 0x000000ffff087224 */ /* 0x002fc400078e00d5 */
[----:B------:R-:W-:Y:S02]  /*20260*/  IMAD.MOV.U32 R9, RZ, RZ, R214 ;  /* 0x000000ffff097224 */ /* 0x000fe400078e00d6 */
[----:B---3--:R-:W3:Y:S04]  /*20270*/  LDL.LU R214, [R1+0x538] ;  /* 0x0005380001d67983 */ /* 0x008ee80000300800 */
[----:B------:R1:W-:Y:S04]  /*20280*/  LDGSTS.E [R5+0x43400], desc[UR18][R8.64], P0 ;  /* 0x4340000008057fae */ /* 0x0003e80008121852 */
[----:B------:R-:W3:Y:S01]  /*20290*/  LDL.LU R213, [R1+0x53c] ;  /* 0x00053c0001d57983 */ /* 0x000ee20000300800 */
[----:B-1----:R-:W-:-:S02]  /*202a0*/  IMAD.MOV.U32 R8, RZ, RZ, R17 ;  /* 0x000000ffff087224 */ /* 0x002fc400078e0011 */
[----:B------:R-:W-:Y:S02]  /*202b0*/  IMAD.MOV.U32 R9, RZ, RZ, R18 ;  /* 0x000000ffff097224 */ /* 0x000fe400078e0012 */
[----:B--2---:R-:W2:Y:S04]  /*202c0*/  LDL.LU R18, [R1+0x558] ;  /* 0x0005580001127983 */ /* 0x004ea80000300800 */
[----:B------:R1:W-:Y:S04]  /*202d0*/  LDGSTS.E [R5+0x43800], desc[UR18][R8.64], P0 ;  /* 0x4380000008057fae */ /* 0x0003e80008121852 */
[----:B------:R-:W2:Y:S01]  /*202e0*/  LDL.LU R17, [R1+0x55c] ;  /* 0x00055c0001117983 */ /* 0x000ea20000300800 */
[----:B-1----:R-:W-:Y:S01]  /*202f0*/  MOV R9, R16 ;  /* 0x0000001000097202 */ /* 0x002fe20000000f00 */
[----:B------:R-:W-:-:S02]  /*20300*/  IMAD.MOV.U32 R8, RZ, RZ, R6 ;  /* 0x000000ffff087224 */ /* 0x000fc400078e0006 */
[----:B----4-:R-:W4:Y:S04]  /*20310*/  LDL.LU R16, [R1+0x578] ;  /* 0x0005780001107983 */ /* 0x010f280000300800 */
[----:B------:R-:W4:Y:S01]  /*20320*/  LDL.LU R6, [R1+0x57c] ;  /* 0x00057c0001067983 */ /* 0x000f220000300800 */
[----:B------:R-:W-:-:S03]  /*20330*/  IADD3 R20, P1, R20, R4, RZ ;  /* 0x0000000414147210 */ /* 0x000fc60007f3e0ff */
[----:B------:R1:W-:Y:S01]  /*20340*/  LDGSTS.E [R5+0x43c00], desc[UR18][R8.64], P0 ;  /* 0x43c0000008057fae */ /* 0x0003e20008121852 */
[-C--:B------:R-:W-:Y:S01]  /*20350*/  IADD3 R220, P2, R220, R4.reuse, RZ ;  /* 0x00000004dcdc7210 */ /* 0x080fe20007f5e0ff */
[----:B------:R-:W-:Y:S01]  /*20360*/  IMAD.X R13, R13, 0x1, R3, P1 ;  /* 0x000000010d0d7824 */ /* 0x000fe200008e0603 */
[----:B------:R-:W-:Y:S02]  /*20370*/  IADD3 R228, P1, R228, R4, RZ ;  /* 0x00000004e4e47210 */ /* 0x000fe40007f3e0ff */
[----:B-1----:R-:W-:Y:S01]  /*20380*/  LOP3.LUT R5, R19, 0x20, RZ, 0x3c, !PT ;  /* 0x0000002013057812 */ /* 0x002fe200078e3cff */
[----:B------:R-:W-:Y:S01]  /*20390*/  IMAD.MOV.U32 R9, RZ, RZ, R13 ;  /* 0x000000ffff097224 */ /* 0x000fe200078e000d */
[----:B------:R-:W-:Y:S01]  /*203a0*/  MOV R8, R20 ;  /* 0x0000001400087202 */ /* 0x000fe20000000f00 */
[----:B------:R-:W-:Y:S02]  /*203b0*/  IMAD.X R219, R219, 0x1, R3, P2 ;  /* 0x00000001dbdb7824 */ /* 0x000fe400010e0603 */
[----:B------:R-:W-:Y:S01]  /*203c0*/  VIADD R5, R5, UR5 ;  /* 0x0000000505057c36 */ /* 0x000fe20008000000 */
[----:B------:R-:W-:-:S04]  /*203d0*/  IADD3.X R227, R227, R3, RZ, P1, !PT ;  /* 0x00000003e3e37210 */ /* 0x000fc80000ffe4ff */
[----:B------:R1:W-:Y:S01]  /*203e0*/  LDGSTS.E [R5+0x40100], desc[UR18][R8.64], P0 ;  /* 0x4010000008057fae */ /* 0x0003e20008121852 */
[-C--:B------:R-:W-:Y:S02]  /*203f0*/  IADD3 R236, P2, R236, R4.reuse, RZ ;  /* 0x00000004ecec7210 */ /* 0x080fe40007f5e0ff */
[----:B------:R-:W-:Y:S01]  /*20400*/  IADD3 R244, P1, R244, R4, RZ ;  /* 0x00000004f4f47210 */ /* 0x000fe20007f3e0ff */
[----:B-1----:R-:W-:Y:S02]  /*20410*/  IMAD.MOV.U32 R8, RZ, RZ, R220 ;  /* 0x000000ffff087224 */ /* 0x002fe400078e00dc */
[----:B------:R-:W-:Y:S02]  /*20420*/  IMAD.MOV.U32 R9, RZ, RZ, R219 ;  /* 0x000000ffff097224 */ /* 0x000fe400078e00db */
[----:B------:R-:W-:-:S03]  /*20430*/  IMAD.X R235, R235, 0x1, R3, P2 ;  /* 0x00000001ebeb7824 */ /* 0x000fc600010e0603 */
[----:B------:R1:W-:Y:S01]  /*20440*/  LDGSTS.E [R5+0x40500], desc[UR18][R8.64], P0 ;  /* 0x4050000008057fae */ /* 0x0003e20008121852 */
[----:B------:R-:W-:Y:S01]  /*20450*/  IMAD.X R243, R243, 0x1, R3, P1 ;  /* 0x00000001f3f37824 */ /* 0x000fe200008e0603 */
[----:B------:R-:W-:Y:S01]  /*20460*/  IADD3 R252, P2, R252, R4, RZ ;  /* 0x00000004fcfc7210 */ /* 0x000fe20007f5e0ff */
[----:B-1----:R-:W-:Y:S02]  /*20470*/  IMAD.MOV.U32 R8, RZ, RZ, R228 ;  /* 0x000000ffff087224 */ /* 0x002fe400078e00e4 */
[----:B------:R-:W-:-:S05]  /*20480*/  IMAD.MOV.U32 R9, RZ, RZ, R227 ;  /* 0x000000ffff097224 */ /* 0x000fca00078e00e3 */
[----:B------:R1:W-:Y:S01]  /*20490*/  LDGSTS.E [R5+0x40900], desc[UR18][R8.64], P0 ;  /* 0x4090000008057fae */ /* 0x0003e20008121852 */
[----:B------:R-:W-:Y:S01]  /*204a0*/  IMAD.X R251, R251, 0x1, R3, P2 ;  /* 0x00000001fbfb7824 */ /* 0x000fe200010e0603 */
[----:B-1----:R-:W-:Y:S01]  /*204b0*/  MOV R8, R236 ;  /* 0x000000ec00087202 */ /* 0x002fe20000000f00 */
[----:B------:R-:W-:-:S05]  /*204c0*/  IMAD.MOV.U32 R9, RZ, RZ, R235 ;  /* 0x000000ffff097224 */ /* 0x000fca00078e00eb */
[----:B------:R1:W-:Y:S02]  /*204d0*/  LDGSTS.E [R5+0x40d00], desc[UR18][R8.64], P0 ;  /* 0x40d0000008057fae */ /* 0x0003e40008121852 */
[----:B-1----:R-:W-:Y:S01]  /*204e0*/  MOV R8, R244 ;  /* 0x000000f400087202 */ /* 0x002fe20000000f00 */
[----:B------:R-:W-:-:S05]  /*204f0*/  IMAD.MOV.U32 R9, RZ, RZ, R243 ;  /* 0x000000ffff097224 */ /* 0x000fca00078e00f3 */
[----:B------:R1:W-:Y:S02]  /*20500*/  LDGSTS.E [R5+0x41100], desc[UR18][R8.64], P0 ;  /* 0x4110000008057fae */ /* 0x0003e40008121852 */
[----:B-1----:R-:W-:Y:S02]  /*20510*/  IMAD.MOV.U32 R8, RZ, RZ, R252 ;  /* 0x000000ffff087224 */ /* 0x002fe400078e00fc */
[----:B------:R-:W-:-:S05]  /*20520*/  IMAD.MOV.U32 R9, RZ, RZ, R251 ;  /* 0x000000ffff097224 */ /* 0x000fca00078e00fb */
[----:B------:R1:W-:Y:S01]  /*20530*/  LDGSTS.E [R5+0x41500], desc[UR18][R8.64], P0 ;  /* 0x4150000008057fae */ /* 0x0003e20008121852 */
[----:B------:R-:W-:-:S04]  /*20540*/  IADD3 R215, P1, R215, R4, RZ ;  /* 0x00000004d7d77210 */ /* 0x000fc80007f3e0ff */
[----:B------:R-:W-:Y:S01]  /*20550*/  IADD3.X R239, R239, R3, RZ, P1, !PT ;  /* 0x00000003efef7210 */ /* 0x000fe20000ffe4ff */
[----:B-1----:R-:W-:-:S04]  /*20560*/  IMAD.MOV.U32 R8, RZ, RZ, R215 ;  /* 0x000000ffff087224 */ /* 0x002fc800078e00d7 */
[----:B------:R-:W-:Y:S01]  /*20570*/  IMAD.MOV.U32 R9, RZ, RZ, R239 ;  /* 0x000000ffff097224 */ /* 0x000fe200078e00ef */
[----:B------:R1:W-:Y:S04]  /*20580*/  STL [R1+0x51c], R215 ;  /* 0x00051cd701007387 */ /* 0x0003e80000100800 */
[----:B------:R1:W-:Y:S01]  /*20590*/  LDGSTS.E [R5+0x41900], desc[UR18][R8.64], P0 ;  /* 0x4190000008057fae */ /* 0x0003e20008121852 */
[----:B---3--:R-:W-:-:S05]  /*205a0*/  IADD3 R213, P2, R213, R4, RZ ;  /* 0x00000004d5d57210 */ /* 0x008fca0007f5e0ff */
[----:B------:R-:W-:Y:S01]  /*205b0*/  IMAD.X R214, R214, 0x1, R3, P2 ;  /* 0x00000001d6d67824 */ /* 0x000fe200010e0603 */
[----:B-1----:R-:W-:Y:S01]  /*205c0*/  MOV R8, R213 ;  /* 0x000000d500087202 */ /* 0x002fe20000000f00 */
[----:B------:R-:W-:Y:S02]  /*205d0*/  STL [R1+0x518], R239 ;  /* 0x000518ef01007387 */ /* 0x000fe40000100800 */
[----:B------:R-:W-:Y:S02]  /*205e0*/  IMAD.MOV.U32 R9, RZ, RZ, R214 ;  /* 0x000000ffff097224 */ /* 0x000fe400078e00d6 */
[----:B------:R1:W-:Y:S01]  /*205f0*/  STL [R1+0x53c], R213 ;  /* 0x00053cd501007387 */ /* 0x0003e20000100800 */
[----:B--2---:R-:W-:-:S03]  /*20600*/  IADD3 R17, P1, R17, R4, RZ ;  /* 0x0000000411117210 */ /* 0x004fc60007f3e0ff */
[----:B------:R2:W-:Y:S02]  /*20610*/  STL [R1+0x538], R214 ;  /* 0x000538d601007387 */ /* 0x0005e40000100800 */
[----:B------:R-:W-:Y:S02]  /*20620*/  IMAD.X R18, R18, 0x1, R3, P1 ;  /* 0x0000000112127824 */ /* 0x000fe400008e0603 */
[----:B------:R-:W3:Y:S04]  /*20630*/  LDL.LU R248, [R1+0x5b8] ;  /* 0x0005b80001f87983 */ /* 0x000ee80000300800 */
[----:B------:R-:W3:Y:S01]  /*20640*/  LDL.LU R247, [R1+0x5bc] ;  /* 0x0005bc0001f77983 */ /* 0x000ee20000300800 */
[----:B----4-:R-:W-:-:S03]  /*20650*/  IADD3 R6, P2, R6, R4, RZ ;  /* 0x0000000406067210 */ /* 0x010fc60007f5e0ff */
[----:B------:R4:W-:Y:S02]  /*20660*/  LDGSTS.E [R5+0x41d00], desc[UR18][R8.64], P0 ;  /* 0x41d0000008057fae */ /* 0x0009e40008121852 */
[----:B------:R-:W-:Y:S02]  /*20670*/  IMAD.X R16, R16, 0x1, R3, P2 ;  /* 0x0000000110107824 */ /* 0x000fe400010e0603 */
[----:B------:R-:W-:Y:S04]  /*20680*/  STL [R1+0x55c], R17 ;  /* 0x00055c1101007387 */ /* 0x000fe80000100800 */
[----:B------:R2:W-:Y:S01]  /*20690*/  STL [R1+0x558], R18 ;  /* 0x0005581201007387 */ /* 0x0005e20000100800 */
[----:B----4-:R-:W-:Y:S01]  /*206a0*/  MOV R8, R17 ;  /* 0x0000001100087202 */ /* 0x010fe20000000f00 */
[----:B------:R-:W-:-:S02]  /*206b0*/  IMAD.MOV.U32 R9, RZ, RZ, R18 ;  /* 0x000000ffff097224 */ /* 0x000fc400078e0012 */
[----:B------:R-:W-:Y:S04]  /*206c0*/  STL [R1+0x57c], R6 ;  /* 0x00057c0601007387 */ /* 0x000fe80000100800 */
[----:B------:R-:W4:Y:S04]  /*206d0*/  LDL.LU R215, [R1+0x5dc] ;  /* 0x0005dc0001d77983 */ /* 0x000f280000300800 */
[----:B------:R2:W-:Y:S04]  /*206e0*/  STL [R1+0x578], R16 ;  /* 0x0005781001007387 */ /* 0x0005e80000100800 */
[----:B-1----:R-:W4:Y:S04]  /*206f0*/  LDL.LU R213, [R1+0x5fc] ;  /* 0x0005fc0001d57983 */ /* 0x002f280000300800 */
[----:B------:R1:W-:Y:S04]  /*20700*/  LDGSTS.E [R5+0x42100], desc[UR18][R8.64], P0 ;  /* 0x4210000008057fae */ /* 0x0003e80008121852 */
[----:B------:R-:W4:Y:S04]  /*20710*/  LDL.LU R239, [R1+0x5d8] ;  /* 0x0005d80001ef7983 */ /* 0x000f280000300800 */
[----:B--2---:R-:W2:Y:S01]  /*20720*/  LDL.LU R214, [R1+0x5f8] ;  /* 0x0005f80001d67983 */ /* 0x004ea20000300800 */
[----:B-1----:R-:W-:-:S03]  /*20730*/  IMAD.MOV.U32 R8, RZ, RZ, R6 ;  /* 0x000000ffff087224 */ /* 0x002fc600078e0006 */
[----:B------:R-:W2:Y:S01]  /*20740*/  LDL.LU R18, [R1+0x618] ;  /* 0x0006180001127983 */ /* 0x000ea20000300800 */
[----:B------:R-:W-:-:S03]  /*20750*/  IMAD.MOV.U32 R9, RZ, RZ, R16 ;  /* 0x000000ffff097224 */ /* 0x000fc600078e0010 */
[----:B------:R-:W2:Y:S04]  /*20760*/  LDL.LU R17, [R1+0x61c] ;  /* 0x00061c0001117983 */ /* 0x000ea80000300800 */
[----:B------:R-:W2:Y:S04]  /*20770*/  LDL.LU R16, [R1+0x638] ;  /* 0x0006380001107983 */ /* 0x000ea80000300800 */
[----:B------:R-:W2:Y:S04]  /*20780*/  LDL.LU R6, [R1+0x63c] ;  /* 0x00063c0001067983 */ /* 0x000ea80000300800 */
[----:B------:R1:W-:Y:S04]  /*20790*/  LDGSTS.E [R5+0x42500], desc[UR18][R8.64], P0 ;  /* 0x4250000008057fae */ /* 0x0003e80008121852 */
[----:B------:R-:W2:Y:S04]  /*207a0*/  LDL.LU R8, [R1+0x598] ;  /* 0x0005980001087983 */ /* 0x000ea80000300800 */
[----:B------:R-:W1:Y:S01]  /*207b0*/  LDL.LU R9, [R1+0x59c] ;  /* 0x00059c0001097983 */ /* 0x000e620000300800 */
[----:B---3--:R-:W-:-:S05]  /*207c0*/  IADD3 R247, P2, R247, R4, RZ ;  /* 0x00000004f7f77210 */ /* 0x008fca0007f5e0ff */
[----:B------:R-:W-:Y:S01]  /*207d0*/  IMAD.X R248, R248, 0x1, R3, P2 ;  /* 0x00000001f8f87824 */ /* 0x000fe200010e0603 */
[----:B----4-:R-:W-:-:S05]  /*207e0*/  IADD3 R213, P2, R213, R4, RZ ;  /* 0x00000004d5d57210 */ /* 0x010fca0007f5e0ff */
[----:B--2---:R-:W-:Y:S01]  /*207f0*/  IMAD.X R214, R214, 0x1, R3, P2 ;  /* 0x00000001d6d67824 */ /* 0x004fe200010e0603 */
[-C--:B------:R-:W-:Y:S02]  /*20800*/  IADD3 R6, P2, R6, R4.reuse, RZ ;  /* 0x0000000406067210 */ /* 0x080fe40007f5e0ff */
[----:B-1----:R-:W-:-:S04]  /*20810*/  IADD3 R9, P1, R9, R4, RZ ;  /* 0x0000000409097210 */ /* 0x002fc80007f3e0ff */
[----:B------:R-:W-:Y:S01]  /*20820*/  IADD3.X R8, R8, R3, RZ, P1, !PT ;  /* 0x0000000308087210 */ /* 0x000fe20000ffe4ff */
[----:B------:R1:W-:Y:S01]  /*20830*/  STL [R1+0x59c], R9 ;  /* 0x00059c0901007387 */ /* 0x0003e20000100800 */
[----:B------:R-:W-:-:S03]  /*20840*/  IADD3 R215, P1, R215, R4, RZ ;  /* 0x00000004d7d77210 */ /* 0x000fc60007f3e0ff */
[----:B------:R2:W-:Y:S01]  /*20850*/  STL [R1+0x598], R8 ;  /* 0x0005980801007387 */ /* 0x0005e20000100800 */
[----:B-1----:R-:W-:-:S04]  /*20860*/  LOP3.LUT R9, R9, R8, RZ, 0x3c, !PT ;  /* 0x0000000809097212 */ /* 0x002fc800078e3cff */
[----:B--2---:R-:W-:Y:S02]  /*20870*/  LOP3.LUT R8, R9, R8, RZ, 0x3c, !PT ;  /* 0x0000000809087212 */ /* 0x004fe400078e3cff */
[----:B------:R-:W-:Y:S02]  /*20880*/  IADD3.X R239, R239, R3, RZ, P1, !PT ;  /* 0x00000003efef7210 */ /* 0x000fe40000ffe4ff */
[----:B------:R-:W-:Y:S02]  /*20890*/  LOP3.LUT R9, R9, R8, RZ, 0x3c, !PT ;  /* 0x0000000809097212 */ /* 0x000fe400078e3cff */
[----:B------:R-:W-:Y:S01]  /*208a0*/  IADD3 R17, P1, R17, R4, RZ ;  /* 0x0000000411117210 */ /* 0x000fe20007f3e0ff */
[----:B------:R-:W-:Y:S01]  /*208b0*/  STL [R1+0x5bc], R247 ;  /* 0x0005bcf701007387 */ /* 0x000fe20000100800 */
[----:B------:R-:W-:-:S03]  /*208c0*/  IMAD.X R16, R16, 0x1, R3, P2 ;  /* 0x0000000110107824 */ /* 0x000fc600010e0603 */
[----:B------:R-:W-:Y:S01]  /*208d0*/  STL [R1+0x5b8], R248 ;  /* 0x0005b8f801007387 */ /* 0x000fe20000100800 */
[----:B------:R-:W-:-:S03]  /*208e0*/  IMAD.X R18, R18, 0x1, R3, P1 ;  /* 0x0000000112127824 */ /* 0x000fc600008e0603 */
[----:B------:R1:W-:Y:S04]  /*208f0*/  LDGSTS.E [R5+0x42900], desc[UR18][R8.64], P0 ;  /* 0x4290000008057fae */ /* 0x0003e80008121852 */
[----:B------:R-:W-:Y:S04]  /*20900*/  STL [R1+0x5dc], R215 ;  /* 0x0005dcd701007387 */ /* 0x000fe80000100800 */
[----:B------:R2:W-:Y:S01]  /*20910*/  STL [R1+0x5d8], R239 ;  /* 0x0005d8ef01007387 */ /* 0x0005e20000100800 */
[----:B-1----:R-:W-:-:S03]  /*20920*/  IMAD.MOV.U32 R8, RZ, RZ, R247 ;  /* 0x000000ffff087224 */ /* 0x002fc600078e00f7 */
[----:B------:R-:W-:Y:S01]  /*20930*/  STL [R1+0x5fc], R213 ;  /* 0x0005fcd501007387 */ /* 0x000fe20000100800 */
[----:B------:R-:W-:-:S03]  /*20940*/  IMAD.MOV.U32 R9, RZ, RZ, R248 ;  /* 0x000000ffff097224 */ /* 0x000fc600078e00f8 */
[----:B------:R1:W-:Y:S04]  /*20950*/  STL [R1+0x5f8], R214 ;  /* 0x0005f8d601007387 */ /* 0x0003e80000100800 */
[----:B------:R-:W-:Y:S04]  /*20960*/  STL [R1+0x61c], R17 ;  /* 0x00061c1101007387 */ /* 0x000fe80000100800 */
[----:B------:R3:W-:Y:S04]  /*20970*/  STL [R1+0x618], R18 ;  /* 0x0006181201007387 */ /* 0x0007e80000100800 */
[----:B------:R4:W-:Y:S04]  /*20980*/  LDGSTS.E [R5+0x42d00], desc[UR18][R8.64], P0 ;  /* 0x42d0000008057fae */ /* 0x0009e80008121852 */
[----:B------:R-:W-:Y:S04]  /*20990*/  STL [R1+0x63c], R6 ;  /* 0x00063c0601007387 */ /* 0x000fe80000100800 */
[----:B------:R3:W-:Y:S01]  /*209a0*/  STL [R1+0x638], R16 ;  /* 0x0006381001007387 */ /* 0x0007e20000100800 */
[----:B----4-:R-:W-:-:S03]  /*209b0*/  IMAD.MOV.U32 R9, RZ, RZ, R239 ;  /* 0x000000ffff097224 */ /* 0x010fc600078e00ef */
[----:B--2---:R-:W2:Y:S01]  /*209c0*/  LDL.LU R239, [R1+0x500] ;  /* 0x0005000001ef7983 */ /* 0x004ea20000300800 */
[----:B------:R-:W-:-:S03]  /*209d0*/  IMAD.MOV.U32 R8, RZ, RZ, R215 ;  /* 0x000000ffff087224 */ /* 0x000fc600078e00d7 */
[----:B------:R-:W4:Y:S04]  /*209e0*/  LDL.LU R248, [R1+0x504] ;  /* 0x0005040001f87983 */ /* 0x000f280000300800 */
[----:B------:R-:W2:Y:S04]  /*209f0*/  LDL.LU R247, [R1+0x520] ;  /* 0x0005200001f77983 */ /* 0x000ea80000300800 */
[----:B------:R-:W2:Y:S04]  /*20a00*/  LDL.LU R215, [R1+0x524] ;  /* 0x0005240001d77983 */ /* 0x000ea80000300800 */
[----:B------:R1:W-:Y:S02]  /*20a10*/  LDGSTS.E [R5+0x43100], desc[UR18][R8.64], P0 ;  /* 0x4310000008057fae */ /* 0x0003e40008121852 */
[----:B-1----:R-:W-:Y:S01]  /*20a20*/  MOV R8, R213 ;  /* 0x000000d500087202 */ /* 0x002fe20000000f00 */
[----:B------:R-:W-:-:S02]  /*20a30*/  IMAD.MOV.U32 R9, RZ, RZ, R214 ;  /* 0x000000ffff097224 */ /* 0x000fc400078e00d6 */
[----:B------:R-:W2:Y:S04]  /*20a40*/  LDL.LU R214, [R1+0x540] ;  /* 0x0005400001d67983 */ /* 0x000ea80000300800 */
[----:B------:R1:W-:Y:S04]  /*20a50*/  LDGSTS.E [R5+0x43500], desc[UR18][R8.64], P0 ;  /* 0x4350000008057fae */ /* 0x0003e80008121852 */
[----:B------:R-:W2:Y:S01]  /*20a60*/  LDL.LU R213, [R1+0x544] ;  /* 0x0005440001d57983 */ /* 0x000ea20000300800 */
[----:B-1----:R-:W-:Y:S01]  /*20a70*/  MOV R8, R17 ;  /* 0x0000001100087202 */ /* 0x002fe20000000f00 */
[----:B------:R-:W-:-:S02]  /*20a80*/  IMAD.MOV.U32 R9, RZ, RZ, R18 ;  /* 0x000000ffff097224 */ /* 0x000fc400078e0012 */
[----:B---3--:R-:W3:Y:S04]  /*20a90*/  LDL.LU R18, [R1+0x560] ;  /* 0x0005600001127983 */ /* 0x008ee80000300800 */
[----:B------:R-:W3:Y:S04]  /*20aa0*/  LDL.LU R17, [R1+0x564] ;  /* 0x0005640001117983 */ /* 0x000ee80000300800 */
[----:B------:R1:W-:Y:S02]  /*20ab0*/  LDGSTS.E [R5+0x43900], desc[UR18][R8.64], P0 ;  /* 0x4390000008057fae */ /* 0x0003e40008121852 */
[----:B-1----:R-:W-:-:S02]  /*20ac0*/  IMAD.MOV.U32 R9, RZ, RZ, R16 ;  /* 0x000000ffff097224 */ /* 0x002fc400078e0010 */
[----:B------:R-:W-:Y:S01]  /*20ad0*/  IMAD.MOV.U32 R8, RZ, RZ, R6 ;  /* 0x000000ffff087224 */ /* 0x000fe200078e0006 */
[----:B------:R-:W3:Y:S04]  /*20ae0*/  LDL.LU R16, [R1+0x580] ;  /* 0x0005800001107983 */ /* 0x000ee80000300800 */
[----:B------:R-:W3:Y:S01]  /*20af0*/  LDL.LU R6, [R1+0x584] ;  /* 0x0005840001067983 */ /* 0x000ee20000300800 */
[----:B------:R-:W-:-:S03]  /*20b00*/  IADD3 R22, P1, R22, R4, RZ ;  /* 0x0000000416167210 */ /* 0x000fc60007f3e0ff */
[----:B------:R1:W-:Y:S01]  /*20b10*/  LDGSTS.E [R5+0x43d00], desc[UR18][R8.64], P0 ;  /* 0x43d0000008057fae */ /* 0x0003e20008121852 */
[----:B------:R-:W-:Y:S02]  /*20b20*/  IADD3.X R21, R21, R3, RZ, P1, !PT ;  /* 0x0000000315157210 */ /* 0x000fe40000ffe4ff */
[-C--:B------:R-:W-:Y:S02]  /*20b30*/  IADD3 R222, P2, R222, R4.reuse, RZ ;  /* 0x00000004dede7210 */ /* 0x080fe40007f5e0ff */
[----:B-1----:R-:W-:Y:S01]  /*20b40*/  LOP3.LUT R5, R19, 0x40, RZ, 0x3c, !PT ;  /* 0x0000004013057812 */ /* 0x002fe200078e3cff */
[----:B------:R-:W-:Y:S01]  /*20b50*/  IMAD.MOV.U32 R8, RZ, RZ, R22 ;  /* 0x000000ffff087224 */ /* 0x000fe200078e0016 */
[----:B------:R-:W-:Y:S01]  /*20b60*/  MOV R9, R21 ;  /* 0x0000001500097202 */ /* 0x000fe20000000f00 */
[----:B------:R-:W-:Y:S02]  /*20b70*/  IMAD.X R221, R221, 0x1, R3, P2 ;  /* 0x00000001dddd7824 */ /* 0x000fe400010e0603 */
[----:B------:R-:W-:Y:S01]  /*20b80*/  VIADD R5, R5, UR5 ;  /* 0x0000000505057c36 */ /* 0x000fe20008000000 */
[----:B------:R-:W-:-:S04]  /*20b90*/  IADD3 R230, P1, R230, R4, RZ ;  /* 0x00000004e6e67210 */ /* 0x000fc80007f3e0ff */
[----:B------:R1:W-:Y:S01]  /*20ba0*/  LDGSTS.E [R5+0x40200], desc[UR18][R8.64], P0 ;  /* 0x4020000008057fae */ /* 0x0003e20008121852 */
[----:B------:R-:W-:Y:S01]  /*20bb0*/  IMAD.X R229, R229, 0x1, R3, P1 ;  /* 0x00000001e5e57824 */ /* 0x000fe200008e0603 */
[-C--:B------:R-:W-:Y:S02]  /*20bc0*/  IADD3 R238, P2, R238, R4.reuse, RZ ;  /* 0x00000004eeee7210 */ /* 0x080fe40007f5e0ff */
[----:B------:R-:W-:Y:S01]  /*20bd0*/  IADD3 R246, P1, R246, R4, RZ ;  /* 0x00000004f6f67210 */ /* 0x000fe20007f3e0ff */
[----:B-1----:R-:W-:Y:S02]  /*20be0*/  IMAD.MOV.U32 R8, RZ, RZ, R222 ;  /* 0x000000ffff087224 */ /* 0x002fe400078e00de */
[----:B------:R-:W-:Y:S01]  /*20bf0*/  IMAD.MOV.U32 R9, RZ, RZ, R221 ;  /* 0x000000ffff097224 */ /* 0x000fe200078e00dd */
[----:B------:R-:W-:-:S04]  /*20c00*/  IADD3.X R237, R237, R3, RZ, P2, !PT ;  /* 0x00000003eded7210 */ /* 0x000fc800017fe4ff */
[----:B------:R1:W-:Y:S01]  /*20c10*/  LDGSTS.E [R5+0x40600], desc[UR18][R8.64], P0 ;  /* 0x4060000008057fae */ /* 0x0003e20008121852 */
[----:B------:R-:W-:Y:S02]  /*20c20*/  IMAD.X R245, R245, 0x1, R3, P1 ;  /* 0x00000001f5f57824 */ /* 0x000fe400008e0603 */
[----:B-1----:R-:W-:Y:S02]  /*20c30*/  IMAD.MOV.U32 R8, RZ, RZ, R230 ;  /* 0x000000ffff087224 */ /* 0x002fe400078e00e6 */
[----:B------:R-:W-:-:S05]  /*20c40*/  IMAD.MOV.U32 R9, RZ, RZ, R229 ;  /* 0x000000ffff097224 */ /* 0x000fca00078e00e5 */
[----:B------:R1:W-:Y:S02]  /*20c50*/  LDGSTS.E [R5+0x40a00], desc[UR18][R8.64], P0 ;  /* 0x40a0000008057fae */ /* 0x0003e40008121852 */
[----:B-1----:R-:W-:Y:S01]  /*20c60*/  IMAD.MOV.U32 R8, RZ, RZ, R238 ;  /* 0x000000ffff087224 */ /* 0x002fe200078e00ee */
[----:B------:R-:W-:-:S05]  /*20c70*/  MOV R9, R237 ;  /* 0x000000ed00097202 */ /* 0x000fca0000000f00 */
[----:B------:R1:W-:Y:S02]  /*20c80*/  LDGSTS.E [R5+0x40e00], desc[UR18][R8.64], P0 ;  /* 0x40e0000008057fae */ /* 0x0003e40008121852 */
[----:B-1----:R-:W-:Y:S01]  /*20c90*/  IMAD.MOV.U32 R8, RZ, RZ, R246 ;  /* 0x000000ffff087224 */ /* 0x002fe200078e00f6 */
[----:B------:R-:W-:-:S05]  /*20ca0*/  MOV R9, R245 ;  /* 0x000000f500097202 */ /* 0x000fca0000000f00 */
[----:B------:R1:W-:Y:S01]  /*20cb0*/  LDGSTS.E [R5+0x41200], desc[UR18][R8.64], P0 ;  /* 0x4120000008057fae */ /* 0x0003e20008121852 */
[----:B----4-:R-:W-:-:S05]  /*20cc0*/  IADD3 R248, P2, R248, R4, RZ ;  /* 0x00000004f8f87210 */ /* 0x010fca0007f5e0ff */
[----:B--2---:R-:W-:Y:S01]  /*20cd0*/  IMAD.X R239, R239, 0x1, R3, P2 ;  /* 0x00000001efef7824 */ /* 0x004fe200010e0603 */
[----:B------:R-:W-:Y:S01]  /*20ce0*/  IADD3 R215, P1, R215, R4, RZ ;  /* 0x00000004d7d77210 */ /* 0x000fe20007f3e0ff */
[----:B-1----:R-:W-:Y:S02]  /*20cf0*/  IMAD.MOV.U32 R8, RZ, RZ, R248 ;  /* 0x000000ffff087224 */ /* 0x002fe400078e00f8 */
[----:B------:R-:W-:Y:S02]  /*20d00*/  IMAD.MOV.U32 R9, RZ, RZ, R239 ;  /* 0x000000ffff097224 */ /* 0x000fe400078e00ef */
[----:B------:R-:W-:-:S03]  /*20d10*/  IMAD.X R247, R247, 0x1, R3, P1 ;  /* 0x00000001f7f77824 */ /* 0x000fc600008e0603 */
[----:B------:R1:W-:Y:S04]  /*20d20*/  LDGSTS.E [R5+0x41600], desc[UR18][R8.64], P0 ;  /* 0x4160000008057fae */ /* 0x0003e80008121852 */
[----:B------:R-:W-:Y:S01]  /*20d30*/  STL [R1+0x504], R248 ;  /* 0x000504f801007387 */ /* 0x000fe20000100800 */
[----:B-1----:R-:W-:Y:S02]  /*20d40*/  IMAD.MOV.U32 R8, RZ, RZ, R215 ;  /* 0x000000ffff087224 */ /* 0x002fe400078e00d7 */
[----:B------:R-:W-:Y:S01]  /*20d50*/  IMAD.MOV.U32 R9, RZ, RZ, R247 ;  /* 0x000000ffff097224 */ /* 0x000fe200078e00f7 */
[-C--:B------:R-:W-:Y:S01]  /*20d60*/  IADD3 R213, P2, R213, R4.reuse, RZ ;  /* 0x00000004d5d57210 */ /* 0x080fe20007f5e0ff */
[----:B------:R1:W-:Y:S03]  /*20d70*/  STL [R1+0x500], R239 ;  /* 0x000500ef01007387 */ /* 0x0003e60000100800 */
[----:B------:R-:W-:Y:S01]  /*20d80*/  IADD3.X R214, R214, R3, RZ, P2, !PT ;  /* 0x00000003d6d67210 */ /* 0x000fe200017fe4ff */
[----:B------:R2:W-:Y:S04]  /*20d90*/  LDGSTS.E [R5+0x41a00], desc[UR18][R8.64], P0 ;  /* 0x41a0000008057fae */ /* 0x0005e80008121852 */
[----:B-1----:R-:W4:Y:S01]  /*20da0*/  LDL.LU R239, [R1+0x1078] ;  /* 0x0010780001ef7983 */ /* 0x002f220000300800 */
[----:B---3--:R-:W-:-:S03]  /*20db0*/  IADD3 R17, P1, R17, R4, RZ ;  /* 0x0000000411117210 */ /* 0x008fc60007f3e0ff */
[----:B------:R-:W-:Y:S01]  /*20dc0*/  STL [R1+0x524], R215 ;  /* 0x000524d701007387 */ /* 0x000fe20000100800 */
[----:B--2---:R-:W-:Y:S01]  /*20dd0*/  IMAD.MOV.U32 R8, RZ, RZ, R213 ;  /* 0x000000ffff087224 */ /* 0x004fe200078e00d5 */
[----:B------:R-:W-:Y:S01]  /*20de0*/  MOV R9, R214 ;  /* 0x000000d600097202 */ /* 0x000fe20000000f00 */
[----:B------:R-:W-:Y:S01]  /*20df0*/  IMAD.X R18, R18, 0x1, R3, P1 ;  /* 0x0000000112127824 */ /* 0x000fe200008e0603 */
[----:B------:R1:W-:Y:S04]  /*20e00*/  STL [R1+0x520], R247 ;  /* 0x000520f701007387 */ /* 0x0003e80000100800 */
[----:B------:R2:W-:Y:S04]  /*20e10*/  STL [R1+0x544], R213 ;  /* 0x000544d501007387 */ /* 0x0005e80000100800 */
[----:B------:R3:W-:Y:S04]  /*20e20*/  STL [R1+0x540], R214 ;  /* 0x000540d601007387 */ /* 0x0007e80000100800 */
[----:B------:R-:W4:Y:S04]  /*20e30*/  LDL.LU R248, [R1+0x5c0] ;  /* 0x0005c00001f87983 */ /* 0x000f280000300800 */
[----:B------:R2:W-:Y:S01]  /*20e40*/  LDGSTS.E [R5+0x41e00], desc[UR18][R8.64], P0 ;  /* 0x41e0000008057fae */ /* 0x0005e20008121852 */
[----:B------:R-:W-:-:S03]  /*20e50*/  IADD3 R6, P2, R6, R4, RZ ;  /* 0x0000000406067210 */ /* 0x000fc60007f5e0ff */
[----:B-1----:R-:W4:Y:S02]  /*20e60*/  LDL.LU R247, [R1+0x5c4] ;  /* 0x0005c40001f77983 */ /* 0x002f240000300800 */
[----:B------:R-:W-:Y:S02]  /*20e70*/  IMAD.X R16, R16, 0x1, R3, P2 ;  /* 0x0000000110107824 */ /* 0x000fe400010e0603 */
[----:B------:R-:W-:Y:S01]  /*20e80*/  STL [R1+0x564], R17 ;  /* 0x0005641101007387 */ /* 0x000fe20000100800 */
[----:B--2---:R-:W-:Y:S01]  /*20e90*/  IMAD.MOV.U32 R8, RZ, RZ, R17 ;  /* 0x000000ffff087224 */ /* 0x004fe200078e0011 */
[----:B------:R-:W-:Y:S02]  /*20ea0*/  MOV R9, R18 ;  /* 0x0000001200097202 */ /* 0x000fe40000000f00 */
[----:B------:R1:W-:Y:S04]  /*20eb0*/  STL [R1+0x560], R18 ;  /* 0x0005601201007387 */ /* 0x0003e80000100800 */
[----:B------:R-:W-:Y:S04]  /*20ec0*/  STL [R1+0x584], R6 ;  /* 0x0005840601007387 */ /* 0x000fe80000100800 */
[----:B------:R-:W2:Y:S04]  /*20ed0*/  LDL.LU R215, [R1+0x5e4] ;  /* 0x0005e40001d77983 */ /* 0x000ea80000300800 */
[----:B------:R1:W-:Y:S04]  /*20ee0*/  STL [R1+0x580], R16 ;  /* 0x0005801001007387 */ /* 0x0003e80000100800 */
[----:B------:R1:W-:Y:S04]  /*20ef0*/  LDGSTS.E [R5+0x42200], desc[UR18][R8.64], P0 ;  /* 0x4220000008057fae */ /* 0x0003e80008121852 */
[----:B------:R-:W2:Y:S04]  /*20f00*/  LDL.LU R213, [R1+0x604] ;  /* 0x0006040001d57983 */ /* 0x000ea80000300800 */
[----:B---3--:R-:W3:Y:S01]  /*20f10*/  LDL.LU R214, [R1+0x600] ;  /* 0x0006000001d67983 */ /* 0x008ee20000300800 */
[----:B-1----:R-:W-:-:S03]  /*20f20*/  IMAD.MOV.U32 R8, RZ, RZ, R6 ;  /* 0x000000ffff087224 */ /* 0x002fc600078e0006 */
[----:B------:R-:W3:Y:S01]  /*20f30*/  LDL.LU R18, [R1+0x620] ;  /* 0x0006200001127983 */ /* 0x000ee20000300800 */
[----:B------:R-:W-:-:S03]  /*20f40*/  IMAD.MOV.U32 R9, RZ, RZ, R16 ;  /* 0x000000ffff097224 */ /* 0x000fc600078e0010 */
[----:B------:R-:W3:Y:S04]  /*20f50*/  LDL.LU R17, [R1+0x624] ;  /* 0x0006240001117983 */ /* 0x000ee80000300800 */
[----:B------:R-:W3:Y:S04]  /*20f60*/  LDL.LU R16, [R1+0x640] ;  /* 0x0006400001107983 */ /* 0x000ee80000300800 */
[----:B------:R-:W3:Y:S04]  /*20f70*/  LDL.LU R6, [R1+0x644] ;  /* 0x0006440001067983 */ /* 0x000ee80000300800 */
[----:B------:R1:W-:Y:S04]  /*20f80*/  LDGSTS.E [R5+0x42600], desc[UR18][R8.64], P0 ;  /* 0x4260000008057fae */ /* 0x0003e80008121852 */
[----:B------:R-:W2:Y:S04]  /*20f90*/  LDL.LU R8, [R1+0x5a0] ;  /* 0x0005a00001087983 */ /* 0x000ea80000300800 */
[----:B------:R-:W1:Y:S01]  /*20fa0*/  LDL.LU R9, [R1+0x5a4] ;  /* 0x0005a40001097983 */ /* 0x000e620000300800 */
[----:B----4-:R-:W-:-:S04]  /*20fb0*/  IADD3 R247, P2, R247, R4, RZ ;  /* 0x00000004f7f77210 */ /* 0x010fc80007f5e0ff */
[----:B------:R-:W-:Y:S02]  /*20fc0*/  IADD3.X R248, R248, R3, RZ, P2, !PT ;  /* 0x00000003f8f87210 */ /* 0x000fe400017fe4ff */
[----:B-1----:R-:W-:-:S05]  /*20fd0*/  IADD3 R9, P1, R9, R4, RZ ;  /* 0x0000000409097210 */ /* 0x002fca0007f3e0ff */
[----:B--2---:R-:W-:Y:S01]  /*20fe0*/  IMAD.X R8, R8, 0x1, R3, P1 ;  /* 0x0000000108087824 */ /* 0x004fe200008e0603 */
[----:B------:R1:W-:Y:S04]  /*20ff0*/  STL [R1+0x5a4], R9 ;  /* 0x0005a40901007387 */ /* 0x0003e80000100800 */
[----:B------:R2:W-:Y:S01]  /*21000*/  STL [R1+0x5a0], R8 ;  /* 0x0005a00801007387 */ /* 0x0005e20000100800 */
[----:B-1----:R-:W-:-:S04]  /*21010*/  LOP3.LUT R9, R9, R8, RZ, 0x3c, !PT ;  /* 0x0000000809097212 */ /* 0x002fc800078e3cff */
[----:B--2---:R-:W-:-:S04]  /*21020*/  LOP3.LUT R8, R9, R8, RZ, 0x3c, !PT ;  /* 0x0000000809087212 */ /* 0x004fc800078e3cff */
[----:B------:R-:W-:Y:S01]  /*21030*/  LOP3.LUT R9, R9, R8, RZ, 0x3c, !PT ;  /* 0x0000000809097212 */ /* 0x000fe200078e3cff */
[----:B------:R-:W-:Y:S04]  /*21040*/  STL [R1+0x5c4], R247 ;  /* 0x0005c4f701007387 */ /* 0x000fe80000100800 */
[----:B------:R1:W-:Y:S04]  /*21050*/  LDGSTS.E [R5+0x42a00], desc[UR18][R8.64], P0 ;  /* 0x42a0000008057fae */ /* 0x0003e80008121852 */
[----:B------:R2:W-:Y:S01]  /*21060*/  STL [R1+0x5c0], R248 ;  /* 0x0005c0f801007387 */ /* 0x0005e20000100800 */
[----:B-1----:R-:W-:-:S02]  /*21070*/  IMAD.MOV.U32 R8, RZ, RZ, R247 ;  /* 0x000000ffff087224 */ /* 0x002fc400078e00f7 */
[----:B------:R-:W-:Y:S02]  /*21080*/  IMAD.MOV.U32 R9, RZ, RZ, R248 ;  /* 0x000000ffff097224 */ /* 0x000fe400078e00f8 */
[----:B--2---:R-:W2:Y:S04]  /*21090*/  LDL.LU R248, [R1+0x1074] ;  /* 0x0010740001f87983 */ /* 0x004ea80000300800 */
[----:B------:R-:W4:Y:S04]  /*210a0*/  LDL.LU R247, [R1+0x1070] ;  /* 0x0010700001f77983 */ /* 0x000f280000300800 */
[----:B------:R1:W-:Y:S04]  /*210b0*/  LDGSTS.E [R5+0x42e00], desc[UR18][R8.64], P0 ;  /* 0x42e0000008057fae */ /* 0x0003e80008121852 */
[----:B------:R-:W2:Y:S01]  /*210c0*/  LDL.LU R9, [R1+0x5e0] ;  /* 0x0005e00001097983 */ /* 0x000ea20000300800 */
[----:B------:R-:W-:-:S02]  /*210d0*/  IADD3 R215, P1, R215, R4, RZ ;  /* 0x00000004d7d77210 */ /* 0x000fc40007f3e0ff */
[----:B------:R-:W-:-:S03]  /*210e0*/  IADD3 R213, P2, R213, R4, RZ ;  /* 0x00000004d5d57210 */ /* 0x000fc60007f5e0ff */
[----:B-1----:R-:W-:Y:S01]  /*210f0*/  IMAD.MOV.U32 R8, RZ, RZ, R215 ;  /* 0x000000ffff087224 */ /* 0x002fe200078e00d7 */
[----:B---3--:R-:W-:Y:S01]  /*21100*/  IADD3.X R214, R214, R3, RZ, P2, !PT ;  /* 0x00000003d6d67210 */ /* 0x008fe200017fe4ff */
[----:B------:R-:W-:Y:S01]  /*21110*/  STL [R1+0x5e4], R215 ;  /* 0x0005e4d701007387 */ /* 0x000fe20000100800 */
[----:B------:R-:W-:-:S05]  /*21120*/  IADD3 R6, P2, R6, R4, RZ ;  /* 0x0000000406067210 */ /* 0x000fca0007f5e0ff */
[--C-:B------:R-:W-:Y:S02]  /*21130*/  IMAD.X R16, R16, 0x1, R3.reuse, P2 ;  /* 0x0000000110107824 */ /* 0x100fe400010e0603 */
[----:B--2---:R-:W-:Y:S01]  /*21140*/  IMAD.X R9, R9, 0x1, R3, P1 ;  /* 0x0000000109097824 */ /* 0x004fe200008e0603 */
[----:B------:R-:W-:-:S04]  /*21150*/  IADD3 R17, P1, R17, R4, RZ ;  /* 0x0000000411117210 */ /* 0x000fc80007f3e0ff */
[----:B------:R1:W-:Y:S01]  /*21160*/  STL [R1+0x5e0], R9 ;  /* 0x0005e00901007387 */ /* 0x0003e20000100800 */
[----:B------:R-:W-:-:S03]  /*21170*/  IADD3.X R18, R18, R3, RZ, P1, !PT ;  /* 0x0000000312127210 */ /* 0x000fc60000ffe4ff */
[----:B------:R2:W-:Y:S04]  /*21180*/  LDGSTS.E [R5+0x43200], desc[UR18][R8.64], P0 ;  /* 0x4320000008057fae */ /* 0x0005e80008121852 */
[----:B------:R3:W-:Y:S01]  /*21190*/  STL [R1+0x604], R213 ;  /* 0x000604d501007387 */ /* 0x0007e20000100800 */
[----:B--2---:R-:W-:Y:S02]  /*211a0*/  IMAD.MOV.U32 R8, RZ, RZ, R213 ;  /* 0x000000ffff087224 */ /* 0x004fe400078e00d5 */
[----:B-1----:R-:W-:Y:S01]  /*211b0*/  IMAD.MOV.U32 R9, RZ, RZ, R214 ;  /* 0x000000ffff097224 */ /* 0x002fe200078e00d6 */
[----:B------:R-:W-:Y:S04]  /*211c0*/  STL [R1+0x600], R214 ;  /* 0x000600d601007387 */ /* 0x000fe80000100800 */
[----:B------:R1:W-:Y:S04]  /*211d0*/  LDGSTS.E [R5+0x43600], desc[UR18][R8.64], P0 ;  /* 0x4360000008057fae */ /* 0x0003e80008121852 */
[----:B------:R-:W-:Y:S04]  /*211e0*/  STL [R1+0x624], R17 ;  /* 0x0006241101007387 */ /* 0x000fe80000100800 */
[----:B------:R-:W-:Y:S01]  /*211f0*/  STL [R1+0x620], R18 ;  /* 0x0006201201007387 */ /* 0x000fe20000100800 */
[----:B-1----:R-:W-:-:S02]  /*21200*/  IMAD.MOV.U32 R8, RZ, RZ, R17 ;  /* 0x000000ffff087224 */ /* 0x002fc400078e0011 */
[----:B------:R-:W-:Y:S01]  /*21210*/  IMAD.MOV.U32 R9, RZ, RZ, R18 ;  /* 0x000000ffff097224 */ /* 0x000fe200078e0012 */
[----:B------:R-:W-:Y:S04]  /*21220*/  STL [R1+0x644], R6 ;  /* 0x0006440601007387 */ /* 0x000fe80000100800 */
[----:B------:R1:W-:Y:S04]  /*21230*/  LDGSTS.E [R5+0x43a00], desc[UR18][R8.64], P0 ;  /* 0x43a0000008057fae */ /* 0x0003e80008121852 */
[----:B------:R2:W-:Y:S04]  /*21240*/  STL [R1+0x640], R16 ;  /* 0x0006401001007387 */ /* 0x0005e80000100800 */
[----:B---3--:R-:W3:Y:S01]  /*21250*/  LDL.LU R213, [R1+0x508] ;  /* 0x0005080001d57983 */ /* 0x008ee20000300800 */
[----:B-1----:R-:W-:-:S03]  /*21260*/  IMAD.MOV.U32 R9, RZ, RZ, R16 ;  /* 0x000000ffff097224 */ /* 0x002fc600078e0010 */
[----:B--2---:R-:W2:Y:S01]  /*21270*/  LDL.LU R16, [R1+0x50c] ;  /* 0x00050c0001107983 */ /* 0x004ea20000300800 */
[----:B------:R-:W-:Y:S02]  /*21280*/  MOV R8, R6 ;  /* 0x0000000600087202 */ /* 0x000fe40000000f00 */
[-C--:B------:R-:W-:Y:S01]  /*21290*/  IADD3 R216, P1, R216, R4.reuse, RZ ;  /* 0x00000004d8d87210 */ /* 0x080fe20007f3e0ff */
[----:B------:R-:W3:Y:S04]  /*212a0*/  LDL.LU R215, [R1+0x52c] ;  /* 0x00052c0001d77983 */ /* 0x000ee80000300800 */
[----:B------:R1:W-:Y:S01]  /*212b0*/  LDGSTS.E [R5+0x43e00], desc[UR18][R8.64], P0 ;  /* 0x43e0000008057fae */ /* 0x0003e20008121852 */
[----:B------:R-:W-:Y:S01]  /*212c0*/  IMAD.X R23, R23, 0x1, R3, P1 ;  /* 0x0000000117177824 */ /* 0x000fe200008e0603 */
[----:B------:R-:W-:-:S02]  /*212d0*/  IADD3 R224, P2, R224, R4, RZ ;  /* 0x00000004e0e07210 */ /* 0x000fc40007f5e0ff */
[-C--:B------:R-:W-:Y:S01]  /*212e0*/  IADD3 R232, P1, R232, R4.reuse, RZ ;  /* 0x00000004e8e87210 */ /* 0x080fe20007f3e0ff */
[----:B------:R-:W3:Y:S01]  /*212f0*/  LDL.LU R214, [R1+0x548] ;  /* 0x0005480001d67983 */ /* 0x000ee20000300800 */
[----:B-1----:R-:W-:Y:S01]  /*21300*/  LOP3.LUT R5, R19, 0x60, RZ, 0x3c, !PT ;  /* 0x0000006013057812 */ /* 0x002fe200078e3cff */
[----:B------:R-:W-:Y:S02]  /*21310*/  IMAD.MOV.U32 R8, RZ, RZ, R216 ;  /* 0x000000ffff087224 */ /* 0x000fe400078e00d8 */
[----:B------:R-:W-:Y:S01]  /*21320*/  IMAD.MOV.U32 R9, RZ, RZ, R23 ;  /* 0x000000ffff097224 */ /* 0x000fe200078e0017 */
[----:B------:R-:W-:Y:S01]  /*21330*/  IADD3.X R223, R223, R3, RZ, P2, !PT ;  /* 0x00000003dfdf7210 */ /* 0x000fe200017fe4ff */
[----:B------:R-:W-:Y:S02]  /*21340*/  VIADD R5, R5, UR5 ;  /* 0x0000000505057c36 */ /* 0x000fe40008000000 */
[----:B------:R-:W-:Y:S01]  /*21350*/  IMAD.X R231, R231, 0x1, R3, P1 ;  /* 0x00000001e7e77824 */ /* 0x000fe200008e0603 */
[----:B------:R-:W3:Y:S04]  /*21360*/  LDL.LU R17, [R1+0x54c] ;  /* 0x00054c0001117983 */ /* 0x000ee80000300800 */
[----:B------:R1:W-:Y:S01]  /*21370*/  LDGSTS.E [R5+0x40300], desc[UR18][R8.64], P0 ;  /* 0x4030000008057fae */ /* 0x0003e20008121852 */
[----:B------:R-:W-:-:S02]  /*21380*/  IADD3 R240, P2, R240, R4, RZ ;  /* 0x00000004f0f07210 */ /* 0x000fc40007f5e0ff */
[----:B------:R-:W-:Y:S01]  /*21390*/  IADD3 R248, P1, R248, R4, RZ ;  /* 0x00000004f8f87210 */ /* 0x000fe20007f3e0ff */
[----:B------:R-:W3:Y:S01]  /*213a0*/  LDL.LU R18, [R1+0x56c] ;  /* 0x00056c0001127983 */ /* 0x000ee20000300800 */
[----:B-1----:R-:W-:Y:S01]  /*213b0*/  IMAD.MOV.U32 R8, RZ, RZ, R224 ;  /* 0x000000ffff087224 */ /* 0x002fe200078e00e0 */
[----:B------:R-:W-:Y:S01]  /*213c0*/  MOV R9, R223 ;  /* 0x000000df00097202 */ /* 0x000fe20000000f00 */
[--C-:B------:R-:W-:Y:S01]  /*213d0*/  IMAD.X R239, R239, 0x1, R3.reuse, P2 ;  /* 0x00000001efef7824 */ /* 0x100fe200010e0603 */
[----:B------:R-:W3:Y:S04]  /*213e0*/  LDL.LU R6, [R1+0x58c] ;  /* 0x00058c0001067983 */ /* 0x000ee80000300800 */
[----:B------:R1:W-:Y:S01]  /*213f0*/  LDGSTS.E [R5+0x40700], desc[UR18][R8.64], P0 ;  /* 0x4070000008057fae */ /* 0x0003e20008121852 */
[----:B----4-:R-:W-:-:S02]  /*21400*/  IMAD.X R247, R247, 0x1, R3, P1 ;  /* 0x00000001f7f77824 */ /* 0x010fc400008e0603 */
[----:B-1----:R-:W-:Y:S01]  /*21410*/  IMAD.MOV.U32 R8, RZ, RZ, R232 ;  /* 0x000000ffff087224 */ /* 0x002fe200078e00e8 */
[----:B------:R-:W-:-:S05]  /*21420*/  MOV R9, R231 ;  /* 0x000000e700097202 */ /* 0x000fca0000000f00 */
[----:B------:R1:W-:Y:S02]  /*21430*/  LDGSTS.E [R5+0x40b00], desc[UR18][R8.64], P0 ;  /* 0x40b0000008057fae */ /* 0x0003e40008121852 */
[----:B-1----:R-:W-:Y:S02]  /*21440*/  IMAD.MOV.U32 R8, RZ, RZ, R240 ;  /* 0x000000ffff087224 */ /* 0x002fe400078e00f0 */
[----:B------:R-:W-:-:S05]  /*21450*/  IMAD.MOV.U32 R9, RZ, RZ, R239 ;  /* 0x000000ffff097224 */ /* 0x000fca00078e00ef */
[----:B------:R1:W-:Y:S02]  /*21460*/  LDGSTS.E [R5+0x40f00], desc[UR18][R8.64], P0 ;  /* 0x40f0000008057fae */ /* 0x0003e40008121852 */
[----:B-1----:R-:W-:Y:S02]  /*21470*/  IMAD.MOV.U32 R8, RZ, RZ, R248 ;  /* 0x000000ffff087224 */ /* 0x002fe400078e00f8 */
[----:B------:R-:W-:-:S05]  /*21480*/  IMAD.MOV.U32 R9, RZ, RZ, R247 ;  /* 0x000000ffff097224 */ /* 0x000fca00078e00f7 */
[----:B------:R1:W-:Y:S01]  /*21490*/  LDGSTS.E [R5+0x41300], desc[UR18][R8.64], P0 ;  /* 0x4130000008057fae */ /* 0x0003e20008121852 */
[----:B--2---:R-:W-:-:S04]  /*214a0*/  IADD3 R16, P2, R16, R4, RZ ;  /* 0x0000000410107210 */ /* 0x004fc80007f5e0ff */
[----:B---3--:R-:W-:Y:S01]  /*214b0*/  IADD3.X R213, R213, R3, RZ, P2, !PT ;  /* 0x00000003d5d57210 */ /* 0x008fe200017fe4ff */
[----:B-1----:R-:W-:Y:S01]  /*214c0*/  IMAD.MOV.U32 R8, RZ, RZ, R16 ;  /* 0x000000ffff087224 */ /* 0x002fe200078e0010 */
[----:B------:R-:W-:Y:S02]  /*214d0*/  STL [R1+0x50c], R16 ;  /* 0x00050c1001007387 */ /* 0x000fe40000100800 */
[----:B------:R-:W-:Y:S02]  /*214e0*/  MOV R9, R213 ;  /* 0x000000d500097202 */ /* 0x000fe40000000f00 */
[----:B------:R1:W-:Y:S04]  /*214f0*/  STL [R1+0x508], R213 ;  /* 0x000508d501007387 */ /* 0x0003e80000100800 */
[----:B------:R2:W-:Y:S04]  /*21500*/  LDGSTS.E [R5+0x41700], desc[UR18][R8.64], P0 ;  /* 0x4170000008057fae */ /* 0x0005e80008121852 */
[----:B-1----:R-:W5:Y:S04]  /*21510*/  LDL.LU R213, [R1+0x106c] ;  /* 0x00106c0001d57983 */ /* 0x002f680000300800 */
[----:B------:R-:W3:Y:S04]  /*21520*/  LDL.LU R16, [R1+0x588] ;  /* 0x0005880001107983 */ /* 0x000ee80000300800 */
[----:B------:R-:W4:Y:S01]  /*21530*/  LDL.LU R9, [R1+0x528] ;  /* 0x0005280001097983 */ /* 0x000f220000300800 */
[----:B------:R-:W-:-:S02]  /*21540*/  IADD3 R215, P1, R215, R4, RZ ;  /* 0x00000004d7d77210 */ /* 0x000fc40007f3e0ff */
[----:B------:R-:W-:-:S03]  /*21550*/  IADD3 R17, P2, R17, R4, RZ ;  /* 0x0000000411117210 */ /* 0x000fc60007f5e0ff */
[----:B--2---:R-:W-:Y:S02]  /*21560*/  IMAD.MOV.U32 R8, RZ, RZ, R215 ;  /* 0x000000ffff087224 */ /* 0x004fe400078e00d7 */
[--C-:B------:R-:W-:Y:S01]  /*21570*/  IMAD.X R214, R214, 0x1, R3.reuse, P2 ;  /* 0x00000001d6d67824 */ /* 0x100fe200010e0603 */
[----:B------:R1:W-:Y:S01]  /*21580*/  STL [R1+0x52c], R215 ;  /* 0x00052cd701007387 */ /* 0x0003e20000100800 */
[----:B----4-:R-:W-:-:S05]  /*21590*/  IMAD.X R9, R9, 0x1, R3, P1 ;  /* 0x0000000109097824 */ /* 0x010fca00008e0603 */
[----:B------:R2:W-:Y:S04]  /*215a0*/  STL [R1+0x528], R9 ;  /* 0x0005280901007387 */ /* 0x0005e80000100800 */
[----:B------:R4:W-:Y:S04]  /*215b0*/  LDGSTS.E [R5+0x41b00], desc[UR18][R8.64], P0 ;  /* 0x41b0000008057fae */ /* 0x0009e80008121852 */
[----:B------:R-:W-:Y:S04]  /*215c0*/  STL [R1+0x54c], R17 ;  /* 0x00054c1101007387 */ /* 0x000fe80000100800 */
[----:B-1----:R-:W3:Y:S01]  /*215d0*/  LDL.LU R215, [R1+0x5cc] ;  /* 0x0005cc0001d77983 */ /* 0x002ee20000300800 */
[----:B----4-:R-:W-:Y:S01]  /*215e0*/  MOV R8, R17 ;  /* 0x0000001100087202 */ /* 0x010fe20000000f00 */
[----:B--2---:R-:W-:-:S02]  /*215f0*/  IMAD.MOV.U32 R9, RZ, RZ, R214 ;  /* 0x000000ffff097224 */ /* 0x004fc400078e00d6 */
[----:B------:R1:W-:Y:S04]  /*21600*/  STL [R1+0x548], R214 ;  /* 0x000548d601007387 */ /* 0x0003e80000100800 */
[----:B------:R2:W-:Y:S04]  /*21610*/  LDGSTS.E [R5+0x41f00], desc[UR18][R8.64], P0 ;  /* 0x41f0000008057fae */ /* 0x0005e80008121852 */
[----:B-1----:R-:W4:Y:S04]  /*21620*/  LDL.LU R214, [R1+0x5c8] ;  /* 0x0005c80001d67983 */ /* 0x002f280000300800 */
[----:B------:R-:W4:Y:S04]  /*21630*/  LDL.LU R17, [R1+0x60c] ;  /* 0x00060c0001117983 */ /* 0x000f280000300800 */
[----:B------:R-:W4:Y:S01]  /*21640*/  LDL.LU R9, [R1+0x568] ;  /* 0x0005680001097983 */ /* 0x000f220000300800 */
[----:B------:R-:W-:-:S02]  /*21650*/  IADD3 R18, P1, R18, R4, RZ ;  /* 0x0000000412127210 */ /* 0x000fc40007f3e0ff */
[----:B------:R-:W-:Y:S02]  /*21660*/  IADD3 R6, P2, R6, R4, RZ ;  /* 0x0000000406067210 */ /* 0x000fe40007f5e0ff */
[----:B--2---:R-:W-:Y:S01]  /*21670*/  MOV R8, R18 ;  /* 0x0000001200087202 */ /* 0x004fe20000000f00 */
[----:B------:R1:W-:Y:S02]  /*21680*/  STL [R1+0x56c], R18 ;  /* 0x00056c1201007387 */ /* 0x0003e40000100800 */
[--C-:B---3--:R-:W-:Y:S02]  /*21690*/  IMAD.X R16, R16, 0x1, R3.reuse, P2 ;  /* 0x0000000110107824 */ /* 0x108fe400010e0603 */
[----:B----4-:R-:W-:-:S05]  /*216a0*/  IMAD.X R9, R9, 0x1, R3, P1 ;  /* 0x0000000109097824 */ /* 0x010fca00008e0603 */
[----:B------:R2:W-:Y:S04]  /*216b0*/  STL [R1+0x568], R9 ;  /* 0x0005680901007387 */ /* 0x0005e80000100800 */
[----:B------:R3:W-:Y:S04]  /*216c0*/  LDGSTS.E [R5+0x42300], desc[UR18][R8.64], P0 ;  /* 0x4230000008057fae */ /* 0x0007e80008121852 */
[----:B------:R-:W-:Y:S04]  /*216d0*/  STL [R1+0x58c], R6 ;  /* 0x00058c0601007387 */ /* 0x000fe80000100800 */
[----:B-1----:R-:W4:Y:S01]  /*216e0*/  LDL.LU R18, [R1+0x608] ;  /* 0x0006080001127983 */ /* 0x002f220000300800 */
[----:B---3--:R-:W-:-:S02]  /*216f0*/  IMAD.MOV.U32 R8, RZ, RZ, R6 ;  /* 0x000000ffff087224 */ /* 0x008fc400078e0006 */
[----:B--2---:R-:W-:Y:S01]  /*21700*/  IMAD.MOV.U32 R9, RZ, RZ, R16 ;  /* 0x000000ffff097224 */ /* 0x004fe200078e0010 */
[----:B------:R1:W-:Y:S04]  /*21710*/  STL [R1+0x588], R16 ;  /* 0x0005881001007387 */ /* 0x0003e80000100800 */
[----:B------:R2:W-:Y:S04]  /*21720*/  LDGSTS.E [R5+0x42700], desc[UR18][R8.64], P0 ;  /* 0x4270000008057fae */ /* 0x0005e80008121852 */
[----:B-1----:R-:W3:Y:S04]  /*21730*/  LDL.LU R16, [R1+0x648] ;  /* 0x0006480001107983 */ /* 0x002ee80000300800 */
[----:B------:R-:W3:Y:S04]  /*21740*/  LDL.LU R6, [R1+0x64c] ;  /* 0x00064c0001067983 */ /* 0x000ee80000300800 */
[----:B------:R-:W4:Y:S04]  /*21750*/  LDL.LU R8, [R1+0x5a8] ;  /* 0x0005a80001087983 */ /* 0x000f280000300800 */
[----:B------:R-:W2:Y:S01]  /*21760*/  LDL.LU R9, [R1+0x5ac] ;  /* 0x0005ac0001097983 */ /* 0x000ea20000300800 */
[----:B------:R-:W-:-:S04]  /*21770*/  IADD3 R215, P2, R215, R4, RZ ;  /* 0x00000004d7d77210 */ /* 0x000fc80007f5e0ff */
[----:B------:R-:W-:Y:S02]  /*21780*/  IADD3.X R214, R214, R3, RZ, P2, !PT ;  /* 0x00000003d6d67210 */ /* 0x000fe400017fe4ff */
[----:B--2---:R-:W-:-:S05]  /*21790*/  IADD3 R9, P1, R9, R4, RZ ;  /* 0x0000000409097210 */ /* 0x004fca0007f3e0ff */
[----:B----4-:R-:W-:Y:S01]  /*217a0*/  IMAD.X R8, R8, 0x1, R3, P1 ;  /* 0x0000000108087824 */ /* 0x010fe200008e0603 */
        /* <DEDUP_REMOVED lines=10> */
[----:B--2---:R-:W5:Y:S04]  /*21850*/  LDL.LU R214, [R1+0x1068] ;  /* 0x0010680001d67983 */ /* 0x004f680000300800 */
[----:B------:R-:W5:Y:S04]  /*21860*/  LDL.LU R215, [R1+0x1064] ;  /* 0x0010640001d77983 */ /* 0x000f680000300800 */
[----:B------:R1:W-:Y:S04]  /*21870*/  LDGSTS.E [R5+0x42f00], desc[UR18][R8.64], P0 ;  /* 0x42f0000008057fae */ /* 0x0003e80008121852 */
[----:B------:R-:W2:Y:S04]  /*21880*/  LDL.LU R8, [R1+0x5e8] ;  /* 0x0005e80001087983 */ /* 0x000ea80000300800 */
[----:B------:R-:W1:Y:S01]  /*21890*/  LDL.LU R9, [R1+0x5ec] ;  /* 0x0005ec0001097983 */ /* 0x000e620000300800 */
[----:B------:R-:W-:-:S04]  /*218a0*/  IADD3 R17, P2, R17, R4, RZ ;  /* 0x0000000411117210 */ /* 0x000fc80007f5e0ff */
        /* <DEDUP_REMOVED lines=18> */
[----:B---3--:R-:W-:-:S04]  /*219d0*/  IADD3 R6, P2, R6, R4, RZ ;  /* 0x0000000406067210 */ /* 0x008fc80007f5e0ff */
[----:B------:R-:W-:Y:S02]  /*219e0*/  IADD3.X R16, R16, R3, RZ, P2, !PT ;  /* 0x0000000310107210 */ /* 0x000fe400017fe4ff */
[----:B-1----:R-:W-:-:S05]  /*219f0*/  IADD3 R9, P1, R9, R4, RZ ;  /* 0x0000000409097210 */ /* 0x002fca0007f3e0ff */
[----:B--2---:R-:W-:Y:S01]  /*21a00*/  IMAD.X R8, R8, 0x1, R3, P1 ;  /* 0x0000000108087824 */ /* 0x004fe200008e0603 */
[----:B------:R1:W-:Y:S04]  /*21a10*/  STL [R1+0x62c], R9 ;  /* 0x00062c0901007387 */ /* 0x0003e80000100800 */
[----:B------:R2:W-:Y:S01]  /*21a20*/  STL [R1+0x628], R8 ;  /* 0x0006280801007387 */ /* 0x0005e20000100800 */
[----:B-1----:R-:W-:-:S04]  /*21a30*/  LOP3.LUT R9, R9, R8, RZ, 0x3c, !PT ;  /* 0x0000000809097212 */ /* 0x002fc800078e3cff */
[----:B--2---:R-:W-:-:S04]  /*21a40*/  LOP3.LUT R8, R9, R8, RZ, 0x3c, !PT ;  /* 0x0000000809087212 */ /* 0x004fc800078e3cff */
[----:B------:R-:W-:-:S05]  /*21a50*/  LOP3.LUT R9, R9, R8, RZ, 0x3c, !PT ;  /* 0x0000000809097212 */ /* 0x000fca00078e3cff */
[----:B------:R1:W-:Y:S04]  /*21a60*/  LDGSTS.E [R5+0x43b00], desc[UR18][R8.64], P0 ;  /* 0x43b0000008057fae */ /* 0x0003e80008121852 */
[----:B------:R-:W-:Y:S01]  /*21a70*/  STL [R1+0x64c], R6 ;  /* 0x00064c0601007387 */ /* 0x000fe20000100800 */
[----:B-1----:R-:W-:Y:S02]  /*21a80*/  IMAD.MOV.U32 R8, RZ, RZ, R6 ;  /* 0x000000ffff087224 */ /* 0x002fe400078e0006 */
[----:B------:R-:W-:Y:S01]  /*21a90*/  IMAD.MOV.U32 R9, RZ, RZ, R16 ;  /* 0x000000ffff097224 */ /* 0x000fe200078e0010 */
[----:B------:R1:W-:Y:S04]  /*21aa0*/  STL [R1+0x648], R16 ;  /* 0x0006481001007387 */ /* 0x0003e80000100800 */
[----:B------:R2:W-:Y:S01]  /*21ab0*/  LDGSTS.E [R5+0x43f00], desc[UR18][R8.64], P0 ;  /* 0x43f0000008057fae */ /* 0x0005e20008121852 */
[----:B------:R-:W-:-:S03]  /*21ac0*/  ISETP.NE.U32.AND P0, PT, R14, R15, PT ;  /* 0x0000000f0e00720c */ /* 0x000fc60003f05070 */
[----:B------:R-:W0:Y:S04]  /*21ad0*/  LDGDEPBAR ;  /* 0x00000000000079af */ /* 0x000e280000000000 */
[----:B-1----:R1:W5:Y:S04]  /*21ae0*/  LDL.LU R16, [R1+0x1058] ;  /* 0x0010580001107983 */ /* 0x0023680000300800 */
[----:B------:R1:W5:Y:S01]  /*21af0*/  LDL.LU R15, [R1+0x1054] ;  /* 0x00105400010f7983 */ /* 0x0003620000300800 */
[----:B--2---:R-:W-:-:S03]  /*21b00*/  IMAD.MOV.U32 R5, RZ, RZ, R14 ;  /* 0x000000ffff057224 */ /* 0x004fc600078e000e */
[----:B------:R1:W5:Y:S01]  /*21b10*/  LDL.LU R14, [R1+0x1050] ;  /* 0x00105000010e7983 */ /* 0x0003620000300800 */
[----:B------:R-:W-:Y:S05]  /*21b20*/  @P0 BRA `(.L_x_1) ;  /* 0xffffff0c00bc0947 */ /* 0x000fea000383ffff */
.L_x_0:
[----:B-----5:R-:W-:Y:S01]  /*21b30*/  STL [R1+0x1064], R16 ;  /* 0x0010641001007387 */ /* 0x020fe20000100800 */
[----:B------:R-:W-:-:S04]  /*21b40*/  DEPBAR.LE SB0, 0x0 ;  /* 0x000080000000791a */ /* 0x000fc80000000000 */
[----:B------:R-:W2:Y:S01]  /*21b50*/  LDL.LU R8, [R1+0x400] ;  /* 0x0004000001087983 */ /* 0x000ea20000300800 */
[----:B------:R-:W3:Y:S01]  /*21b60*/  LDC R19, c[0x0][0x244] ;  /* 0x00009100ff137b82 */ /* 0x000ee20000000800 */
[----:B------:R-:W-:Y:S01]  /*21b70*/  VIADD R3, R14, 0x1 ;  /* 0x000000010e037836 */ /* 0x000fe20000000000 */
[----:B------:R-:W-:Y:S01]  /*21b80*/  ULDC UR4, c[0x0][0x22c] ;  /* 0x00008b0000047ab9 */ /* 0x000fe20000000800 */
[----:B------:R-:W2:Y:S01]  /*21b90*/  LDL.LU R9, [R1+0x408] ;  /* 0x0004080001097983 */ /* 0x000ea20000300800 */
[----:B------:R-:W-:Y:S01]  /*21ba0*/  ULDC UR5, c[0x0][0x22c] ;  /* 0x00008b0000057ab9 */ /* 0x000fe20000000800 */
[----:B------:R-:W-:Y:S01]  /*21bb0*/  ULDC.64 UR26, c[0x0][0x228] ;  /* 0x00008a00001a7ab9 */ /* 0x000fe20000000a00 */
[----:B------:R-:W-:Y:S01]  /*21bc0*/  ISETP.GE.AND P3, PT, R3, UR4, PT ;  /* 0x0000000403007c0c */ /* 0x000fe2000bf66270 */
[----:B------:R-:W2:Y:S01]  /*21bd0*/  LDL.LU R10, [R1+0x300] ;  /* 0x00030000010a7983 */ /* 0x000ea20000300800 */
[----:B------:R-:W-:Y:S01]  /*21be0*/  ULDC UR28, c[0x0][0x248] ;  /* 0x00009200001c7ab9 */ /* 0x000fe20000000800 */
[----:B------:R-:W-:Y:S01]  /*21bf0*/  ULDC.64 UR12, c[0x0][0x228] ;  /* 0x00008a00000c7ab9 */ /* 0x000fe20000000a00 */
[----:B------:R-:W-:Y:S01]  /*21c00*/  ULDC.64 UR10, c[0x0][0x228] ;  /* 0x00008a00000a7ab9 */ /* 0x000fe20000000a00 */
[----:B------:R-:W2:Y:S01]  /*21c10*/  LDL.LU R11, [R1+0x308] ;  /* 0x00030800010b7983 */ /* 0x000ea20000300800 */
[----:B------:R-:W-:Y:S01]  /*21c20*/  ULDC.64 UR8, c[0x0][0x228] ;  /* 0x00008a0000087ab9 */ /* 0x000fe20000000a00 */
[----:B------:R-:W-:Y:S01]  /*21c30*/  ULDC.64 UR22, c[0x0][0x228] ;  /* 0x00008a0000167ab9 */ /* 0x000fe20000000a00 */
[----:B------:R-:W-:Y:S01]  /*21c40*/  ULDC.64 UR20, c[0x0][0x228] ;  /* 0x00008a0000147ab9 */ /* 0x000fe20000000a00 */
[----:B------:R-:W4:Y:S01]  /*21c50*/  S2R R6, SR_TID.X ;  /* 0x0000000000067919 */ /* 0x000f220000002100 */
[----:B------:R-:W-:Y:S01]  /*21c60*/  ULDC.64 UR16, c[0x0][0x228] ;  /* 0x00008a0000107ab9 */ /* 0x000fe20000000a00 */
[----:B------:R-:W-:Y:S01]  /*21c70*/  ULDC.64 UR14, c[0x0][0x228] ;  /* 0x00008a00000e7ab9 */ /* 0x000fe20000000a00 */
[----:B------:R-:W-:Y:S01]  /*21c80*/  ULDC.64 UR24, c[0x0][0x228] ;  /* 0x00008a0000187ab9 */ /* 0x000fe20000000a00 */
[----:B------:R-:W1:Y:S01]  /*21c90*/  S2R R252, SR_TID.X ;  /* 0x0000000000fc7919 */ /* 0x000e620000002100 */
[C---:B----4-:R-:W-:Y:S01]  /*21ca0*/  IMAD.SHL.U32 R0, R6.reuse, 0x40, RZ ;  /* 0x0000004006007824 */ /* 0x050fe200078e00ff */
[C---:B------:R-:W-:Y:S01]  /*21cb0*/  SHF.L.U32 R2, R6.reuse, 0x4, RZ ;  /* 0x0000000406027819 */ /* 0x040fe200000006ff */
[----:B------:R-:W-:Y:S01]  /*21cc0*/  IMAD.SHL.U32 R4, R6, 0x8, RZ ;  /* 0x0000000806047824 */ /* 0x000fe200078e00ff */
[----:B-1----:R-:W-:-:S02]  /*21cd0*/  LOP3.LUT R252, R252, 0x7f, RZ, 0xc0, !PT ;  /* 0x0000007ffcfc7812 */ /* 0x002fc400078ec0ff */
[----:B------:R-:W-:Y:S02]  /*21ce0*/  LOP3.LUT R2, R2, 0xf0, RZ, 0xc0, !PT ;  /* 0x000000f002027812 */ /* 0x000fe400078ec0ff */
[----:B------:R-:W-:Y:S02]  /*21cf0*/  LOP3.LUT R0, R0, 0x400, RZ, 0xc0, !PT ;  /* 0x0000040000007812 */ /* 0x000fe400078ec0ff */
[----:B------:R-:W-:Y:S02]  /*21d00*/  LOP3.LUT R4, R4, 0x300, RZ, 0xc0, !PT ;  /* 0x0000030004047812 */ /* 0x000fe400078ec0ff */
[----:B------:R-:W-:Y:S01]  /*21d10*/  IADD3 R0, R0, UR7, R2 ;  /* 0x0000000700007c10 */ /* 0x000fe2000fffe002 */
[----:B------:R-:W-:Y:S01]  /*21d20*/  VIADD R2, R14, 0x2 ;  /* 0x000000020e027836 */ /* 0x000fe20000000000 */
[----:B------:R-:W-:Y:S01]  /*21d30*/  LEA R252, R252, UR7, 0x4 ;  /* 0x00000007fcfc7c11 */ /* 0x000fe2000f8e20ff */
[----:B------:R-:W-:Y:S01]  /*21d40*/  BAR.SYNC.DEFER_BLOCKING 0x0 ;  /* 0x0000000000007b1d */ /* 0x000fe20000010000 */
[----:B------:R-:W-:Y:S01]  /*21d50*/  IADD3 R0, R4, R0, RZ ;  /* 0x0000000004007210 */ /* 0x000fe20007ffe0ff */
[----:B---3--:R-:W-:Y:S01]  /*21d60*/  IMAD R13, R15, R19, RZ ;  /* 0x000000130f0d7224 */ /* 0x008fe200078e02ff */
[----:B------:R-:W-:-:S03]  /*21d70*/  ISETP.GE.AND P2, PT, R2, UR5, PT ;  /* 0x0000000502007c0c */ /* 0x000fc6000bf46270 */
[----:B------:R-:W-:Y:S01]  /*21d80*/  ULDC.64 UR4, c[0x0][0x228] ;  /* 0x00008a0000047ab9 */ /* 0x000fe20000000a00 */
[----:B------:R-:W-:Y:S01]  /*21d90*/  ULDC.64 UR6, c[0x0][0x220] ;  /* 0x0000880000067ab9 */ /* 0x000fe20000000a00 */
[----:B------:R-:W3:Y:S04]  /*21da0*/  LDL.LU R4, [R1+0x200] ;  /* 0x0002000001047983 */ /* 0x000ee80000300800 */
[----:B------:R-:W3:Y:S04]  /*21db0*/  LDL.LU R5, [R1+0x208] ;  /* 0x0002080001057983 */ /* 0x000ee80000300800 */
[----:B------:R-:W3:Y:S04]  /*21dc0*/  LDL.LU R6, [R1+0x100] ;  /* 0x0001000001067983 */ /* 0x000ee80000300800 */
[----:B------:R-:W3:Y:S04]  /*21dd0*/  LDL.LU R7, [R1+0x108] ;  /* 0x0001080001077983 */ /* 0x000ee80000300800 */
[----:B--2---:R-:W-:Y:S01]  /*21de0*/  STSM.16.M88.4 [R0], R8 ;  /* 0x0000000800007844 */ /* 0x004fe20000000200 */
[----:B------:R-:W-:Y:S06]  /*21df0*/  BAR.SYNC.DEFER_BLOCKING 0x0 ;  /* 0x0000000000007b1d */ /* 0x000fec0000010000 */
[----:B------:R-:W1:Y:S02]  /*21e00*/  LDS.128 R20, [R252] ;  /* 0x00000000fc147984 */ /* 0x000e640000000c00 */
[----:B------:R-:W-:Y:S06]  /*21e10*/  BAR.SYNC.DEFER_BLOCKING 0x0 ;  /* 0x0000000000007b1d */ /* 0x000fec0000010000 */
[----:B-1----:R-:W-:Y:S04]  /*21e20*/  STL [R1+0x504], R21 ;  /* 0x0005041501007387 */ /* 0x002fe80000100800 */
[----:B------:R-:W-:Y:S04]  /*21e30*/  STL.64 [R1+0x508], R22 ;  /* 0x0005081601007387 */ /* 0x000fe80000100a00 */
[----:B------:R-:W2:Y:S04]  /*21e40*/  LDL.LU R8, [R1] ;  /* 0x0000000001087983 */ /* 0x000ea80000300800 */
[----:B------:R-:W2:Y:S04]  /*21e50*/  LDL.LU R9, [R1+0x8] ;  /* 0x0000080001097983 */ /* 0x000ea80000300800 */
[----:B---3--:R-:W-:Y:S01]  /*21e60*/  STSM.16.M88.4 [R0], R4 ;  /* 0x0000000400007844 */ /* 0x008fe20000000200 */
[----:B------:R-:W-:Y:S01]  /*21e70*/  IMAD.MOV.U32 R16, RZ, RZ, R20 ;  /* 0x000000ffff107224 */ /* 0x000fe200078e0014 */
[----:B------:R-:W-:Y:S01]  /*21e80*/  BAR.SYNC.DEFER_BLOCKING 0x0 ;  /* 0x0000000000007b1d */ /* 0x000fe20000010000 */
[----:B------:R-:W-:Y:S01]  /*21e90*/  IMAD.MOV.U32 R10, RZ, RZ, R152 ;  /* 0x000000ffff0a7224 */ /* 0x000fe200078e0098 */
[----:B------:R-:W-:-:S04]  /*21ea0*/  MOV R11, R154 ;  /* 0x0000009a000b7202 */ /* 0x000fc80000000f00 */
[----:B------:R-:W1:Y:S02]  /*21eb0*/  LDS.128 R20, [R252] ;  /* 0x00000000fc147984 */ /* 0x000e640000000c00 */
[----:B------:R-:W-:Y:S06]  /*21ec0*/  BAR.SYNC.DEFER_BLOCKING 0x0 ;  /* 0x0000000000007b1d */ /* 0x000fec0000010000 */
[----:B-1----:R-:W-:Y:S04]  /*21ed0*/  STL [R1+0x524], R21 ;  /* 0x0005241501007387 */ /* 0x002fe80000100800 */
[----:B------:R-:W-:Y:S04]  /*21ee0*/  STL.64 [R1+0x528], R22 ;  /* 0x0005281601007387 */ /* 0x000fe80000100a00 */
[----:B--2---:R-:W-:Y:S01]  /*21ef0*/  STSM.16.M88.4 [R0], R8 ;  /* 0x0000000800007844 */ /* 0x004fe20000000200 */
[----:B------:R-:W-:Y:S06]  /*21f00*/  BAR.SYNC.DEFER_BLOCKING 0x0 ;  /* 0x0000000000007b1d */ /* 0x000fec0000010000 */
[----:B------:R-:W1:Y:S04]  /*21f10*/  LDS.128 R8, [R252] ;  /* 0x00000000fc087984 */ /* 0x000e680000000c00 */
[----:B-1----:R1:W-:Y:S04]  /*21f20*/  STL.64 [R1+0x510], R8 ;  /* 0x0005100801007387 */ /* 0x0023e80000100a00 */
[----:B------:R2:W-:Y:S04]  /*21f30*/  STL.64 [R1+0x518], R10 ;  /* 0x0005180a01007387 */ /* 0x0005e80000100a00 */
[----:B-1----:R-:W3:Y:S04]  /*21f40*/  LDL.LU R8, [R1+0x404] ;  /* 0x0004040001087983 */ /* 0x002ee80000300800 */
[----:B------:R-:W3:Y:S04]  /*21f50*/  LDL.LU R9, [R1+0x40c] ;  /* 0x00040c0001097983 */ /* 0x000ee80000300800 */
[----:B--2---:R-:W3:Y:S04]  /*21f60*/  LDL.LU R10, [R1+0x304] ;  /* 0x00030400010a7983 */ /* 0x004ee80000300800 */
[----:B------:R-:W3:Y:S01]  /*21f70*/  LDL.LU R11, [R1+0x30c] ;  /* 0x00030c00010b7983 */ /* 0x000ee20000300800 */
[----:B------:R-:W-:Y:S01]  /*21f80*/  BAR.SYNC.DEFER_BLOCKING 0x0 ;  /* 0x0000000000007b1d */ /* 0x000fe20000010000 */
[----:B------:R-:W-:Y:S01]  /*21f90*/  IMAD.MOV.U32 R4, RZ, RZ, R88 ;  /* 0x000000ffff047224 */ /* 0x000fe200078e0058 */
[----:B------:R-:W-:Y:S01]  /*21fa0*/  MOV R7, R26 ;  /* 0x0000001a00077202 */ /* 0x000fe20000000f00 */
[----:B------:R-:W-:-:S02]  /*21fb0*/  IMAD.MOV.U32 R5, RZ, RZ, R90 ;  /* 0x000000ffff057224 */ /* 0x000fc400078e005a */
[----:B------:R-:W-:-:S05]  /*21fc0*/  IMAD.MOV.U32 R6, RZ, RZ, R24 ;  /* 0x000000ffff067224 */ /* 0x000fca00078e0018 */
[----:B------:R1:W-:Y:S01]  /*21fd0*/  STSM.16.M88.4 [R0], R4 ;  /* 0x0000000400007844 */ /* 0x0003e20000000200 */
[----:B------:R-:W-:Y:S01]  /*21fe0*/  IMAD.MOV.U32 R247, RZ, RZ, R20 ;  /* 0x000000fffff77224 */ /* 0x000fe200078e0014 */
[----:B------:R-:W-:Y:S06]  /*21ff0*/  BAR.SYNC.DEFER_BLOCKING 0x0 ;  /* 0x0000000000007b1d */ /* 0x000fec0000010000 */
[----:B-1----:R-:W2:Y:S04]  /*22000*/  LDL.LU R4, [R1+0x204] ;  /* 0x0002040001047983 */ /* 0x002ea80000300800 */
[----:B------:R-:W2:Y:S04]  /*22010*/  LDL.LU R5, [R1+0x20c] ;  /* 0x00020c0001057983 */ /* 0x000ea80000300800 */
[----:B------:R-:W2:Y:S04]  /*22020*/  LDL.LU R6, [R1+0x104] ;  /* 0x0001040001067983 */ /* 0x000ea80000300800 */
[----:B------:R-:W1:Y:S01]  /*22030*/  LDS.128 R20, [R252] ;  /* 0x00000000fc147984 */ /* 0x000e620000000c00 */
[----:B------:R-:W-:Y:S06]  /*22040*/  BAR.SYNC.DEFER_BLOCKING 0x0 ;  /* 0x0000000000007b1d */ /* 0x000fec0000010000 */
[----:B------:R-:W2:Y:S04]  /*22050*/  LDL.LU R7, [R1+0x10c] ;  /* 0x00010c0001077983 */ /* 0x000ea80000300800 */
[----:B-1----:R-:W-:Y:S04]  /*22060*/  STL.64 [R1+0x300], R20 ;  /* 0x0003001401007387 */ /* 0x002fe80000100a00 */
[----:B------:R-:W-:Y:S04]  /*22070*/  STL.64 [R1+0x308], R22 ;  /* 0x0003081601007387 */ /* 0x000fe80000100a00 */
[----:B---3--:R-:W-:Y:S01]  /*22080*/  STSM.16.M88.4 [R0], R8 ;  /* 0x0000000800007844 */ /* 0x008fe20000000200 */
[----:B------:R-:W-:Y:S06]  /*22090*/  BAR.SYNC.DEFER_BLOCKING 0x0 ;  /* 0x0000000000007b1d */ /* 0x000fec0000010000 */
[----:B------:R-:W1:Y:S02]  /*220a0*/  LDS.128 R8, [R252] ;  /* 0x00000000fc087984 */ /* 0x000e640000000c00 */
[----:B------:R-:W-:Y:S06]  /*220b0*/  BAR.SYNC.DEFER_BLOCKING 0x0 ;  /* 0x0000000000007b1d */ /* 0x000fec0000010000 */
[----:B-1----:R1:W-:Y:S04]  /*220c0*/  STL.64 [R1+0x200], R8 ;  /* 0x0002000801007387 */ /* 0x0023e80000100a00 */
[----:B------:R3:W-:Y:S04]  /*220d0*/  STL.64 [R1+0x208], R10 ;  /* 0x0002080a01007387 */ /* 0x0007e80000100a00 */
[----:B-1----:R-:W4:Y:S04]  /*220e0*/  LDL.LU R8, [R1+0x4] ;  /* 0x0000040001087983 */ /* 0x002f280000300800 */
[----:B------:R-:W4:Y:S04]  /*220f0*/  LDL.LU R9, [R1+0xc] ;  /* 0x00000c0001097983 */ /* 0x000f280000300800 */
[----:B--2---:R-:W-:Y:S01]  /*22100*/  STSM.16.M88.4 [R0], R4 ;  /* 0x0000000400007844 */ /* 0x004fe20000000200 */
[----:B------:R-:W-:Y:S01]  /*22110*/  BAR.SYNC.DEFER_BLOCKING 0x0 ;  /* 0x0000000000007b1d */ /* 0x000fe20000010000 */
[----:B---3--:R-:W-:-:S02]  /*22120*/  IMAD.MOV.U32 R10, RZ, RZ, R153 ;  /* 0x000000ffff0a7224 */ /* 0x008fc400078e0099 */
[----:B------:R-:W-:-:S03]  /*22130*/  IMAD.MOV.U32 R11, RZ, RZ, R155 ;  /* 0x000000ffff0b7224 */ /* 0x000fc600078e009b */
[----:B------:R-:W1:Y:S02]  /*22140*/  LDS.128 R20, [R252] ;  /* 0x00000000fc147984 */ /* 0x000e640000000c00 */
[----:B------:R-:W-:Y:S06]  /*22150*/  BAR.SYNC.DEFER_BLOCKING 0x0 ;  /* 0x0000000000007b1d */ /* 0x000fec0000010000 */
[----:B-1----:R-:W-:Y:S04]  /*22160*/  STL.64 [R1+0x100], R20 ;  /* 0x0001001401007387 */ /* 0x002fe80000100a00 */
[----:B------:R-:W-:Y:S04]  /*22170*/  STL.64 [R1+0x108], R22 ;  /* 0x0001081601007387 */ /* 0x000fe80000100a00 */
[----:B----4-:R-:W-:Y:S01]  /*22180*/  STSM.16.M88.4 [R0], R8 ;  /* 0x0000000800007844 */ /* 0x010fe20000000200 */
[----:B------:R-:W-:Y:S06]  /*22190*/  BAR.SYNC.DEFER_BLOCKING 0x0 ;  /* 0x0000000000007b1d */ /* 0x000fec0000010000 */
[----:B------:R-:W1:Y:S04]  /*221a0*/  LDS.128 R8, [R252] ;  /* 0x00000000fc087984 */ /* 0x000e680000000c00 */
[----:B-1----:R1:W-:Y:S04]  /*221b0*/  STL.64 [R1], R8 ;  /* 0x0000000801007387 */ /* 0x0023e80000100a00 */
[----:B------:R2:W-:Y:S04]  /*221c0*/  STL.64 [R1+0x8], R10 ;  /* 0x0000080a01007387 */ /* 0x0005e80000100a00 */
[----:B-1----:R-:W3:Y:S04]  /*221d0*/  LDL.LU R8, [R1+0x410] ;  /* 0x0004100001087983 */ /* 0x002ee80000300800 */
[----:B------:R-:W3:Y:S04]  /*221e0*/  LDL.LU R9, [R1+0x418] ;  /* 0x0004180001097983 */ /* 0x000ee80000300800 */
[----:B--2---:R-:W3:Y:S04]  /*221f0*/  LDL.LU R10, [R1+0x310] ;  /* 0x00031000010a7983 */ /* 0x004ee80000300800 */
[----:B------:R-:W3:Y:S01]  /*22200*/  LDL.LU R11, [R1+0x318] ;  /* 0x00031800010b7983 */ /* 0x000ee20000300800 */
[----:B------:R-:W-:Y:S01]  /*22210*/  BAR.SYNC.DEFER_BLOCKING 0x0 ;  /* 0x0000000000007b1d */ /* 0x000fe20000010000 */
[----:B------:R-:W-:Y:S01]  /*22220*/  MOV R4, R89 ;  /* 0x0000005900047202 */ /* 0x000fe20000000f00 */
[----:B------:R-:W-:-:S02]  /*22230*/  IMAD.MOV.U32 R5, RZ, RZ, R91 ;  /* 0x000000ffff057224 */ /* 0x000fc400078e005b */
[----:B------:R-:W-:Y:S02]  /*22240*/  IMAD.MOV.U32 R6, RZ, RZ, R25 ;  /* 0x000000ffff067224 */ /* 0x000fe400078e0019 */
[----:B------:R-:W-:-:S05]  /*22250*/  IMAD.MOV.U32 R7, RZ, RZ, R27 ;  /* 0x000000ffff077224 */ /* 0x000fca00078e001b */
[----:B------:R1:W-:Y:S01]  /*22260*/  STSM.16.M88.4 [R0], R4 ;  /* 0x0000000400007844 */ /* 0x0003e20000000200 */
[----:B------:R-:W-:Y:S06]  /*22270*/  BAR.SYNC.DEFER_BLOCKING 0x0 ;  /* 0x0000000000007b1d */ /* 0x000fec0000010000 */
[----:B-1----:R-:W2:Y:S04]  /*22280*/  LDL.LU R4, [R1+0x210] ;  /* 0x0002100001047983 */ /* 0x002ea80000300800 */
[----:B------:R-:W2:Y:S04]  /*22290*/  LDL.LU R5, [R1+0x218] ;  /* 0x0002180001057983 */ /* 0x000ea80000300800 */
[----:B------:R-:W2:Y:S04]  /*222a0*/  LDL.LU R6, [R1+0x110] ;  /* 0x0001100001067983 */ /* 0x000ea80000300800 */
[----:B------:R-:W1:Y:S01]  /*222b0*/  LDS.128 R248, [R252] ;  /* 0x00000000fcf87984 */ /* 0x000e620000000c00 */
[----:B------:R-:W-:Y:S06]  /*222c0*/  BAR.SYNC.DEFER_BLOCKING 0x0 ;  /* 0x0000000000007b1d */ /* 0x000fec0000010000 */
[----:B------:R-:W2:Y:S04]  /*222d0*/  LDL.LU R7, [R1+0x118] ;  /* 0x0001180001077983 */ /* 0x000ea80000300800 */
[----:B-1----:R-:W-:Y:S04]  /*222e0*/  STL [R1+0x1060], R249 ;  /* 0x001060f901007387 */ /* 0x002fe80000100800 */
[----:B------:R-:W-:Y:S04]  /*222f0*/  STL [R1+0x105c], R250 ;  /* 0x00105cfa01007387 */ /* 0x000fe80000100800 */
[----:B------:R-:W-:Y:S04]  /*22300*/  STL [R1+0x1058], R251 ;  /* 0x001058fb01007387 */ /* 0x000fe80000100800 */
        /* <DEDUP_REMOVED lines=10> */
[----:B---3--:R-:W-:Y:S01]  /*223b0*/  MOV R10, R156 ;  /* 0x0000009c000a7202 */ /* 0x008fe20000000f00 */
[----:B------:R-:W-:-:S04]  /*223c0*/  IMAD.MOV.U32 R11, RZ, RZ, R158 ;  /* 0x000000ffff0b7224 */ /* 0x000fc800078e009e */
[----:B------:R-:W1:Y:S02]  /*223d0*/  LDS.128 R20, [R252] ;  /* 0x00000000fc147984 */ /* 0x000e640000000c00 */
[----:B------:R-:W-:Y:S06]  /*223e0*/  BAR.SYNC.DEFER_BLOCKING 0x0 ;  /* 0x0000000000007b1d */ /* 0x000fec0000010000 */
[----:B-1----:R-:W-:Y:S04]  /*223f0*/  STL.64 [R1+0x530], R20 ;  /* 0x0005301401007387 */ /* 0x002fe80000100a00 */
[----:B------:R-:W-:Y:S04]  /*22400*/  STL.64 [R1+0x538], R22 ;  /* 0x0005381601007387 */ /* 0x000fe80000100a00 */
[----:B----4-:R-:W-:Y:S01]  /*22410*/  STSM.16.M88.4 [R0], R8 ;  /* 0x0000000800007844 */ /* 0x010fe20000000200 */
        /* <DEDUP_REMOVED lines=618> */
[----:B------:R-:W2:Y:S04]  /*24ac0*/  LDL.LU R7, [R1+0x198] ;  /* 0x0001980001077983 */ /* 0x000ea80000300800 */
[----:B------:R-:W1:Y:S01]  /*24ad0*/  LDS.128 R240, [R252] ;  /* 0x00000000fcf07984 */ /* 0x000e620000000c00 */
[----:B------:R-:W-:Y:S06]  /*24ae0*/  BAR.SYNC.DEFER_BLOCKING 0x0 ;  /* 0x0000000000007b1d */ /* 0x000fec0000010000 */
[----:B-1----:R-:W-:Y:S04]  /*24af0*/  STL [R1+0x1054], R242 ;  /* 0x001054f201007387 */ /* 0x002fe80000100800 */
[----:B------:R-:W-:Y:S04]  /*24b00*/  STL [R1+0x1050], R243 ;  /* 0x001050f301007387 */ /* 0x000fe80000100800 */
[----:B---3--:R1:W-:Y:S01]  /*24b10*/  STSM.16.M88.4 [R0], R8 ;  /* 0x0000000800007844 */ /* 0x0083e20000000200 */
[----:B------:R-:W-:Y:S06]  /*24b20*/  BAR.SYNC.DEFER_BLOCKING 0x0 ;  /* 0x0000000000007b1d */ /* 0x000fec0000010000 */
[----:B-1----:R-:W3:Y:S04]  /*24b30*/  LDL.LU R8, [R1+0x90] ;  /* 0x0000900001087983 */ /* 0x002ee80000300800 */
[----:B------:R-:W3:Y:S04]  /*24b40*/  LDL.LU R9, [R1+0x98] ;  /* 0x0000980001097983 */ /* 0x000ee80000300800 */
[----:B------:R-:W1:Y:S01]  /*24b50*/  LDS.128 R236, [R252] ;  /* 0x00000000fcec7984 */ /* 0x000e620000000c00 */
[----:B------:R-:W-:Y:S06]  /*24b60*/  BAR.SYNC.DEFER_BLOCKING 0x0 ;  /* 0x0000000000007b1d */ /* 0x000fec0000010000 */
[----:B--2---:R2:W-:Y:S02]  /*24b70*/  STSM.16.M88.4 [R0], R4 ;  /* 0x0000000400007844 */ /* 0x0045e40000000200 */
[----:B------:R-:W-:Y:S01]  /*24b80*/  BAR.SYNC.DEFER_BLOCKING 0x0 ;  /* 0x0000000000007b1d */ /* 0x000fe20000010000 */
[----:B------:R-:W-:Y:S01]  /*24b90*/  MOV R10, R188 ;  /* 0x000000bc000a7202 */ /* 0x000fe20000000f00 */
[----:B------:R-:W-:-:S04]  /*24ba0*/  IMAD.MOV.U32 R11, RZ, RZ, R190 ;  /* 0x000000ffff0b7224 */ /* 0x000fc800078e00be */
[----:B------:R-:W4:Y:S02]  /*24bb0*/  LDS.128 R232, [R252] ;  /* 0x00000000fce87984 */ /* 0x000f240000000c00 */
[----:B------:R-:W-:Y:S01]  /*24bc0*/  BAR.SYNC.DEFER_BLOCKING 0x0 ;  /* 0x0000000000007b1d */ /* 0x000fe20000010000 */
[----:B--2---:R-:W-:Y:S01]  /*24bd0*/  IMAD.MOV.U32 R4, RZ, RZ, R124 ;  /* 0x000000ffff047224 */ /* 0x004fe200078e007c */
[----:B------:R-:W-:Y:S01]  /*24be0*/  MOV R6, R60 ;  /* 0x0000003c00067202 */ /* 0x000fe20000000f00 */
[----:B------:R-:W-:Y:S02]  /*24bf0*/  IMAD.MOV.U32 R5, RZ, RZ, R126 ;  /* 0x000000ffff057224 */ /* 0x000fe400078e007e */
[----:B------:R-:W-:Y:S01]  /*24c00*/  IMAD.MOV.U32 R7, RZ, RZ, R62 ;  /* 0x000000ffff077224 */ /* 0x000fe200078e003e */
[----:B---3--:R-:W-:Y:S02]  /*24c10*/  STSM.16.M88.4 [R0], R8 ;  /* 0x0000000800007844 */ /* 0x008fe40000000200 */
[----:B------:R-:W-:Y:S06]  /*24c20*/  BAR.SYNC.DEFER_BLOCKING 0x0 ;  /* 0x0000000000007b1d */ /* 0x000fec0000010000 */
[----:B------:R-:W2:Y:S02]  /*24c30*/  LDS.128 R224, [R252] ;  /* 0x00000000fce07984 */ /* 0x000ea40000000c00 */
[----:B------:R-:W-:Y:S06]  /*24c40*/  BAR.SYNC.DEFER_BLOCKING 0x0 ;  /* 0x0000000000007b1d */ /* 0x000fec0000010000 */
[----:B------:R3:W-:Y:S02]  /*24c50*/  STSM.16.M88.4 [R0], R4 ;  /* 0x0000000400007844 */ /* 0x0007e40000000200 */
[----:B------:R-:W-:Y:S06]  /*24c60*/  BAR.SYNC.DEFER_BLOCKING 0x0 ;  /* 0x0000000000007b1d */ /* 0x000fec0000010000 */
[----:B---3--:R-:W3:Y:S04]  /*24c70*/  LDL.LU R4, [R1+0x494] ;  /* 0x0004940001047983 */ /* 0x008ee80000300800 */
[----:B------:R-:W3:Y:S04]  /*24c80*/  LDL.LU R5, [R1+0x49c] ;  /* 0x00049c0001057983 */ /* 0x000ee80000300800 */
[----:B------:R-:W3:Y:S04]  /*24c90*/  LDL.LU R6, [R1+0x394] ;  /* 0x0003940001067983 */ /* 0x000ee80000300800 */
[----:B------:R-:W3:Y:S04]  /*24ca0*/  LDL.LU R7, [R1+0x39c] ;  /* 0x00039c0001077983 */ /* 0x000ee80000300800 */
[----:B------:R-:W4:Y:S04]  /*24cb0*/  LDL.LU R8, [R1+0x294] ;  /* 0x0002940001087983 */ /* 0x000f280000300800 */
[----:B------:R-:W4:Y:S04]  /*24cc0*/  LDL.LU R9, [R1+0x29c] ;  /* 0x00029c0001097983 */ /* 0x000f280000300800 */
[----:B------:R-:W4:Y:S04]  /*24cd0*/  LDL.LU R10, [R1+0x194] ;  /* 0x00019400010a7983 */ /* 0x000f280000300800 */
[----:B------:R-:W4:Y:S04]  /*24ce0*/  LDL.LU R11, [R1+0x19c] ;  /* 0x00019c00010b7983 */ /* 0x000f280000300800 */
[----:B------:R-:W2:Y:S01]  /*24cf0*/  LDS.128 R216, [R252] ;  /* 0x00000000fcd87984 */ /* 0x000ea20000000c00 */
[----:B------:R-:W-:Y:S06]  /*24d00*/  BAR.SYNC.DEFER_BLOCKING 0x0 ;  /* 0x0000000000007b1d */ /* 0x000fec0000010000 */
[----:B---3--:R-:W-:Y:S02]  /*24d10*/  STSM.16.M88.4 [R0], R4 ;  /* 0x0000000400007844 */ /* 0x008fe40000000200 */
[----:B------:R-:W-:Y:S06]  /*24d20*/  BAR.SYNC.DEFER_BLOCKING 0x0 ;  /* 0x0000000000007b1d */ /* 0x000fec0000010000 */
[----:B------:R-:W3:Y:S02]  /*24d30*/  LDS.128 R4, [R252] ;  /* 0x00000000fc047984 */ /* 0x000ee40000000c00 */
[----:B------:R-:W-:Y:S06]  /*24d40*/  BAR.SYNC.DEFER_BLOCKING 0x0 ;  /* 0x0000000000007b1d */ /* 0x000fec0000010000 */
[----:B----4-:R4:W-:Y:S02]  /*24d50*/  STSM.16.M88.4 [R0], R8 ;  /* 0x0000000800007844 */ /* 0x0109e40000000200 */
[----:B------:R-:W-:Y:S06]  /*24d60*/  BAR.SYNC.DEFER_BLOCKING 0x0 ;  /* 0x0000000000007b1d */ /* 0x000fec0000010000 */
[----:B----4-:R-:W4:Y:S04]  /*24d70*/  LDL.LU R8, [R1+0x94] ;  /* 0x0000940001087983 */ /* 0x010f280000300800 */
[----:B------:R-:W4:Y:S04]  /*24d80*/  LDL.LU R9, [R1+0x9c] ;  /* 0x00009c0001097983 */ /* 0x000f280000300800 */
[----:B------:R-:W3:Y:S01]  /*24d90*/  LDS.128 R28, [R252] ;  /* 0x00000000fc1c7984 */ /* 0x000ee20000000c00 */
[----:B------:R-:W-:-:S02]  /*24da0*/  IMAD.MOV.U32 R10, RZ, RZ, R189 ;  /* 0x000000ffff0a7224 */ /* 0x000fc400078e00bd */
[----:B------:R-:W-:Y:S01]  /*24db0*/  IMAD.MOV.U32 R11, RZ, RZ, R191 ;  /* 0x000000ffff0b7224 */ /* 0x000fe200078e00bf */
[----:B------:R-:W-:Y:S01]  /*24dc0*/  BAR.SYNC.DEFER_BLOCKING 0x0 ;  /* 0x0000000000007b1d */ /* 0x000fe20000010000 */
[----:B------:R-:W-:Y:S01]  /*24dd0*/  MOV R20, R125 ;  /* 0x0000007d00147202 */ /* 0x000fe20000000f00 */
[----:B------:R-:W-:Y:S02]  /*24de0*/  IMAD.MOV.U32 R21, RZ, RZ, R127 ;  /* 0x000000ffff157224 */ /* 0x000fe400078e007f */
[----:B------:R-:W-:Y:S02]  /*24df0*/  IMAD.MOV.U32 R22, RZ, RZ, R61 ;  /* 0x000000ffff167224 */ /* 0x000fe400078e003d */
[----:B------:R-:W-:Y:S01]  /*24e00*/  IMAD.MOV.U32 R23, RZ, RZ, R63 ;  /* 0x000000ffff177224 */ /* 0x000fe200078e003f */
[----:B----4-:R-:W-:Y:S01]  /*24e10*/  STSM.16.M88.4 [R0], R8 ;  /* 0x0000000800007844 */ /* 0x010fe20000000200 */
[----:B------:R-:W-:Y:S06]  /*24e20*/  BAR.SYNC.DEFER_BLOCKING 0x0 ;  /* 0x0000000000007b1d */ /* 0x000fec0000010000 */
[----:B------:R-:W4:Y:S02]  /*24e30*/  LDS.128 R36, [R252] ;  /* 0x00000000fc247984 */ /* 0x000f240000000c00 */
[----:B------:R-:W-:Y:S06]  /*24e40*/  BAR.SYNC.DEFER_BLOCKING 0x0 ;  /* 0x0000000000007b1d */ /* 0x000fec0000010000 */
[----:B------:R1:W-:Y:S02]  /*24e50*/  STSM.16.M88.4 [R0], R20 ;  /* 0x0000001400007844 */ /* 0x0003e40000000200 */
[----:B------:R-:W-:Y:S06]  /*24e60*/  BAR.SYNC.DEFER_BLOCKING 0x0 ;  /* 0x0000000000007b1d */ /* 0x000fec0000010000 */
[----:B-1----:R-:W2:Y:S04]  /*24e70*/  LDL.LU R20, [R1+0x4a0] ;  /* 0x0004a00001147983 */ /* 0x002ea80000300800 */
[----:B------:R-:W2:Y:S04]  /*24e80*/  LDL.LU R21, [R1+0x4a8] ;  /* 0x0004a80001157983 */ /* 0x000ea80000300800 */
[----:B------:R-:W2:Y:S04]  /*24e90*/  LDL.LU R22, [R1+0x3a0] ;  /* 0x0003a00001167983 */ /* 0x000ea80000300800 */
[----:B------:R-:W2:Y:S04]  /*24ea0*/  LDL.LU R23, [R1+0x3a8] ;  /* 0x0003a80001177983 */ /* 0x000ea80000300800 */
[----:B------:R-:W3:Y:S04]  /*24eb0*/  LDL.LU R8, [R1+0x2a0] ;  /* 0x0002a00001087983 */ /* 0x000ee80000300800 */
[----:B------:R-:W3:Y:S04]  /*24ec0*/  LDL.LU R9, [R1+0x2a8] ;  /* 0x0002a80001097983 */ /* 0x000ee80000300800 */
[----:B------:R-:W3:Y:S04]  /*24ed0*/  LDL.LU R10, [R1+0x1a0] ;  /* 0x0001a000010a7983 */ /* 0x000ee80000300800 */
[----:B------:R-:W3:Y:S04]  /*24ee0*/  LDL.LU R11, [R1+0x1a8] ;  /* 0x0001a800010b7983 */ /* 0x000ee80000300800 */
[----:B------:R-:W1:Y:S01]  /*24ef0*/  LDS.128 R32, [R252] ;  /* 0x00000000fc207984 */ /* 0x000e620000000c00 */
[----:B------:R-:W-:Y:S06]  /*24f00*/  BAR.SYNC.DEFER_BLOCKING 0x0 ;  /* 0x0000000000007b1d */ /* 0x000fec0000010000 */
[----:B--2---:R-:W-:Y:S02]  /*24f10*/  STSM.16.M88.4 [R0], R20 ;  /* 0x0000001400007844 */ /* 0x004fe40000000200 */
[----:B------:R-:W-:Y:S06]  /*24f20*/  BAR.SYNC.DEFER_BLOCKING 0x0 ;  /* 0x0000000000007b1d */ /* 0x000fec0000010000 */
[----:B------:R-:W2:Y:S02]  /*24f30*/  LDS.128 R24, [R252] ;  /* 0x00000000fc187984 */ /* 0x000ea40000000c00 */
[----:B------:R-:W-:Y:S06]  /*24f40*/  BAR.SYNC.DEFER_BLOCKING 0x0 ;  /* 0x0000000000007b1d */ /* 0x000fec0000010000 */
[----:B---3--:R3:W-:Y:S02]  /*24f50*/  STSM.16.M88.4 [R0], R8 ;  /* 0x0000000800007844 */ /* 0x0087e40000000200 */
[----:B------:R-:W-:Y:S06]  /*24f60*/  BAR.SYNC.DEFER_BLOCKING 0x0 ;  /* 0x0000000000007b1d */ /* 0x000fec0000010000 */
[----:B---3--:R-:W3:Y:S04]  /*24f70*/  LDL.LU R8, [R1+0xa0] ;  /* 0x0000a00001087983 */ /* 0x008ee80000300800 */
[----:B------:R-:W3:Y:S04]  /*24f80*/  LDL.LU R9, [R1+0xa8] ;  /* 0x0000a80001097983 */ /* 0x000ee80000300800 */
[----:B------:R-:W2:Y:S01]  /*24f90*/  LDS.128 R20, [R252] ;  /* 0x00000000fc147984 */ /* 0x000ea20000000c00 */
[----:B------:R-:W-:Y:S01]  /*24fa0*/  MOV R10, R192 ;  /* 0x000000c0000a7202 */ /* 0x000fe20000000f00 */
[----:B------:R-:W-:Y:S01]  /*24fb0*/  IMAD.MOV.U32 R11, RZ, RZ, R194 ;  /* 0x000000ffff0b7224 */ /* 0x000fe200078e00c2 */
[----:B------:R-:W-:Y:S01]  /*24fc0*/  BAR.SYNC.DEFER_BLOCKING 0x0 ;  /* 0x0000000000007b1d */ /* 0x000fe20000010000 */
[----:B------:R-:W-:Y:S01]  /*24fd0*/  IMAD.MOV.U32 R40, RZ, RZ, R128 ;  /* 0x000000ffff287224 */ /* 0x000fe200078e0080 */
[----:B------:R-:W-:Y:S01]  /*24fe0*/  MOV R42, R64 ;  /* 0x00000040002a7202 */ /* 0x000fe20000000f00 */
[----:B------:R-:W-:-:S02]  /*24ff0*/  IMAD.MOV.U32 R41, RZ, RZ, R130 ;  /* 0x000000ffff297224 */ /* 0x000fc400078e0082 */
[----:B------:R-:W-:Y:S01]  /*25000*/  IMAD.MOV.U32 R43, RZ, RZ, R66 ;  /* 0x000000ffff2b7224 */ /* 0x000fe200078e0042 */
[----:B---3--:R-:W-:Y:S02]  /*25010*/  STSM.16.M88.4 [R0], R8 ;  /* 0x0000000800007844 */ /* 0x008fe40000000200 */
[----:B------:R-:W-:Y:S06]  /*25020*/  BAR.SYNC.DEFER_BLOCKING 0x0 ;  /* 0x0000000000007b1d */ /* 0x000fec0000010000 */
[----:B------:R-:W3:Y:S02]  /*25030*/  LDS.128 R8, [R252] ;  /* 0x00000000fc087984 */ /* 0x000ee40000000c00 */
[----:B------:R-:W-:Y:S06]  /*25040*/  BAR.SYNC.DEFER_BLOCKING 0x0 ;  /* 0x0000000000007b1d */ /* 0x000fec0000010000 */
[----:B------:R4:W-:Y:S02]  /*25050*/  STSM.16.M88.4 [R0], R40 ;  /* 0x0000002800007844 */ /* 0x0009e40000000200 */
[----:B------:R-:W-:Y:S06]  /*25060*/  BAR.SYNC.DEFER_BLOCKING 0x0 ;  /* 0x0000000000007b1d */ /* 0x000fec0000010000 */
[----:B----4-:R-:W4:Y:S04]  /*25070*/  LDL.LU R40, [R1+0x4a4] ;  /* 0x0004a40001287983 */ /* 0x010f280000300800 */
[----:B------:R-:W4:Y:S04]  /*25080*/  LDL.LU R41, [R1+0x4ac] ;  /* 0x0004ac0001297983 */ /* 0x000f280000300800 */
[----:B------:R-:W4:Y:S04]  /*25090*/  LDL.LU R42, [R1+0x3a4] ;  /* 0x0003a400012a7983 */ /* 0x000f280000300800 */
[----:B------:R-:W4:Y:S04]  /*250a0*/  LDL.LU R43, [R1+0x3ac] ;  /* 0x0003ac00012b7983 */ /* 0x000f280000300800 */
[----:B------:R-:W2:Y:S04]  /*250b0*/  LDL.LU R48, [R1+0x2a4] ;  /* 0x0002a40001307983 */ /* 0x000ea80000300800 */
[----:B------:R-:W2:Y:S04]  /*250c0*/  LDL.LU R49, [R1+0x2ac] ;  /* 0x0002ac0001317983 */ /* 0x000ea80000300800 */
[----:B------:R-:W2:Y:S04]  /*250d0*/  LDL.LU R50, [R1+0x1a4] ;  /* 0x0001a40001327983 */ /* 0x000ea80000300800 */
[----:B------:R-:W2:Y:S04]  /*250e0*/  LDL.LU R51, [R1+0x1ac] ;  /* 0x0001ac0001337983 */ /* 0x000ea80000300800 */
[----:B------:R-:W3:Y:S01]  /*250f0*/  LDS.128 R44, [R252] ;  /* 0x00000000fc2c7984 */ /* 0x000ee20000000c00 */
[----:B------:R-:W-:Y:S06]  /*25100*/  BAR.SYNC.DEFER_BLOCKING 0x0 ;  /* 0x0000000000007b1d */ /* 0x000fec0000010000 */
[----:B----4-:R-:W-:Y:S02]  /*25110*/  STSM.16.M88.4 [R0], R40 ;  /* 0x0000002800007844 */ /* 0x010fe40000000200 */
[----:B------:R-:W-:Y:S06]  /*25120*/  BAR.SYNC.DEFER_BLOCKING 0x0 ;  /* 0x0000000000007b1d */ /* 0x000fec0000010000 */
[----:B------:R-:W4:Y:S02]  /*25130*/  LDS.128 R40, [R252] ;  /* 0x00000000fc287984 */ /* 0x000f240000000c00 */
[----:B------:R-:W-:Y:S06]  /*25140*/  BAR.SYNC.DEFER_BLOCKING 0x0 ;  /* 0x0000000000007b1d */ /* 0x000fec0000010000 */
[----:B--2---:R2:W-:Y:S02]  /*25150*/  STSM.16.M88.4 [R0], R48 ;  /* 0x0000003000007844 */ /* 0x0045e40000000200 */
[----:B------:R-:W-:Y:S06]  /*25160*/  BAR.SYNC.DEFER_BLOCKING 0x0 ;  /* 0x0000000000007b1d */ /* 0x000fec0000010000 */
[----:B--2---:R-:W2:Y:S04]  /*25170*/  LDL.LU R48, [R1+0xa4] ;  /* 0x0000a40001307983 */ /* 0x004ea80000300800 */
[----:B------:R-:W2:Y:S01]  /*25180*/  LDL.LU R49, [R1+0xac] ;  /* 0x0000ac0001317983 */ /* 0x000ea20000300800 */
[----:B------:R-:W-:-:S02]  /*25190*/  IMAD.MOV.U32 R50, RZ, RZ, R193 ;  /* 0x000000ffff327224 */ /* 0x000fc400078e00c1 */
[----:B------:R-:W-:Y:S01]  /*251a0*/  IMAD.MOV.U32 R51, RZ, RZ, R195 ;  /* 0x000000ffff337224 */ /* 0x000fe200078e00c3 */
[----:B------:R-:W3:Y:S04]  /*251b0*/  LDL.LU R56, [R1+0x4b0] ;  /* 0x0004b00001387983 */ /* 0x000ee80000300800 */
[----:B------:R-:W4:Y:S01]  /*251c0*/  LDS.128 R88, [R252] ;  /* 0x00000000fc587984 */ /* 0x000f220000000c00 */
[----:B------:R-:W-:Y:S06]  /*251d0*/  BAR.SYNC.DEFER_BLOCKING 0x0 ;  /* 0x0000000000007b1d */ /* 0x000fec0000010000 */
[----:B------:R-:W3:Y:S04]  /*251e0*/  LDL.LU R57, [R1+0x4b8] ;  /* 0x0004b80001397983 */ /* 0x000ee80000300800 */
[----:B------:R-:W3:Y:S04]  /*251f0*/  LDL.LU R58, [R1+0x3b0] ;  /* 0x0003b000013a7983 */ /* 0x000ee80000300800 */
[----:B------:R-:W3:Y:S01]  /*25200*/  LDL.LU R59, [R1+0x3b8] ;  /* 0x0003b800013b7983 */ /* 0x000ee20000300800 */
[----:B------:R-:W-:-:S02]  /*25210*/  IMAD.MOV.U32 R54, RZ, RZ, R65 ;  /* 0x000000ffff367224 */ /* 0x000fc400078e0041 */
[----:B------:R-:W-:Y:S01]  /*25220*/  IMAD.MOV.U32 R55, RZ, RZ, R67 ;  /* 0x000000ffff377224 */ /* 0x000fe200078e0043 */
[----:B------:R-:W-:Y:S01]  /*25230*/  MOV R52, R129 ;  /* 0x0000008100347202 */ /* 0x000fe20000000f00 */
[----:B------:R-:W-:Y:S01]  /*25240*/  IMAD.MOV.U32 R53, RZ, RZ, R131 ;  /* 0x000000ffff357224 */ /* 0x000fe200078e0083 */
[----:B--2---:R-:W-:Y:S01]  /*25250*/  STSM.16.M88.4 [R0], R48 ;  /* 0x0000003000007844 */ /* 0x004fe20000000200 */
[----:B------:R-:W-:Y:S06]  /*25260*/  BAR.SYNC.DEFER_BLOCKING 0x0 ;  /* 0x0000000000007b1d */ /* 0x000fec0000010000 */
[----:B------:R-:W2:Y:S02]  /*25270*/  LDS.128 R64, [R252] ;  /* 0x00000000fc407984 */ /* 0x000ea40000000c00 */
[----:B------:R-:W-:Y:S06]  /*25280*/  BAR.SYNC.DEFER_BLOCKING 0x0 ;  /* 0x0000000000007b1d */ /* 0x000fec0000010000 */
[----:B------:R1:W-:Y:S02]  /*25290*/  STSM.16.M88.4 [R0], R52 ;  /* 0x0000003400007844 */ /* 0x0003e40000000200 */
[----:B------:R-:W-:Y:S06]  /*252a0*/  BAR.SYNC.DEFER_BLOCKING 0x0 ;  /* 0x0000000000007b1d */ /* 0x000fec0000010000 */
[----:B-1----:R-:W4:Y:S04]  /*252b0*/  LDL.LU R52, [R1+0x2b0] ;  /* 0x0002b00001347983 */ /* 0x002f280000300800 */
[----:B------:R-:W4:Y:S04]  /*252c0*/  LDL.LU R53, [R1+0x2b8] ;  /* 0x0002b80001357983 */ /* 0x000f280000300800 */
[----:B------:R-:W4:Y:S04]  /*252d0*/  LDL.LU R54, [R1+0x1b0] ;  /* 0x0001b00001367983 */ /* 0x000f280000300800 */
[----:B------:R-:W4:Y:S04]  /*252e0*/  LDL.LU R55, [R1+0x1b8] ;  /* 0x0001b80001377983 */ /* 0x000f280000300800 */
[----:B------:R-:W1:Y:S01]  /*252f0*/  LDS.128 R60, [R252] ;  /* 0x00000000fc3c7984 */ /* 0x000e620000000c00 */
        /* <DEDUP_REMOVED lines=10> */
[----:B------:R-:W-:Y:S01]  /*253a0*/  MOV R54, R196 ;  /* 0x000000c400367202 */ /* 0x000fe20000000f00 */
[----:B------:R-:W-:Y:S01]  /*253b0*/  IMAD.MOV.U32 R55, RZ, RZ, R198 ;  /* 0x000000ffff377224 */ /* 0x000fe200078e00c6 */
[----:B------:R-:W-:Y:S01]  /*253c0*/  BAR.SYNC.DEFER_BLOCKING 0x0 ;  /* 0x0000000000007b1d */ /* 0x000fe20000010000 */
[----:B------:R-:W-:Y:S01]  /*253d0*/  IMAD.MOV.U32 R92, RZ, RZ, R132 ;  /* 0x000000ffff5c7224 */ /* 0x000fe200078e0084 */
[----:B------:R-:W-:Y:S01]  /*253e0*/  MOV R94, R68 ;  /* 0x00000044005e7202 */ /* 0x000fe20000000f00 */
[----:B------:R-:W-:-:S02]  /*253f0*/  IMAD.MOV.U32 R93, RZ, RZ, R134 ;  /* 0x000000ffff5d7224 */ /* 0x000fc400078e0086 */
[----:B------:R-:W-:Y:S01]  /*25400*/  IMAD.MOV.U32 R95, RZ, RZ, R70 ;  /* 0x000000ffff5f7224 */ /* 0x000fe200078e0046 */
[----:B----4-:R-:W-:Y:S02]  /*25410*/  STSM.16.M88.4 [R0], R52 ;  /* 0x0000003400007844 */ /* 0x010fe40000000200 */
[----:B------:R-:W-:Y:S06]  /*25420*/  BAR.SYNC.DEFER_BLOCKING 0x0 ;  /* 0x0000000000007b1d */ /* 0x000fec0000010000 */
[----:B------:R-:W4:Y:S02]  /*25430*/  LDS.128 R52, [R252] ;  /* 0x00000000fc347984 */ /* 0x000f240000000c00 */
[----:B------:R-:W-:Y:S06]  /*25440*/  BAR.SYNC.DEFER_BLOCKING 0x0 ;  /* 0x0000000000007b1d */ /* 0x000fec0000010000 */
[----:B------:R2:W-:Y:S02]  /*25450*/  STSM.16.M88.4 [R0], R92 ;  /* 0x0000005c00007844 */ /* 0x0005e40000000200 */
[----:B------:R-:W-:Y:S06]  /*25460*/  BAR.SYNC.DEFER_BLOCKING 0x0 ;  /* 0x0000000000007b1d */ /* 0x000fec0000010000 */
[----:B--2---:R-:W2:Y:S04]  /*25470*/  LDL.LU R92, [R1+0x4b4] ;  /* 0x0004b400015c7983 */ /* 0x004ea80000300800 */
[----:B------:R-:W2:Y:S04]  /*25480*/  LDL.LU R93, [R1+0x4bc] ;  /* 0x0004bc00015d7983 */ /* 0x000ea80000300800 */
[----:B------:R-:W2:Y:S04]  /*25490*/  LDL.LU R94, [R1+0x3b4] ;  /* 0x0003b400015e7983 */ /* 0x000ea80000300800 */
[----:B------:R-:W2:Y:S04]  /*254a0*/  LDL.LU R95, [R1+0x3bc] ;  /* 0x0003bc00015f7983 */ /* 0x000ea80000300800 */
[----:B------:R-:W3:Y:S04]  /*254b0*/  LDL.LU R100, [R1+0x2b4] ;  /* 0x0002b40001647983 */ /* 0x000ee80000300800 */
[----:B------:R-:W3:Y:S04]  /*254c0*/  LDL.LU R101, [R1+0x2bc] ;  /* 0x0002bc0001657983 */ /* 0x000ee80000300800 */
[----:B------:R-:W3:Y:S04]  /*254d0*/  LDL.LU R102, [R1+0x1b4] ;  /* 0x0001b40001667983 */ /* 0x000ee80000300800 */
[----:B------:R-:W3:Y:S04]  /*254e0*/  LDL.LU R103, [R1+0x1bc] ;  /* 0x0001bc0001677983 */ /* 0x000ee80000300800 */
[----:B------:R-:W4:Y:S01]  /*254f0*/  LDS.128 R96, [R252] ;  /* 0x00000000fc607984 */ /* 0x000f220000000c00 */
[----:B------:R-:W-:Y:S06]  /*25500*/  BAR.SYNC.DEFER_BLOCKING 0x0 ;  /* 0x0000000000007b1d */ /* 0x000fec0000010000 */
[----:B--2---:R-:W-:Y:S02]  /*25510*/  STSM.16.M88.4 [R0], R92 ;  /* 0x0000005c00007844 */ /* 0x004fe40000000200 */
[----:B------:R-:W-:Y:S06]  /*25520*/  BAR.SYNC.DEFER_BLOCKING 0x0 ;  /* 0x0000000000007b1d */ /* 0x000fec0000010000 */
[----:B------:R-:W2:Y:S02]  /*25530*/  LDS.128 R92, [R252] ;  /* 0x00000000fc5c7984 */ /* 0x000ea40000000c00 */
[----:B------:R-:W-:Y:S06]  /*25540*/  BAR.SYNC.DEFER_BLOCKING 0x0 ;  /* 0x0000000000007b1d */ /* 0x000fec0000010000 */
[----:B---3--:R3:W-:Y:S01]  /*25550*/  STSM.16.M88.4 [R0], R100 ;  /* 0x0000006400007844 */ /* 0x0087e20000000200 */
[----:B------:R-:W-:Y:S01]  /*25560*/  IMAD.MOV.U32 R106, RZ, RZ, R69 ;  /* 0x000000ffff6a7224 */ /* 0x000fe200078e0045 */
[----:B------:R-:W-:Y:S06]  /*25570*/  BAR.SYNC.DEFER_BLOCKING 0x0 ;  /* 0x0000000000007b1d */ /* 0x000fec0000010000 */
[----:B---3--:R-:W3:Y:S04]  /*25580*/  LDL.LU R100, [R1+0xb4] ;  /* 0x0000b40001647983 */ /* 0x008ee80000300800 */
[----:B------:R-:W3:Y:S01]  /*25590*/  LDL.LU R101, [R1+0xbc] ;  /* 0x0000bc0001657983 */ /* 0x000ee20000300800 */
[----:B------:R-:W-:-:S03]  /*255a0*/  IMAD.MOV.U32 R107, RZ, RZ, R71 ;  /* 0x000000ffff6b7224 */ /* 0x000fc600078e0047 */
[----:B------:R-:W4:Y:S04]  /*255b0*/  LDL.LU R68, [R1+0x4c0] ;  /* 0x0004c00001447983 */ /* 0x000f280000300800 */
[----:B------:R-:W4:Y:S04]  /*255c0*/  LDL.LU R69, [R1+0x4c8] ;  /* 0x0004c80001457983 */ /* 0x000f280000300800 */
[----:B------:R-:W4:Y:S04]  /*255d0*/  LDL.LU R70, [R1+0x3c0] ;  /* 0x0003c00001467983 */ /* 0x000f280000300800 */
[----:B------:R-:W4:Y:S04]  /*255e0*/  LDL.LU R71, [R1+0x3c8] ;  /* 0x0003c80001477983 */ /* 0x000f280000300800 */
[----:B------:R-:W2:Y:S01]  /*255f0*/  LDS.128 R116, [R252] ;  /* 0x00000000fc747984 */ /* 0x000ea20000000c00 */
[----:B------:R-:W-:-:S02]  /*25600*/  IMAD.MOV.U32 R102, RZ, RZ, R197 ;  /* 0x000000ffff667224 */ /* 0x000fc400078e00c5 */
[----:B------:R-:W-:Y:S01]  /*25610*/  IMAD.MOV.U32 R103, RZ, RZ, R199 ;  /* 0x000000ffff677224 */ /* 0x000fe200078e00c7 */
[----:B------:R-:W-:Y:S01]  /*25620*/  BAR.SYNC.DEFER_BLOCKING 0x0 ;  /* 0x0000000000007b1d */ /* 0x000fe20000010000 */
[----:B------:R-:W-:Y:S01]  /*25630*/  MOV R104, R133 ;  /* 0x0000008500687202 */ /* 0x000fe20000000f00 */
[----:B------:R-:W-:-:S04]  /*25640*/  IMAD.MOV.U32 R105, RZ, RZ, R135 ;  /* 0x000000ffff697224 */ /* 0x000fc800078e0087 */
[----:B---3--:R3:W-:Y:S02]  /*25650*/  STSM.16.M88.4 [R0], R100 ;  /* 0x0000006400007844 */ /* 0x0087e40000000200 */
[----:B------:R-:W-:Y:S06]  /*25660*/  BAR.SYNC.DEFER_BLOCKING 0x0 ;  /* 0x0000000000007b1d */ /* 0x000fec0000010000 */
[----:B---3--:R-:W3:Y:S04]  /*25670*/  LDL.LU R100, [R1+0x2c0] ;  /* 0x0002c00001647983 */ /* 0x008ee80000300800 */
[----:B------:R-:W3:Y:S04]  /*25680*/  LDL.LU R101, [R1+0x2c8] ;  /* 0x0002c80001657983 */ /* 0x000ee80000300800 */
[----:B------:R-:W3:Y:S04]  /*25690*/  LDL.LU R102, [R1+0x1c0] ;  /* 0x0001c00001667983 */ /* 0x000ee80000300800 */
[----:B------:R-:W3:Y:S04]  /*256a0*/  LDL.LU R103, [R1+0x1c8] ;  /* 0x0001c80001677983 */ /* 0x000ee80000300800 */
[----:B------:R-:W2:Y:S01]  /*256b0*/  LDS.128 R112, [R252] ;  /* 0x00000000fc707984 */ /* 0x000ea20000000c00 */
[----:B------:R-:W-:Y:S06]  /*256c0*/  BAR.SYNC.DEFER_BLOCKING 0x0 ;  /* 0x0000000000007b1d */ /* 0x000fec0000010000 */
[----:B------:R-:W-:Y:S02]  /*256d0*/  STSM.16.M88.4 [R0], R104 ;  /* 0x0000006800007844 */ /* 0x000fe40000000200 */
[----:B------:R-:W-:Y:S06]  /*256e0*/  BAR.SYNC.DEFER_BLOCKING 0x0 ;  /* 0x0000000000007b1d */ /* 0x000fec0000010000 */
[----:B------:R-:W2:Y:S02]  /*256f0*/  LDS.128 R108, [R252] ;  /* 0x00000000fc6c7984 */ /* 0x000ea40000000c00 */
[----:B------:R-:W-:Y:S06]  /*25700*/  BAR.SYNC.DEFER_BLOCKING 0x0 ;  /* 0x0000000000007b1d */ /* 0x000fec0000010000 */
[----:B----4-:R-:W-:Y:S02]  /*25710*/  STSM.16.M88.4 [R0], R68 ;  /* 0x0000004400007844 */ /* 0x010fe40000000200 */
[----:B------:R-:W-:Y:S06]  /*25720*/  BAR.SYNC.DEFER_BLOCKING 0x0 ;  /* 0x0000000000007b1d */ /* 0x000fec0000010000 */
[----:B------:R-:W4:Y:S02]  /*25730*/  LDS.128 R68, [R252] ;  /* 0x00000000fc447984 */ /* 0x000f240000000c00 */
[----:B------:R-:W-:Y:S06]  /*25740*/  BAR.SYNC.DEFER_BLOCKING 0x0 ;  /* 0x0000000000007b1d */ /* 0x000fec0000010000 */
[----:B---3--:R3:W-:Y:S02]  /*25750*/  STSM.16.M88.4 [R0], R100 ;  /* 0x0000006400007844 */ /* 0x0087e40000000200 */
[----:B------:R-:W-:Y:S06]  /*25760*/  BAR.SYNC.DEFER_BLOCKING 0x0 ;  /* 0x0000000000007b1d */ /* 0x000fec0000010000 */
[----:B---3--:R-:W3:Y:S04]  /*25770*/  LDL.LU R100, [R1+0xc0] ;  /* 0x0000c00001647983 */ /* 0x008ee80000300800 */
[----:B------:R-:W3:Y:S04]  /*25780*/  LDL.LU R101, [R1+0xc8] ;  /* 0x0000c80001657983 */ /* 0x000ee80000300800 */
[----:B------:R-:W4:Y:S01]  /*25790*/  LDS.128 R104, [R252] ;  /* 0x00000000fc687984 */ /* 0x000f220000000c00 */
        /* <DEDUP_REMOVED lines=13> */
[----:B-1----:R-:W2:Y:S04]  /*25870*/  LDL.LU R120, [R1+0x4c4] ;  /* 0x0004c40001787983 */ /* 0x002ea80000300800 */
[----:B------:R-:W2:Y:S04]  /*25880*/  LDL.LU R121, [R1+0x4cc] ;  /* 0x0004cc0001797983 */ /* 0x000ea80000300800 */
[----:B------:R-:W2:Y:S04]  /*25890*/  LDL.LU R122, [R1+0x3c4] ;  /* 0x0003c400017a7983 */ /* 0x000ea80000300800 */
[----:B------:R-:W2:Y:S04]  /*258a0*/  LDL.LU R123, [R1+0x3cc] ;  /* 0x0003cc00017b7983 */ /* 0x000ea80000300800 */
[----:B------:R-:W4:Y:S04]  /*258b0*/  LDL.LU R128, [R1+0x2c4] ;  /* 0x0002c40001807983 */ /* 0x000f280000300800 */
[----:B------:R-:W4:Y:S04]  /*258c0*/  LDL.LU R129, [R1+0x2cc] ;  /* 0x0002cc0001817983 */ /* 0x000f280000300800 */
[----:B------:R-:W4:Y:S04]  /*258d0*/  LDL.LU R130, [R1+0x1c4] ;  /* 0x0001c40001827983 */ /* 0x000f280000300800 */
[----:B------:R-:W4:Y:S04]  /*258e0*/  LDL.LU R131, [R1+0x1cc] ;  /* 0x0001cc0001837983 */ /* 0x000f280000300800 */
[----:B------:R-:W3:Y:S04]  /*258f0*/  LDL.LU R132, [R1+0xc4] ;  /* 0x0000c40001847983 */ /* 0x000ee80000300800 */
[----:B------:R-:W3:Y:S04]  /*25900*/  LDL.LU R133, [R1+0xcc] ;  /* 0x0000cc0001857983 */ /* 0x000ee80000300800 */
[----:B------:R-:W1:Y:S01]  /*25910*/  LDS.128 R124, [R252] ;  /* 0x00000000fc7c7984 */ /* 0x000e620000000c00 */
[----:B------:R-:W-:Y:S01]  /*25920*/  BAR.SYNC.DEFER_BLOCKING 0x0 ;  /* 0x0000000000007b1d */ /* 0x000fe20000010000 */
[----:B------:R-:W-:-:S02]  /*25930*/  IMAD.MOV.U32 R134, RZ, RZ, R201 ;  /* 0x000000ffff867224 */ /* 0x000fc400078e00c9 */
[----:B------:R-:W-:Y:S02]  /*25940*/  IMAD.MOV.U32 R135, RZ, RZ, R203 ;  /* 0x000000ffff877224 */ /* 0x000fe400078e00cb */
[----:B------:R-:W-:Y:S01]  /*25950*/  IMAD.MOV.U32 R154, RZ, RZ, R73 ;  /* 0x000000ffff9a7224 */ /* 0x000fe200078e0049 */
[----:B------:R-:W3:Y:S01]  /*25960*/  LDL.LU R72, [R1+0x4d0] ;  /* 0x0004d00001487983 */ /* 0x000ee20000300800 */
[----:B------:R-:W-:-:S03]  /*25970*/  IMAD.MOV.U32 R155, RZ, RZ, R75 ;  /* 0x000000ffff9b7224 */ /* 0x000fc600078e004b */
[----:B------:R-:W3:Y:S04]  /*25980*/  LDL.LU R73, [R1+0x4d8] ;  /* 0x0004d80001497983 */ /* 0x000ee80000300800 */
[----:B------:R-:W3:Y:S04]  /*25990*/  LDL.LU R74, [R1+0x3d0] ;  /* 0x0003d000014a7983 */ /* 0x000ee80000300800 */
[----:B------:R-:W3:Y:S01]  /*259a0*/  LDL.LU R75, [R1+0x3d8] ;  /* 0x0003d800014b7983 */ /* 0x000ee20000300800 */
[----:B------:R-:W-:Y:S01]  /*259b0*/  MOV R152, R137 ;  /* 0x0000008900987202 */ /* 0x000fe20000000f00 */
[----:B------:R-:W-:-:S02]  /*259c0*/  IMAD.MOV.U32 R153, RZ, RZ, R139 ;  /* 0x000000ffff997224 */ /* 0x000fc400078e008b */
[----:B--2---:R-:W-:Y:S01]  /*259d0*/  STSM.16.M88.4 [R0], R120 ;  /* 0x0000007800007844 */ /* 0x004fe20000000200 */
[----:B------:R-:W-:Y:S06]  /*259e0*/  BAR.SYNC.DEFER_BLOCKING 0x0 ;  /* 0x0000000000007b1d */ /* 0x000fec0000010000 */
[----:B------:R-:W2:Y:S02]  /*259f0*/  LDS.128 R120, [R252] ;  /* 0x00000000fc787984 */ /* 0x000ea40000000c00 */
[----:B------:R-:W-:Y:S06]  /*25a00*/  BAR.SYNC.DEFER_BLOCKING 0x0 ;  /* 0x0000000000007b1d */ /* 0x000fec0000010000 */
[----:B----4-:R-:W-:Y:S02]  /*25a10*/  STSM.16.M88.4 [R0], R128 ;  /* 0x0000008000007844 */ /* 0x010fe40000000200 */
[----:B------:R-:W-:Y:S06]  /*25a20*/  BAR.SYNC.DEFER_BLOCKING 0x0 ;  /* 0x0000000000007b1d */ /* 0x000fec0000010000 */
[----:B------:R-:W4:Y:S02]  /*25a30*/  LDS.128 R128, [R252] ;  /* 0x00000000fc807984 */ /* 0x000f240000000c00 */
[----:B------:R-:W-:Y:S06]  /*25a40*/  BAR.SYNC.DEFER_BLOCKING 0x0 ;  /* 0x0000000000007b1d */ /* 0x000fec0000010000 */
        /* <DEDUP_REMOVED lines=12> */
[----:B------:R-:W1:Y:S01]  /*25b10*/  LDS.128 R132, [R252] ;  /* 0x00000000fc847984 */ /* 0x000e620000000c00 */
[----:B------:R-:W-:Y:S06]  /*25b20*/  BAR.SYNC.DEFER_BLOCKING 0x0 ;  /* 0x0000000000007b1d */ /* 0x000fec0000010000 */
[----:B------:R-:W-:Y:S02]  /*25b30*/  STSM.16.M88.4 [R0], R72 ;  /* 0x0000004800007844 */ /* 0x000fe40000000200 */
[----:B------:R-:W-:Y:S06]  /*25b40*/  BAR.SYNC.DEFER_BLOCKING 0x0 ;  /* 0x0000000000007b1d */ /* 0x000fec0000010000 */
[----:B------:R-:W1:Y:S02]  /*25b50*/  LDS.128 R72, [R252] ;  /* 0x00000000fc487984 */ /* 0x000e640000000c00 */
[----:B------:R-:W-:Y:S01]  /*25b60*/  BAR.SYNC.DEFER_BLOCKING 0x0 ;  /* 0x0000000000007b1d */ /* 0x000fe20000010000 */
[----:B------:R-:W-:Y:S01]  /*25b70*/  MOV R162, R204 ;  /* 0x000000cc00a27202 */ /* 0x000fe20000000f00 */
[----:B------:R-:W-:-:S04]  /*25b80*/  IMAD.MOV.U32 R163, RZ, RZ, R206 ;  /* 0x000000ffffa37224 */ /* 0x000fc800078e00ce */
[----:B--2---:R2:W-:Y:S02]  /*25b90*/  STSM.16.M88.4 [R0], R152 ;  /* 0x0000009800007844 */ /* 0x0045e40000000200 */
[----:B------:R-:W-:Y:S06]  /*25ba0*/  BAR.SYNC.DEFER_BLOCKING 0x0 ;  /* 0x0000000000007b1d */ /* 0x000fec0000010000 */
[----:B------:R-:W1:Y:S02]  /*25bb0*/  LDS.128 R156, [R252] ;  /* 0x00000000fc9c7984 */ /* 0x000e640000000c00 */
[----:B------:R-:W-:Y:S06]  /*25bc0*/  BAR.SYNC.DEFER_BLOCKING 0x0 ;  /* 0x0000000000007b1d */ /* 0x000fec0000010000 */
[----:B----4-:R-:W-:Y:S02]  /*25bd0*/  STSM.16.M88.4 [R0], R160 ;  /* 0x000000a000007844 */ /* 0x010fe40000000200 */
[----:B------:R-:W-:Y:S01]  /*25be0*/  BAR.SYNC.DEFER_BLOCKING 0x0 ;  /* 0x0000000000007b1d */ /* 0x000fe20000010000 */
[----:B--2---:R-:W-:Y:S01]  /*25bf0*/  IMAD.MOV.U32 R152, RZ, RZ, R140 ;  /* 0x000000ffff987224 */ /* 0x004fe200078e008c */
[----:B------:R-:W-:Y:S01]  /*25c00*/  MOV R154, R76 ;  /* 0x0000004c009a7202 */ /* 0x000fe20000000f00 */
[----:B------:R-:W-:-:S03]  /*25c10*/  IMAD.MOV.U32 R153, RZ, RZ, R142 ;  /* 0x000000ffff997224 */ /* 0x000fc600078e008e */
[----:B------:R-:W2:Y:S01]  /*25c20*/  LDS.128 R160, [R252] ;  /* 0x00000000fca07984 */ /* 0x000ea20000000c00 */
[----:B------:R-:W-:Y:S01]  /*25c30*/  IMAD.MOV.U32 R155, RZ, RZ, R78 ;  /* 0x000000ffff9b7224 */ /* 0x000fe200078e004e */
[----:B------:R-:W-:Y:S06]  /*25c40*/  BAR.SYNC.DEFER_BLOCKING 0x0 ;  /* 0x0000000000007b1d */ /* 0x000fec0000010000 */
[----:B------:R4:W-:Y:S02]  /*25c50*/  STSM.16.M88.4 [R0], R152 ;  /* 0x0000009800007844 */ /* 0x0009e40000000200 */
[----:B------:R-:W-:Y:S06]  /*25c60*/  BAR.SYNC.DEFER_BLOCKING 0x0 ;  /* 0x0000000000007b1d */ /* 0x000fec0000010000 */
[----:B----4-:R-:W4:Y:S04]  /*25c70*/  LDL.LU R152, [R1+0x4d4] ;  /* 0x0004d40001987983 */ /* 0x010f280000300800 */
[----:B------:R-:W4:Y:S04]  /*25c80*/  LDL.LU R153, [R1+0x4dc] ;  /* 0x0004dc0001997983 */ /* 0x000f280000300800 */
[----:B------:R-:W4:Y:S04]  /*25c90*/  LDL.LU R154, [R1+0x3d4] ;  /* 0x0003d400019a7983 */ /* 0x000f280000300800 */
[----:B------:R-:W4:Y:S04]  /*25ca0*/  LDL.LU R155, [R1+0x3dc] ;  /* 0x0003dc00019b7983 */ /* 0x000f280000300800 */
[----:B------:R-:W3:Y:S04]  /*25cb0*/  LDL.LU R164, [R1+0x2d4] ;  /* 0x0002d40001a47983 */ /* 0x000ee80000300800 */
[----:B------:R-:W3:Y:S04]  /*25cc0*/  LDL.LU R165, [R1+0x2dc] ;  /* 0x0002dc0001a57983 */ /* 0x000ee80000300800 */
[----:B------:R-:W3:Y:S04]  /*25cd0*/  LDL.LU R166, [R1+0x1d4] ;  /* 0x0001d40001a67983 */ /* 0x000ee80000300800 */
[----:B------:R-:W3:Y:S04]  /*25ce0*/  LDL.LU R167, [R1+0x1dc] ;  /* 0x0001dc0001a77983 */ /* 0x000ee80000300800 */
[----:B------:R-:W2:Y:S01]  /*25cf0*/  LDS.128 R168, [R252] ;  /* 0x00000000fca87984 */ /* 0x000ea20000000c00 */
[----:B------:R-:W-:Y:S01]  /*25d00*/  BAR.SYNC.DEFER_BLOCKING 0x0 ;  /* 0x0000000000007b1d */ /* 0x000fe20000010000 */
[----:B------:R-:W-:Y:S01]  /*25d10*/  MOV R140, R141 ;  /* 0x0000008d008c7202 */ /* 0x000fe20000000f00 */
[----:B------:R-:W-:-:S02]  /*25d20*/  IMAD.MOV.U32 R142, RZ, RZ, R77 ;  /* 0x000000ffff8e7224 */ /* 0x000fc400078e004d */
[----:B------:R-:W-:Y:S02]  /*25d30*/  IMAD.MOV.U32 R141, RZ, RZ, R143 ;  /* 0x000000ffff8d7224 */ /* 0x000fe400078e008f */
[----:B------:R-:W-:Y:S01]  /*25d40*/  IMAD.MOV.U32 R143, RZ, RZ, R79 ;  /* 0x000000ffff8f7224 */ /* 0x000fe200078e004f */
[----:B----4-:R-:W-:Y:S01]  /*25d50*/  STSM.16.M88.4 [R0], R152 ;  /* 0x0000009800007844 */ /* 0x010fe20000000200 */
[----:B------:R-:W-:Y:S06]  /*25d60*/  BAR.SYNC.DEFER_BLOCKING 0x0 ;  /* 0x0000000000007b1d */ /* 0x000fec0000010000 */
[----:B------:R-:W4:Y:S02]  /*25d70*/  LDS.128 R152, [R252] ;  /* 0x00000000fc987984 */ /* 0x000f240000000c00 */
[----:B------:R-:W-:Y:S06]  /*25d80*/  BAR.SYNC.DEFER_BLOCKING 0x0 ;  /* 0x0000000000007b1d */ /* 0x000fec0000010000 */
[----:B---3--:R3:W-:Y:S02]  /*25d90*/  STSM.16.M88.4 [R0], R164 ;  /* 0x000000a400007844 */ /* 0x0087e40000000200 */
[----:B------:R-:W-:Y:S06]  /*25da0*/  BAR.SYNC.DEFER_BLOCKING 0x0 ;  /* 0x0000000000007b1d */ /* 0x000fec0000010000 */
[----:B---3--:R-:W3:Y:S04]  /*25db0*/  LDL.LU R164, [R1+0xd4] ;  /* 0x0000d40001a47983 */ /* 0x008ee80000300800 */
[----:B------:R-:W3:Y:S04]  /*25dc0*/  LDL.LU R165, [R1+0xdc] ;  /* 0x0000dc0001a57983 */ /* 0x000ee80000300800 */
[----:B------:R-:W2:Y:S04]  /*25dd0*/  LDL.LU R188, [R1+0x4e0] ;  /* 0x0004e00001bc7983 */ /* 0x000ea80000300800 */
[----:B------:R-:W2:Y:S04]  /*25de0*/  LDL.LU R189, [R1+0x4e8] ;  /* 0x0004e80001bd7983 */ /* 0x000ea80000300800 */
[----:B------:R-:W2:Y:S04]  /*25df0*/  LDL.LU R190, [R1+0x3e0] ;  /* 0x0003e00001be7983 */ /* 0x000ea80000300800 */
[----:B------:R-:W2:Y:S04]  /*25e00*/  LDL.LU R191, [R1+0x3e8] ;  /* 0x0003e80001bf7983 */ /* 0x000ea80000300800 */
[----:B------:R-:W4:Y:S04]  /*25e10*/  LDL.LU R76, [R1+0x2e0] ;  /* 0x0002e000014c7983 */ /* 0x000f280000300800 */
[----:B------:R-:W4:Y:S04]  /*25e20*/  LDL.LU R77, [R1+0x2e8] ;  /* 0x0002e800014d7983 */ /* 0x000f280000300800 */
[----:B------:R-:W4:Y:S04]  /*25e30*/  LDL.LU R78, [R1+0x1e0] ;  /* 0x0001e000014e7983 */ /* 0x000f280000300800 */
[----:B------:R-:W4:Y:S04]  /*25e40*/  LDL.LU R79, [R1+0x1e8] ;  /* 0x0001e800014f7983 */ /* 0x000f280000300800 */
[----:B------:R-:W4:Y:S04]  /*25e50*/  LDL.LU R184, [R1+0xe0] ;  /* 0x0000e00001b87983 */ /* 0x000f280000300800 */
[----:B------:R-:W4:Y:S04]  /*25e60*/  LDL.LU R185, [R1+0xe8] ;  /* 0x0000e80001b97983 */ /* 0x000f280000300800 */
[----:B------:R-:W1:Y:S01]  /*25e70*/  LDS.128 R176, [R252] ;  /* 0x00000000fcb07984 */ /* 0x000e620000000c00 */
[----:B------:R-:W-:-:S02]  /*25e80*/  IMAD.MOV.U32 R166, RZ, RZ, R205 ;  /* 0x000000ffffa67224 */ /* 0x000fc400078e00cd */
[----:B------:R-:W-:Y:S01]  /*25e90*/  IMAD.MOV.U32 R167, RZ, RZ, R207 ;  /* 0x000000ffffa77224 */ /* 0x000fe200078e00cf */
[----:B------:R-:W-:Y:S01]  /*25ea0*/  BAR.SYNC.DEFER_BLOCKING 0x0 ;  /* 0x0000000000007b1d */ /* 0x000fe20000010000 */
[----:B------:R-:W-:Y:S01]  /*25eb0*/  MOV R186, R208 ;  /* 0x000000d000ba7202 */ /* 0x000fe20000000f00 */
[----:B------:R-:W-:Y:S01]  /*25ec0*/  IMAD.MOV.U32 R187, RZ, RZ, R210 ;  /* 0x000000ffffbb7224 */ /* 0x000fe200078e00d2 */
[----:B------:R-:W-:Y:S01]  /*25ed0*/  MOV R182, R80 ;  /* 0x0000005000b67202 */ /* 0x000fe20000000f00 */
[----:B------:R-:W-:Y:S02]  /*25ee0*/  IMAD.MOV.U32 R180, RZ, RZ, R144 ;  /* 0x000000ffffb47224 */ /* 0x000fe400078e0090 */
[----:B------:R-:W-:Y:S01]  /*25ef0*/  IMAD.MOV.U32 R181, RZ, RZ, R146 ;  /* 0x000000ffffb57224 */ /* 0x000fe200078e0092 */
[----:B---3--:R-:W-:Y:S01]  /*25f00*/  STSM.16.M88.4 [R0], R164 ;  /* 0x000000a400007844 */ /* 0x008fe20000000200 */
[----:B------:R-:W-:Y:S06]  /*25f10*/  BAR.SYNC.DEFER_BLOCKING 0x0 ;  /* 0x0000000000007b1d */ /* 0x000fec0000010000 */
[----:B------:R-:W3:Y:S02]  /*25f20*/  LDS.128 R172, [R252] ;  /* 0x00000000fcac7984 */ /* 0x000ee40000000c00 */
[----:B------:R-:W-:Y:S06]  /*25f30*/  BAR.SYNC.DEFER_BLOCKING 0x0 ;  /* 0x0000000000007b1d */ /* 0x000fec0000010000 */
[----:B------:R-:W-:Y:S02]  /*25f40*/  STSM.16.M88.4 [R0], R140 ;  /* 0x0000008c00007844 */ /* 0x000fe40000000200 */
[----:B------:R-:W-:Y:S06]  /*25f50*/  BAR.SYNC.DEFER_BLOCKING 0x0 ;  /* 0x0000000000007b1d */ /* 0x000fec0000010000 */
[----:B------:R-:W3:Y:S02]  /*25f60*/  LDS.128 R164, [R252] ;  /* 0x00000000fca47984 */ /* 0x000ee40000000c00 */
[----:B------:R-:W-:Y:S06]  /*25f70*/  BAR.SYNC.DEFER_BLOCKING 0x0 ;  /* 0x0000000000007b1d */ /* 0x000fec0000010000 */
[----:B--2---:R-:W-:Y:S02]  /*25f80*/  STSM.16.M88.4 [R0], R188 ;  /* 0x000000bc00007844 */ /* 0x004fe40000000200 */
[----:B------:R-:W-:Y:S06]  /*25f90*/  BAR.SYNC.DEFER_BLOCKING 0x0 ;  /* 0x0000000000007b1d */ /* 0x000fec0000010000 */
[----:B------:R-:W2:Y:S02]  /*25fa0*/  LDS.128 R140, [R252] ;  /* 0x00000000fc8c7984 */ /* 0x000ea40000000c00 */
[----:B------:R-:W-:Y:S06]  /*25fb0*/  BAR.SYNC.DEFER_BLOCKING 0x0 ;  /* 0x0000000000007b1d */ /* 0x000fec0000010000 */
[----:B----4-:R-:W-:Y:S02]  /*25fc0*/  STSM.16.M88.4 [R0], R76 ;  /* 0x0000004c00007844 */ /* 0x010fe40000000200 */
[----:B------:R-:W-:Y:S06]  /*25fd0*/  BAR.SYNC.DEFER_BLOCKING 0x0 ;  /* 0x0000000000007b1d */ /* 0x000fec0000010000 */
[----:B------:R-:W4:Y:S02]  /*25fe0*/  LDS.128 R76, [R252] ;  /* 0x00000000fc4c7984 */ /* 0x000f240000000c00 */
[----:B------:R-:W-:Y:S06]  /*25ff0*/  BAR.SYNC.DEFER_BLOCKING 0x0 ;  /* 0x0000000000007b1d */ /* 0x000fec0000010000 */
[----:B------:R-:W-:Y:S02]  /*26000*/  STSM.16.M88.4 [R0], R184 ;  /* 0x000000b800007844 */ /* 0x000fe40000000200 */
[----:B------:R-:W-:Y:S01]  /*26010*/  BAR.SYNC.DEFER_BLOCKING 0x0 ;  /* 0x0000000000007b1d */ /* 0x000fe20000010000 */
[----:B------:R-:W-:-:S05]  /*26020*/  IMAD.MOV.U32 R183, RZ, RZ, R82 ;  /* 0x000000ffffb77224 */ /* 0x000fca00078e0052 */
[----:B------:R-:W4:Y:S02]  /*26030*/  LDS.128 R184, [R252] ;  /* 0x00000000fcb87984 */ /* 0x000f240000000c00 */
[----:B------:R-:W-:Y:S06]  /*26040*/  BAR.SYNC.DEFER_BLOCKING 0x0 ;  /* 0x0000000000007b1d */ /* 0x000fec0000010000 */
[----:B------:R1:W-:Y:S02]  /*26050*/  STSM.16.M88.4 [R0], R180 ;  /* 0x000000b400007844 */ /* 0x0003e40000000200 */
[----:B------:R-:W-:Y:S06]  /*26060*/  BAR.SYNC.DEFER_BLOCKING 0x0 ;  /* 0x0000000000007b1d */ /* 0x000fec0000010000 */
[----:B-1----:R-:W3:Y:S04]  /*26070*/  LDL.LU R180, [R1+0x4e4] ;  /* 0x0004e40001b47983 */ /* 0x002ee80000300800 */
[----:B------:R-:W3:Y:S04]  /*26080*/  LDL.LU R181, [R1+0x4ec] ;  /* 0x0004ec0001b57983 */ /* 0x000ee80000300800 */
[----:B------:R-:W3:Y:S04]  /*26090*/  LDL.LU R182, [R1+0x3e4] ;  /* 0x0003e40001b67983 */ /* 0x000ee80000300800 */
[----:B------:R-:W3:Y:S04]  /*260a0*/  LDL.LU R183, [R1+0x3ec] ;  /* 0x0003ec0001b77983 */ /* 0x000ee80000300800 */
[----:B------:R-:W2:Y:S04]  /*260b0*/  LDL.LU R188, [R1+0x2e4] ;  /* 0x0002e40001bc7983 */ /* 0x000ea80000300800 */
[----:B------:R-:W2:Y:S04]  /*260c0*/  LDL.LU R189, [R1+0x2ec] ;  /* 0x0002ec0001bd7983 */ /* 0x000ea80000300800 */
[----:B------:R-:W2:Y:S04]  /*260d0*/  LDL.LU R190, [R1+0x1e4] ;  /* 0x0001e40001be7983 */ /* 0x000ea80000300800 */
[----:B------:R-:W2:Y:S04]  /*260e0*/  LDL.LU R191, [R1+0x1ec] ;  /* 0x0001ec0001bf7983 */ /* 0x000ea80000300800 */
[----:B------:R-:W1:Y:S01]  /*260f0*/  LDS.128 R192, [R252] ;  /* 0x00000000fcc07984 */ /* 0x000e620000000c00 */
[----:B------:R-:W-:Y:S01]  /*26100*/  BAR.SYNC.DEFER_BLOCKING 0x0 ;  /* 0x0000000000007b1d */ /* 0x000fe20000010000 */
[----:B------:R-:W-:Y:S01]  /*26110*/  MOV R144, R145 ;  /* 0x0000009100907202 */ /* 0x000fe20000000f00 */
[----:B------:R-:W-:-:S02]  /*26120*/  IMAD.MOV.U32 R146, RZ, RZ, R81 ;  /* 0x000000ffff927224 */ /* 0x000fc400078e0051 */
[----:B------:R-:W-:Y:S02]  /*26130*/  IMAD.MOV.U32 R145, RZ, RZ, R147 ;  /* 0x000000ffff917224 */ /* 0x000fe400078e0093 */
[----:B------:R-:W-:Y:S01]  /*26140*/  IMAD.MOV.U32 R147, RZ, RZ, R83 ;  /* 0x000000ffff937224 */ /* 0x000fe200078e0053 */
[----:B---3--:R-:W-:Y:S01]  /*26150*/  STSM.16.M88.4 [R0], R180 ;  /* 0x000000b400007844 */ /* 0x008fe20000000200 */
[----:B------:R-:W-:Y:S06]  /*26160*/  BAR.SYNC.DEFER_BLOCKING 0x0 ;  /* 0x0000000000007b1d */ /* 0x000fec0000010000 */
[----:B------:R-:W3:Y:S02]  /*26170*/  LDS.128 R180, [R252] ;  /* 0x00000000fcb47984 */ /* 0x000ee40000000c00 */
[----:B------:R-:W-:Y:S06]  /*26180*/  BAR.SYNC.DEFER_BLOCKING 0x0 ;  /* 0x0000000000007b1d */ /* 0x000fec0000010000 */
[----:B--2---:R2:W-:Y:S02]  /*26190*/  STSM.16.M88.4 [R0], R188 ;  /* 0x000000bc00007844 */ /* 0x0045e40000000200 */
[----:B------:R-:W-:Y:S06]  /*261a0*/  BAR.SYNC.DEFER_BLOCKING 0x0 ;  /* 0x0000000000007b1d */ /* 0x000fec0000010000 */
[----:B--2---:R-:W2:Y:S04]  /*261b0*/  LDL.LU R188, [R1+0xe4] ;  /* 0x0000e40001bc7983 */ /* 0x004ea80000300800 */
[----:B------:R-:W2:Y:S01]  /*261c0*/  LDL.LU R189, [R1+0xec] ;  /* 0x0000ec0001bd7983 */ /* 0x000ea20000300800 */
[----:B------:R-:W-:-:S03]  /*261d0*/  IMAD.MOV.U32 R190, RZ, RZ, R209 ;  /* 0x000000ffffbe7224 */ /* 0x000fc600078e00d1 */
[----:B------:R-:W4:Y:S01]  /*261e0*/  LDL.LU R208, [R1+0x4f0] ;  /* 0x0004f00001d07983 */ /* 0x000f220000300800 */
[----:B------:R-:W-:-:S03]  /*261f0*/  IMAD.MOV.U32 R191, RZ, RZ, R211 ;  /* 0x000000ffffbf7224 */ /* 0x000fc600078e00d3 */
[----:B------:R-:W4:Y:S04]  /*26200*/  LDL.LU R209, [R1+0x4f8] ;  /* 0x0004f80001d17983 */ /* 0x000f280000300800 */
[----:B------:R-:W4:Y:S04]  /*26210*/  LDL.LU R210, [R1+0x3f0] ;  /* 0x0003f00001d27983 */ /* 0x000f280000300800 */
[----:B------:R-:W4:Y:S04]  /*26220*/  LDL.LU R211, [R1+0x3f8] ;  /* 0x0003f80001d37983 */ /* 0x000f280000300800 */
        /* <DEDUP_REMOVED lines=26> */
[----:B------:R-:W4:Y:S01]  /*263d0*/  LDS.128 R144, [R252] ;  /* 0x00000000fc907984 */ /* 0x000f220000000c00 */
[----:B------:R-:W-:Y:S01]  /*263e0*/  MOV R82, R212 ;  /* 0x000000d400527202 */ /* 0x000fe20000000f00 */
[----:B------:R-:W-:Y:S01]  /*263f0*/  IMAD.MOV.U32 R83, RZ, RZ, R214 ;  /* 0x000000ffff537224 */ /* 0x000fe200078e00d6 */
[----:B------:R-:W-:Y:S06]  /*26400*/  BAR.SYNC.DEFER_BLOCKING 0x0 ;  /* 0x0000000000007b1d */ /* 0x000fec0000010000 */
[----:B---3--:R3:W-:Y:S02]  /*26410*/  STSM.16.M88.4 [R0], R80 ;  /* 0x0000005000007844 */ /* 0x0087e40000000200 */
[----:B------:R-:W-:Y:S06]  /*26420*/  BAR.SYNC.DEFER_BLOCKING 0x0 ;  /* 0x0000000000007b1d */ /* 0x000fec0000010000 */
[----:B------:R-:W4:Y:S01]  /*26430*/  LDS.128 R220, [R252] ;  /* 0x00000000fcdc7984 */ /* 0x000f220000000c00 */
[----:B---3--:R-:W-:Y:S01]  /*26440*/  IMAD.MOV.U32 R80, RZ, RZ, R148 ;  /* 0x000000ffff507224 */ /* 0x008fe200078e0094 */
[----:B------:R-:W-:Y:S01]  /*26450*/  MOV R82, R84 ;  /* 0x0000005400527202 */ /* 0x000fe20000000f00 */
[----:B------:R-:W-:-:S02]  /*26460*/  IMAD.MOV.U32 R81, RZ, RZ, R150 ;  /* 0x000000ffff517224 */ /* 0x000fc400078e0096 */
[----:B------:R-:W-:Y:S01]  /*26470*/  IMAD.MOV.U32 R83, RZ, RZ, R86 ;  /* 0x000000ffff537224 */ /* 0x000fe200078e0056 */
[----:B------:R-:W-:Y:S06]  /*26480*/  BAR.SYNC.DEFER_BLOCKING 0x0 ;  /* 0x0000000000007b1d */ /* 0x000fec0000010000 */
[----:B------:R-:W-:Y:S02]  /*26490*/  STSM.16.M88.4 [R0], R80 ;  /* 0x0000005000007844 */ /* 0x000fe40000000200 */
[----:B------:R-:W-:Y:S06]  /*264a0*/  BAR.SYNC.DEFER_BLOCKING 0x0 ;  /* 0x0000000000007b1d */ /* 0x000fec0000010000 */
[----:B------:R-:W3:Y:S02]  /*264b0*/  LDS.128 R80, [R252] ;  /* 0x00000000fc507984 */ /* 0x000ee40000000c00 */
[----:B------:R-:W-:Y:S06]  /*264c0*/  BAR.SYNC.DEFER_BLOCKING 0x0 ;  /* 0x0000000000007b1d */ /* 0x000fec0000010000 */
[----:B--2---:R2:W-:Y:S02]  /*264d0*/  STSM.16.M88.4 [R0], R208 ;  /* 0x000000d000007844 */ /* 0x0045e40000000200 */
[----:B------:R-:W-:Y:S06]  /*264e0*/  BAR.SYNC.DEFER_BLOCKING 0x0 ;  /* 0x0000000000007b1d */ /* 0x000fec0000010000 */
[----:B--2---:R-:W2:Y:S04]  /*264f0*/  LDL.LU R208, [R1+0x2f4] ;  /* 0x0002f40001d07983 */ /* 0x004ea80000300800 */
[----:B------:R-:W2:Y:S04]  /*26500*/  LDL.LU R209, [R1+0x2fc] ;  /* 0x0002fc0001d17983 */ /* 0x000ea80000300800 */
[----:B------:R-:W2:Y:S04]  /*26510*/  LDL.LU R210, [R1+0x1f4] ;  /* 0x0001f40001d27983 */ /* 0x000ea80000300800 */
[----:B------:R-:W2:Y:S04]  /*26520*/  LDL.LU R211, [R1+0x1fc] ;  /* 0x0001fc0001d37983 */ /* 0x000ea80000300800 */
[----:B------:R-:W3:Y:S01]  /*26530*/  LDS.128 R228, [R252] ;  /* 0x00000000fce47984 */ /* 0x000ee20000000c00 */
[----:B------:R-:W-:Y:S06]  /*26540*/  BAR.SYNC.DEFER_BLOCKING 0x0 ;  /* 0x0000000000007b1d */ /* 0x000fec0000010000 */
[----:B--2---:R2:W-:Y:S04]  /*26550*/  STSM.16.M88.4 [R0], R208 ;  /* 0x000000d000007844 */ /* 0x0045e80000000200 */
[----:B--2---:R-:W2:Y:S04]  /*26560*/  LDL.LU R208, [R1+0xf4] ;  /* 0x0000f40001d07983 */ /* 0x004ea80000300800 */
[----:B------:R-:W2:Y:S01]  /*26570*/  LDL.LU R209, [R1+0xfc] ;  /* 0x0000fc0001d17983 */ /* 0x000ea20000300800 */
[----:B------:R-:W-:Y:S01]  /*26580*/  IMAD.MOV.U32 R210, RZ, RZ, R213 ;  /* 0x000000ffffd27224 */ /* 0x000fe200078e00d5 */
[----:B------:R-:W-:Y:S01]  /*26590*/  MOV R211, R215 ;  /* 0x000000d700d37202 */ /* 0x000fe20000000f00 */
[----:B------:R-:W-:Y:S01]  /*265a0*/  BAR.SYNC.DEFER_BLOCKING 0x0 ;  /* 0x0000000000007b1d */ /* 0x000fe20000010000 */
[----:B------:R-:W-:Y:S01]  /*265b0*/  IMAD.MOV.U32 R148, RZ, RZ, R149 ;  /* 0x000000ffff947224 */ /* 0x000fe200078e0095 */
[----:B------:R-:W-:-:S02]  /*265c0*/  MOV R150, R85 ;  /* 0x0000005500967202 */ /* 0x000fc40000000f00 */
[----:B------:R-:W-:Y:S01]  /*265d0*/  ISETP.GE.AND P1, PT, R15, UR4, PT ;  /* 0x000000040f007c0c */ /* 0x000fe2000bf26270 */
[C---:B------:R-:W-:Y:S01]  /*265e0*/  IMAD R246, R14.reuse, UR28, RZ ;  /* 0x0000001c0ef67c24 */ /* 0x040fe2000f8e02ff */
[----:B------:R-:W4:Y:S04]  /*265f0*/  LDL.LU R249, [R1+0x510] ;  /* 0x0005100001f97983 */ /* 0x000f280000300800 */
[----:B------:R-:W3:Y:S01]  /*26600*/  LDS.128 R212, [R252] ;  /* 0x00000000fcd47984 */ /* 0x000ee20000000c00 */
[----:B------:R-:W-:Y:S01]  /*26610*/  BAR.SYNC.DEFER_BLOCKING 0x0 ;  /* 0x0000000000007b1d */ /* 0x000fe20000010000 */
[----:B------:R-:W-:Y:S02]  /*26620*/  IMAD.MOV.U32 R149, RZ, RZ, R151 ;  /* 0x000000ffff957224 */ /* 0x000fe400078e0097 */
[----:B------:R-:W-:Y:S01]  /*26630*/  IMAD.MOV.U32 R151, RZ, RZ, R87 ;  /* 0x000000ffff977224 */ /* 0x000fe200078e0057 */
[----:B------:R-:W-:-:S02]  /*26640*/  ISETP.LT.AND P1, PT, R14, UR27, !P1 ;  /* 0x0000001b0e007c0c */ /* 0x000fc4000cf21270 */
[----:B------:R-:W3:Y:S04]  /*26650*/  LDL.LU R243, [R1+0x200] ;  /* 0x0002000001f37983 */ /* 0x000ee80000300800 */
[----:B------:R-:W3:Y:S04]  /*26660*/  LDL.LU R251, [R1+0x100] ;  /* 0x0001000001fb7983 */ /* 0x000ee80000300800 */
[----:B------:R-:W3:Y:S04]  /*26670*/  LDL.LU R242, [R1+0x4] ;  /* 0x0000040001f27983 */ /* 0x000ee80000300800 */
[----:B--2---:R2:W-:Y:S01]  /*26680*/  STSM.16.M88.4 [R0], R208 ;  /* 0x000000d000007844 */ /* 0x0045e20000000200 */
[----:B------:R-:W-:Y:S06]  /*26690*/  BAR.SYNC.DEFER_BLOCKING 0x0 ;  /* 0x0000000000007b1d */ /* 0x000fec0000010000 */
[----:B------:R-:W1:Y:S02]  /*266a0*/  LDS.128 R84, [R252] ;  /* 0x00000000fc547984 */ /* 0x000e640000000c00 */
[----:B------:R-:W-:Y:S01]  /*266b0*/  BAR.SYNC.DEFER_BLOCKING 0x0 ;  /* 0x0000000000007b1d */ /* 0x000fe20000010000 */
[----:B--2---:R-:W-:-:S04]  /*266c0*/  LEA R208, P5, R13, UR6, 0x2 ;  /* 0x000000060dd07c11 */ /* 0x004fc8000f8a10ff */
[----:B------:R-:W-:Y:S01]  /*266d0*/  LEA.HI.X.SX32 R209, R13, UR7, 0x2, P5 ;  /* 0x000000070dd17c11 */ /* 0x000fe2000a8f16ff */
[----:B------:R-:W-:Y:S02]  /*266e0*/  STSM.16.M88.4 [R0], R148 ;  /* 0x0000009400007844 */ /* 0x000fe40000000200 */
[----:B------:R-:W-:Y:S01]  /*266f0*/  IMAD.WIDE R210, R246, 0x4, R208 ;  /* 0x00000004f6d27825 */ /* 0x000fe200078e02d0 */
[----:B------:R-:W-:Y:S06]  /*26700*/  BAR.SYNC.DEFER_BLOCKING 0x0 ;  /* 0x0000000000007b1d */ /* 0x000fec0000010000 */
[----:B------:R2:W-:Y:S04]  /*26710*/  @P1 STG.E desc[UR18][R210.64], R16 ;  /* 0x00000010d2001986 */ /* 0x0005e8000c101912 */
[----:B--2---:R-:W2:Y:S01]  /*26720*/  LDL.LU R16, [R1+0x1064] ;  /* 0x0010640001107983 */ /* 0x004ea20000300800 */
[C---:B------:R-:W-:Y:S01]  /*26730*/  IMAD R3, R19.reuse, 0x80, R13 ;  /* 0x0000008013037824 */ /* 0x040fe200078e020d */
[----:B------:R-:W-:Y:S01]  /*26740*/  ISETP.GE.AND P0, PT, R14, UR5, PT ;  /* 0x000000050e007c0c */ /* 0x000fe2000bf06270 */
[----:B------:R-:W-:Y:S01]  /*26750*/  ULDC.64 UR4, c[0x0][0x228] ;  /* 0x00008a0000047ab9 */ /* 0x000fe20000000a00 */
[----:B------:R-:W3:Y:S01]  /*26760*/  LDL.LU R250, [R1] ;  /* 0x0000000001fa7983 */ /* 0x000ee20000300800 */
[----:B------:R-:W-:-:S04]  /*26770*/  IMAD R2, R19, 0x80, R3 ;  /* 0x0000008013027824 */ /* 0x000fc800078e0203 */
[----:B------:R-:W-:Y:S01]  /*26780*/  IMAD R0, R19, 0x80, R2 ;  /* 0x0000008013007824 */ /* 0x000fe200078e0202 */
[----:B------:R-:W-:-:S04]  /*26790*/  LEA R12, P4, R3, UR6, 0x2 ;  /* 0x00000006030c7c11 */ /* 0x000fc8000f8810ff */
[----:B------:R-:W-:Y:S02]  /*267a0*/  LEA R148, P5, R0, UR6, 0x2 ;  /* 0x0000000600947c11 */ /* 0x000fe4000f8a10ff */
[----:B------:R-:W-:Y:S02]  /*267b0*/  LEA.HI.X.SX32 R13, R3, UR7, 0x2, P4 ;  /* 0x00000007030d7c11 */ /* 0x000fe4000a0f16ff */
[----:B------:R-:W-:Y:S02]  /*267c0*/  LEA R150, P4, R2, UR6, 0x2 ;  /* 0x0000000602967c11 */ /* 0x000fe4000f8810ff */
[----:B------:R-:W-:Y:S01]  /*267d0*/  LEA.HI.X.SX32 R149, R0, UR7, 0x2, P5 ;  /* 0x0000000700957c11 */ /* 0x000fe2000a8f16ff */
[----:B------:R-:W-:Y:S01]  /*267e0*/  VIADD R0, R14, 0x3 ;  /* 0x000000030e007836 */ /* 0x000fe20000000000 */
[----:B------:R-:W-:Y:S01]  /*267f0*/  ISETP.LT.AND P6, PT, R18, UR4, !P0 ;  /* 0x0000000412007c0c */ /* 0x000fe2000c7c1270 */
[----:B------:R-:W-:Y:S01]  /*26800*/  ULDC UR4, c[0x0][0x22c] ;  /* 0x00008b0000047ab9 */ /* 0x000fe20000000800 */
[----:B------:R-:W-:-:S02]  /*26810*/  LEA.HI.X.SX32 R151, R2, UR7, 0x2, P4 ;  /* 0x0000000702977c11 */ /* 0x000fc4000a0f16ff */
[----:B--2---:R-:W-:Y:S01]  /*26820*/  ISETP.LT.AND P1, PT, R16, UR10, !P0 ;  /* 0x0000000a10007c0c */ /* 0x004fe2000c721270 */
[----:B------:R-:W-:Y:S01]  /*26830*/  IMAD.WIDE R244, R246, 0x4, R12 ;  /* 0x00000004f6f47825 */ /* 0x000fe200078e020c */
[----:B------:R-:W-:Y:S01]  /*26840*/  ISETP.LT.AND P4, PT, R17, UR12, !P0 ;  /* 0x0000000c11007c0c */ /* 0x000fe2000c781270 */
[----:B------:R-:W-:Y:S01]  /*26850*/  ULDC.64 UR6, c[0x0][0x228] ;  /* 0x00008a0000067ab9 */ /* 0x000fe20000000a00 */
[----:B------:R-:W-:Y:S01]  /*26860*/  ISETP.GE.AND P0, PT, R0, UR4, PT ;  /* 0x0000000400007c0c */ /* 0x000fe2000bf06270 */
[C---:B------:R-:W-:Y:S01]  /*26870*/  IMAD.WIDE R2, R246.reuse, 0x4, R150 ;  /* 0x00000004f6027825 */ /* 0x040fe200078e0296 */
[----:B------:R-:W2:Y:S01]  /*26880*/  LDL.LU R0, [R1+0x300] ;  /* 0x0003000001007983 */ /* 0x000ea20000300800 */
[----:B------:R-:W-:Y:S01]  /*26890*/  ISETP.LT.AND P5, PT, R15, UR8, !P3 ;  /* 0x000000080f007c0c */ /* 0x000fe2000dfa1270 */
[----:B------:R-:W-:Y:S01]  /*268a0*/  ULDC UR4, c[0x0][0x22c] ;  /* 0x00008b0000047ab9 */ /* 0x000fe20000000800 */
[----:B------:R-:W-:Y:S01]  /*268b0*/  IADD3 R19, R246, UR28, RZ ;  /* 0x0000001cf6137c10 */ /* 0x000fe2000fffe0ff */
[----:B------:R1:W-:Y:S01]  /*268c0*/  @P6 STG.E desc[UR18][R244.64], R247 ;  /* 0x000000f7f4006986 */ /* 0x0003e2000c101912 */
[----:B------:R-:W-:Y:S01]  /*268d0*/  ISETP.LT.AND P6, PT, R18, UR6, !P3 ;  /* 0x0000000612007c0c */ /* 0x000fe2000dfc1270 */
[----:B------:R-:W-:Y:S01]  /*268e0*/  IMAD.WIDE R210, R246, 0x4, R148 ;  /* 0x00000004f6d27825 */ /* 0x000fe200078e0294 */
[----:B------:R-:W-:Y:S01]  /*268f0*/  ULDC UR6, c[0x0][0x228] ;  /* 0x00008a0000067ab9 */ /* 0x000fe20000000800 */
[----:B------:R-:W-:Y:S01]  /*26900*/  ULDC UR8, c[0x0][0x228] ;  /* 0x00008a0000087ab9 */ /* 0x000fe20000000800 */
[----:B----4-:R4:W-:Y:S01]  /*26910*/  @P4 STG.E desc[UR18][R2.64], R249 ;  /* 0x000000f902004986 */ /* 0x0109e2000c101912 */
[----:B------:R-:W-:Y:S01]  /*26920*/  ISETP.LT.AND P4, PT, R17, UR22, !P3 ;  /* 0x0000001611007c0c */ /* 0x000fe2000df81270 */
[----:B------:R-:W-:Y:S01]  /*26930*/  ULDC UR10, c[0x0][0x228] ;  /* 0x00008a00000a7ab9 */ /* 0x000fe20000000800 */
[----:B------:R-:W-:Y:S01]  /*26940*/  ULDC UR12, c[0x0][0x228] ;  /* 0x00008a00000c7ab9 */ /* 0x000fe20000000800 */
[----:B-1----:R-:W-:-:S04]  /*26950*/  IMAD.WIDE R244, R19, 0x4, R208 ;  /* 0x0000000413f47825 */ /* 0x002fc800078e02d0 */
[----:B----4-:R-:W-:Y:S01]  /*26960*/  VIADD R2, R14, 0x4 ;  /* 0x000000040e027836 */ /* 0x010fe20000000000 */
[----:B------:R-:W4:Y:S01]  /*26970*/  LDL.LU R249, [R1+0x1060] ;  /* 0x0010600001f97983 */ /* 0x000f220000300800 */
[----:B------:R-:W-:-:S03]  /*26980*/  IMAD.WIDE R246, R19, 0x4, R12 ;  /* 0x0000000413f67825 */ /* 0x000fc600078e020c */
[----:B--2---:R1:W-:Y:S01]  /*26990*/  @P1 STG.E desc[UR18][R210.64], R0 ;  /* 0x00000000d2001986 */ /* 0x0043e2000c101912 */
[----:B------:R-:W-:Y:S01]  /*269a0*/  ISETP.GE.AND P1, PT, R2, UR4, PT ;  /* 0x0000000402007c0c */ /* 0x000fe2000bf26270 */
[----:B------:R-:W-:Y:S01]  /*269b0*/  IMAD.WIDE R2, R19, 0x4, R150 ;  /* 0x0000000413027825 */ /* 0x000fe200078e0296 */
[----:B------:R-:W-:Y:S01]  /*269c0*/  ISETP.LT.AND P3, PT, R16, UR20, !P3 ;  /* 0x0000001410007c0c */ /* 0x000fe2000df61270 */
[----:B---3--:R2:W-:Y:S01]  /*269d0*/  @P5 STG.E desc[UR18][R244.64], R243 ;  /* 0x000000f3f4005986 */ /* 0x0085e2000c101912 */
[----:B------:R-:W-:-:S03]  /*269e0*/  ULDC UR4, c[0x0][0x228] ;  /* 0x00008a0000047ab9 */ /* 0x000fc60000000800 */
[----:B------:R3:W-:Y:S01]  /*269f0*/  @P6 STG.E desc[UR18][R246.64], R251 ;  /* 0x000000fbf6006986 */ /* 0x0007e2000c101912 */
[----:B-1----:R-:W-:-:S03]  /*26a00*/  VIADD R0, R19, UR28 ;  /* 0x0000001c13007c36 */ /* 0x002fc60008000000 */
[----:B------:R1:W-:Y:S01]  /*26a10*/  @P4 STG.E desc[UR18][R2.64], R250 ;  /* 0x000000fa02004986 */ /* 0x0003e2000c101912 */
[----:B------:R-:W-:-:S03]  /*26a20*/  IMAD.WIDE R210, R19, 0x4, R148 ;  /* 0x0000000413d27825 */ /* 0x000fc600078e0294 */
[----:B--2---:R-:W2:Y:S04]  /*26a30*/  LDL.LU R243, [R1+0x514] ;  /* 0x0005140001f37983 */ /* 0x004ea80000300800 */
[----:B---3--:R-:W3:Y:S04]  /*26a40*/  LDL.LU R251, [R1+0x304] ;  /* 0x0003040001fb7983 */ /* 0x008ee80000300800 */
[----:B------:R-:W4:Y:S04]  /*26a50*/  LDL.LU R19, [R1+0x524] ;  /* 0x0005240001137983 */ /* 0x000f280000300800 */
[----:B-1----:R-:W3:Y:S04]  /*26a60*/  LDL.LU R250, [R1+0x105c] ;  /* 0x00105c0001fa7983 */ /* 0x002ee80000300800 */
[----:B------:R-:W2:Y:S01]  /*26a70*/  LDL.LU R3, [R1+0x504] ;  /* 0x0005040001037983 */ /* 0x000ea20000300800 */
[----:B------:R-:W-:-:S02]  /*26a80*/  ISETP.LT.AND P5, PT, R15, UR16, !P2 ;  /* 0x000000100f007c0c */ /* 0x000fc4000d7a1270 */
[----:B------:R-:W-:Y:S02]  /*26a90*/  ISETP.LT.AND P6, PT, R18, UR14, !P2 ;  /* 0x0000000e12007c0c */ /* 0x000fe4000d7c1270 */
[----:B------:R-:W-:Y:S01]  /*26aa0*/  ISETP.LT.AND P4, PT, R17, UR24, !P2 ;  /* 0x0000001811007c0c */ /* 0x000fe2000d781270 */
[C---:B------:R-:W-:Y:S01]  /*26ab0*/  IMAD.WIDE R244, R0.reuse, 0x4, R208 ;  /* 0x0000000400f47825 */ /* 0x040fe200078e02d0 */
[----:B------:R1:W-:Y:S03]  /*26ac0*/  @P3 STG.E desc[UR18][R210.64], R248 ;  /* 0x000000f8d2003986 */ /* 0x0003e6000c101912 */
[----:B------:R-:W-:Y:S01]  /*26ad0*/  IMAD.WIDE R246, R0, 0x4, R12 ;  /* 0x0000000400f67825 */ /* 0x000fe200078e020c */
[----:B-1----:R-:W-:-:S03]  /*26ae0*/  IADD3 R248, R14, 0x5, RZ ;  /* 0x000000050ef87810 */ /* 0x002fc60007ffe0ff */
[----:B--2---:R1:W-:Y:S01]  /*26af0*/  @P5 STG.E desc[UR18][R244.64], R3 ;  /* 0x00000003f4005986 */ /* 0x0043e2000c101912 */
[----:B------:R-:W-:Y:S01]  /*26b00*/  ISETP.LT.AND P5, PT, R18, UR4, !P0 ;  /* 0x0000000412007c0c */ /* 0x000fe2000c7a1270 */
[----:B------:R-:W-:Y:S02]  /*26b10*/  ULDC UR4, c[0x0][0x22c] ;  /* 0x00008b0000047ab9 */ /* 0x000fe40000000800 */
[----:B----4-:R2:W-:Y:S01]  /*26b20*/  @P6 STG.E desc[UR18][R246.64], R19 ;  /* 0x00000013f6006986 */ /* 0x0105e2000c101912 */
[----:B-1----:R-:W-:-:S04]  /*26b30*/  IMAD.WIDE R2, R0, 0x4, R150 ;  /* 0x0000000400027825 */ /* 0x002fc800078e0296 */
[----:B--2---:R-:W-:Y:S01]  /*26b40*/  VIADD R19, R0, UR28 ;  /* 0x0000001c00137c36 */ /* 0x004fe20008000000 */
[----:B------:R1:W-:Y:S01]  /*26b50*/  @P4 STG.E desc[UR18][R2.64], R243 ;  /* 0x000000f302004986 */ /* 0x0003e2000c101912 */
[----:B------:R-:W-:Y:S01]  /*26b60*/  ISETP.GE.AND P4, PT, R248, UR4, PT ;  /* 0x00000004f8007c0c */ /* 0x000fe2000bf86270 */
[----:B------:R-:W-:Y:S02]  /*26b70*/  ULDC UR4, c[0x0][0x228] ;  /* 0x00008a0000047ab9 */ /* 0x000fe40000000800 */
[----:B-1----:R-:W2:Y:S01]  /*26b80*/  LDL.LU R243, [R1+0x518] ;  /* 0x0005180001f37983 */ /* 0x002ea20000300800 */
[----:B------:R-:W-:-:S03]  /*26b90*/  IMAD.WIDE R2, R0, 0x4, R148 ;  /* 0x0000000400027825 */ /* 0x000fc600078e0294 */
[----:B------:R-:W4:Y:S04]  /*26ba0*/  LDL.LU R0, [R1+0x104] ;  /* 0x0001040001007983 */ /* 0x000f280000300800 */
[----:B------:R-:W2:Y:S01]  /*26bb0*/  LDL.LU R248, [R1+0x204] ;  /* 0x0002040001f87983 */ /* 0x000ea20000300800 */
[----:B------:R-:W-:Y:S01]  /*26bc0*/  ISETP.LT.AND P3, PT, R15, UR26, !P0 ;  /* 0x0000001a0f007c0c */ /* 0x000fe2000c761270 */
[----:B------:R-:W-:Y:S02]  /*26bd0*/  ULDC.64 UR26, c[0x0][0x228] ;  /* 0x00008a00001a7ab9 */ /* 0x000fe40000000a00 */
[----:B------:R-:W-:Y:S01]  /*26be0*/  ISETP.LT.AND P2, PT, R16, UR26, !P2 ;  /* 0x0000001a10007c0c */ /* 0x000fe2000d741270 */
[----:B------:R-:W-:Y:S01]  /*26bf0*/  IMAD.WIDE R210, R19, 0x4, R208 ;  /* 0x0000000413d27825 */ /* 0x000fe200078e02d0 */
[----:B------:R-:W-:Y:S01]  /*26c00*/  ISETP.LT.AND P6, PT, R17, UR6, !P0 ;  /* 0x0000000611007c0c */ /* 0x000fe2000c7c1270 */
[----:B------:R-:W-:-:S02]  /*26c10*/  ULDC UR6, c[0x0][0x228] ;  /* 0x00008a0000067ab9 */ /* 0x000fc40000000800 */
[----:B------:R-:W-:-:S08]  /*26c20*/  IMAD.WIDE R244, R19, 0x4, R12 ;  /* 0x0000000413f47825 */ /* 0x000fd000078e020c */
[----:B---3--:R1:W-:Y:S01]  /*26c30*/  @P2 STG.E desc[UR18][R2.64], R251 ;  /* 0x000000fb02002986 */ /* 0x0083e2000c101912 */
[----:B------:R-:W-:-:S04]  /*26c40*/  IMAD.WIDE R246, R19, 0x4, R150 ;  /* 0x0000000413f67825 */ /* 0x000fc800078e0296 */
[----:B-1----:R-:W-:Y:S01]  /*26c50*/  VIADD R2, R14, 0x6 ;  /* 0x000000060e027836 */ /* 0x002fe20000000000 */
[----:B------:R-:W3:Y:S04]  /*26c60*/  LDL.LU R251, [R1+0x1058] ;  /* 0x0010580001fb7983 */ /* 0x000ee80000300800 */
[----:B--2---:R-:W-:Y:S01]  /*26c70*/  @P3 STG.E desc[UR18][R210.64], R248 ;  /* 0x000000f8d2003986 */ /* 0x004fe2000c101912 */
[----:B------:R-:W-:Y:S01]  /*26c80*/  ISETP.LT.AND P3, PT, R16, UR4, !P0 ;  /* 0x0000000410007c0c */ /* 0x000fe2000c761270 */
[----:B------:R-:W-:Y:S02]  /*26c90*/  ULDC UR4, c[0x0][0x22c] ;  /* 0x00008b0000047ab9 */ /* 0x000fe40000000800 */
[----:B------:R-:W-:Y:S01]  /*26ca0*/  ISETP.GE.AND P2, PT, R2, UR4, PT ;  /* 0x0000000402007c0c */ /* 0x000fe2000bf46270 */
[----:B------:R-:W-:Y:S01]  /*26cb0*/  IMAD.WIDE R2, R19, 0x4, R148 ;  /* 0x0000000413027825 */ /* 0x000fe200078e0294 */
[----:B----4-:R1:W-:Y:S01]  /*26cc0*/  @P5 STG.E desc[UR18][R244.64], R0 ;  /* 0x00000000f4005986 */ /* 0x0103e2000c101912 */
[----:B------:R-:W-:Y:S01]  /*26cd0*/  ISETP.LT.AND P0, PT, R15, UR6, !P1 ;  /* 0x000000060f007c0c */ /* 0x000fe2000cf01270 */
[----:B------:R-:W-:Y:S01]  /*26ce0*/  ULDC UR4, c[0x0][0x22c] ;  /* 0x00008b0000047ab9 */ /* 0x000fe20000000800 */
[----:B-1----:R-:W-:Y:S01]  /*26cf0*/  VIADD R0, R19, UR28 ;  /* 0x0000001c13007c36 */ /* 0x002fe20008000000 */
[----:B------:R1:W-:Y:S01]  /*26d00*/  @P6 STG.E desc[UR18][R246.64], R242 ;  /* 0x000000f2f6006986 */ /* 0x0003e2000c101912 */
[----:B------:R-:W-:Y:S01]  /*26d10*/  ISETP.LT.AND P5, PT, R18, UR8, !P1 ;  /* 0x0000000812007c0c */ /* 0x000fe2000cfa1270 */
[----:B------:R-:W-:Y:S01]  /*26d20*/  VIADD R248, R14, 0x7 ;  /* 0x000000070ef87836 */ /* 0x000fe20000000000 */
[----:B------:R-:W-:Y:S01]  /*26d30*/  ULDC UR6, c[0x0][0x228] ;  /* 0x00008a0000067ab9 */ /* 0x000fe20000000800 */
[----:B------:R2:W-:Y:S04]  /*26d40*/  @P3 STG.E desc[UR18][R2.64], R249 ;  /* 0x000000f902003986 */ /* 0x0005e8000c101912 */
[----:B-1----:R-:W4:Y:S01]  /*26d50*/  LDL.LU R242, [R1+0x208] ;  /* 0x0002080001f27983 */ /* 0x002f220000300800 */
[----:B------:R-:W-:Y:S01]  /*26d60*/  ISETP.LT.AND P6, PT, R17, UR10, !P1 ;  /* 0x0000000a11007c0c */ /* 0x000fe2000cfc1270 */
[----:B------:R-:W-:-:S04]  /*26d70*/  IMAD.WIDE R210, R0, 0x4, R208 ;  /* 0x0000000400d27825 */ /* 0x000fc800078e02d0 */
[C---:B------:R-:W-:Y:S01]  /*26d80*/  IMAD.WIDE R244, R0.reuse, 0x4, R12 ;  /* 0x0000000400f47825 */ /* 0x040fe200078e020c */
[----:B------:R-:W3:Y:S03]  /*26d90*/  LDL.LU R19, [R1+0x528] ;  /* 0x0005280001137983 */ /* 0x000ee60000300800 */
[----:B------:R-:W-:Y:S01]  /*26da0*/  IMAD.WIDE R246, R0, 0x4, R150 ;  /* 0x0000000400f67825 */ /* 0x000fe200078e0296 */
[----:B--2---:R-:W2:Y:S01]  /*26db0*/  LDL.LU R3, [R1+0x508] ;  /* 0x0005080001037983 */ /* 0x004ea20000300800 */
[----:B------:R-:W-:Y:S01]  /*26dc0*/  ISETP.GE.AND P3, PT, R248, UR4, PT ;  /* 0x00000004f8007c0c */ /* 0x000fe2000bf66270 */
[----:B------:R-:W-:Y:S01]  /*26dd0*/  ULDC UR4, c[0x0][0x228] ;  /* 0x00008a0000047ab9 */ /* 0x000fe20000000800 */
[----:B------:R-:W-:Y:S01]  /*26de0*/  ULDC UR8, c[0x0][0x228] ;  /* 0x00008a0000087ab9 */ /* 0x000fe20000000800 */
[----:B------:R-:W4:Y:S01]  /*26df0*/  LDL.LU R249, [R1+0x308] ;  /* 0x0003080001f97983 */ /* 0x000f220000300800 */
[----:B------:R-:W-:-:S03]  /*26e00*/  ULDC UR10, c[0x0][0x228] ;  /* 0x00008a00000a7ab9 */ /* 0x000fc60000000800 */
[----:B------:R-:W4:Y:S01]  /*26e10*/  LDL.LU R248, [R1+0x8] ;  /* 0x0000080001f87983 */ /* 0x000f220000300800 */
[----:B------:R-:W-:Y:S01]  /*26e20*/  ISETP.LT.AND P1, PT, R16, UR4, !P1 ;  /* 0x0000000410007c0c */ /* 0x000fe2000cf21270 */
[----:B------:R-:W-:Y:S02]  /*26e30*/  ULDC UR4, c[0x0][0x228] ;  /* 0x00008a0000047ab9 */ /* 0x000fe40000000800 */
[----:B--2---:R-:W-:Y:S04]  /*26e40*/  @P0 STG.E desc[UR18][R210.64], R3 ;  /* 0x00000003d2000986 */ /* 0x004fe8000c101912 */
[----:B---3--:R-:W-:Y:S04]  /*26e50*/  @P5 STG.E desc[UR18][R244.64], R19 ;  /* 0x00000013f4005986 */ /* 0x008fe8000c101912 */
[----:B------:R1:W-:Y:S04]  /*26e60*/  @P6 STG.E desc[UR18][R246.64], R243 ;  /* 0x000000f3f6006986 */ /* 0x0003e8000c101912 */
[----:B-1----:R-:W2:Y:S04]  /*26e70*/  LDL.LU R247, [R1+0x108] ;  /* 0x0001080001f77983 */ /* 0x002ea80000300800 */
[----:B------:R-:W3:Y:S01]  /*26e80*/  LDL.LU R243, [R1+0x50c] ;  /* 0x00050c0001f37983 */ /* 0x000ee20000300800 */
[----:B------:R-:W-:Y:S01]  /*26e90*/  ISETP.LT.AND P0, PT, R15, UR4, !P4 ;  /* 0x000000040f007c0c */ /* 0x000fe2000e701270 */
[C---:B------:R-:W-:Y:S01]  /*26ea0*/  VIADD R19, R0.reuse, UR28 ;  /* 0x0000001c00137c36 */ /* 0x040fe20008000000 */
[----:B------:R-:W-:Y:S01]  /*26eb0*/  ULDC UR4, c[0x0][0x228] ;  /* 0x00008a0000047ab9 */ /* 0x000fe20000000800 */
[----:B------:R-:W-:Y:S01]  /*26ec0*/  IMAD.WIDE R2, R0, 0x4, R148 ;  /* 0x0000000400027825 */ /* 0x000fe200078e0294 */
[----:B------:R-:W-:-:S02]  /*26ed0*/  IADD3 R244, R14, 0x8, RZ ;  /* 0x000000080ef47810 */ /* 0x000fc40007ffe0ff */
[----:B------:R-:W-:Y:S01]  /*26ee0*/  ISETP.LT.AND P6, PT, R18, UR6, !P4 ;  /* 0x0000000612007c0c */ /* 0x000fe2000e7c1270 */
[----:B------:R-:W-:Y:S01]  /*26ef0*/  IMAD.WIDE R210, R19, 0x4, R208 ;  /* 0x0000000413d27825 */ /* 0x000fe200078e02d0 */
[----:B------:R-:W-:Y:S01]  /*26f00*/  ISETP.LT.AND P5, PT, R17, UR4, !P4 ;  /* 0x0000000411007c0c */ /* 0x000fe2000e7a1270 */
[----:B------:R-:W-:Y:S01]  /*26f10*/  ULDC UR4, c[0x0][0x22c] ;  /* 0x00008b0000047ab9 */ /* 0x000fe20000000800 */
[----:B----4-:R1:W-:Y:S01]  /*26f20*/  @P1 STG.E desc[UR18][R2.64], R249 ;  /* 0x000000f902001986 */ /* 0x0103e2000c101912 */
[----:B------:R-:W-:Y:S01]  /*26f30*/  ISETP.GE.AND P1, PT, R244, UR4, PT ;  /* 0x00000004f4007c0c */ /* 0x000fe2000bf26270 */
[----:B------:R-:W-:Y:S01]  /*26f40*/  ULDC UR4, c[0x0][0x228] ;  /* 0x00008a0000047ab9 */ /* 0x000fe20000000800 */
[----:B------:R-:W-:Y:S01]  /*26f50*/  ISETP.LT.AND P4, PT, R16, UR8, !P4 ;  /* 0x0000000810007c0c */ /* 0x000fe2000e781270 */
[----:B------:R4:W-:Y:S01]  /*26f60*/  @P0 STG.E desc[UR18][R210.64], R242 ;  /* 0x000000f2d2000986 */ /* 0x0009e2000c101912 */
[----:B------:R-:W-:Y:S01]  /*26f70*/  ISETP.LT.AND P0, PT, R15, UR4, !P2 ;  /* 0x000000040f007c0c */ /* 0x000fe2000d701270 */
[C---:B------:R-:W-:Y:S01]  /*26f80*/  IMAD.WIDE R244, R19.reuse, 0x4, R148 ;  /* 0x0000000413f47825 */ /* 0x040fe200078e0294 */
[----:B------:R-:W-:Y:S01]  /*26f90*/  ULDC UR4, c[0x0][0x228] ;  /* 0x00008a0000047ab9 */ /* 0x000fe20000000800 */
[----:B------:R-:W-:Y:S01]  /*26fa0*/  ULDC UR6, c[0x0][0x228] ;  /* 0x00008a0000067ab9 */ /* 0x000fe20000000800 */
[----:B------:R-:W-:Y:S01]  /*26fb0*/  ULDC UR8, c[0x0][0x228] ;  /* 0x00008a0000087ab9 */ /* 0x000fe20000000800 */
[C---:B-1----:R-:W-:Y:S01]  /*26fc0*/  IMAD.WIDE R2, R19.reuse, 0x4, R12 ;  /* 0x0000000413027825 */ /* 0x042fe200078e020c */
[----:B------:R-:W3:Y:S03]  /*26fd0*/  LDL.LU R249, [R1+0x51c] ;  /* 0x00051c0001f97983 */ /* 0x000ee60000300800 */
[C---:B----4-:R-:W-:Y:S01]  /*26fe0*/  IMAD.WIDE R210, R19.reuse, 0x4, R150 ;  /* 0x0000000413d27825 */ /* 0x050fe200078e0296 */
[----:B------:R-:W4:Y:S03]  /*26ff0*/  LDL.LU R242, [R1+0x20c] ;  /* 0x00020c0001f27983 */ /* 0x000f260000300800 */
[----:B------:R-:W-:-:S05]  /*27000*/  VIADD R19, R19, UR28 ;  /* 0x0000001c13137c36 */ /* 0x000fca0008000000 */
[C---:B------:R-:W-:Y:S01]  /*27010*/  IADD3 R0, R19.reuse, UR28, RZ ;  /* 0x0000001c13007c10 */ /* 0x040fe2000fffe0ff */
[----:B--2---:R1:W-:Y:S04]  /*27020*/  @P6 STG.E desc[UR18][R2.64], R247 ;  /* 0x000000f702006986 */ /* 0x0043e8000c101912 */
[----:B------:R2:W-:Y:S04]  /*27030*/  @P5 STG.E desc[UR18][R210.64], R248 ;  /* 0x000000f8d2005986 */ /* 0x0005e8000c101912 */
[----:B------:R3:W-:Y:S01]  /*27040*/  @P4 STG.E desc[UR18][R244.64], R250 ;  /* 0x000000faf4004986 */ /* 0x0007e2000c101912 */
[----:B-1----:R-:W-:Y:S01]  /*27050*/  IMAD.WIDE R2, R19, 0x4, R208 ;  /* 0x0000000413027825 */ /* 0x002fe200078e02d0 */
[----:B------:R-:W-:Y:S01]  /*27060*/  ISETP.LT.AND P4, PT, R18, UR4, !P2 ;  /* 0x0000000412007c0c */ /* 0x000fe2000d781270 */
[----:B------:R-:W-:-:S02]  /*27070*/  ULDC UR4, c[0x0][0x22c] ;  /* 0x00008b0000047ab9 */ /* 0x000fc40000000800 */
[----:B--2---:R-:W-:Y:S01]  /*27080*/  VIADD R248, R14, 0x9 ;  /* 0x000000090ef87836 */ /* 0x004fe20000000000 */
[----:B---3--:R1:W-:Y:S01]  /*27090*/  @P0 STG.E desc[UR18][R2.64], R243 ;  /* 0x000000f302000986 */ /* 0x0083e2000c101912 */
[----:B------:R-:W-:-:S03]  /*270a0*/  IMAD.WIDE R210, R19, 0x4, R150 ;  /* 0x0000000413d27825 */ /* 0x000fc600078e0296 */
[----:B------:R-:W2:Y:S01]  /*270b0*/  LDL.LU R250, [R1+0x10c] ;  /* 0x00010c0001fa7983 */ /* 0x000ea20000300800 */
[C---:B------:R-:W-:Y:S01]  /*270c0*/  IMAD.WIDE R244, R19.reuse, 0x4, R148 ;  /* 0x0000000413f47825 */ /* 0x040fe200078e0294 */
[----:B------:R-:W-:Y:S01]  /*270d0*/  ISETP.GE.AND P0, PT, R248, UR4, PT ;  /* 0x00000004f8007c0c */ /* 0x000fe2000bf06270 */
[----:B------:R-:W-:Y:S01]  /*270e0*/  ULDC UR4, c[0x0][0x228] ;  /* 0x00008a0000047ab9 */ /* 0x000fe20000000800 */
[----:B-1----:R-:W3:Y:S01]  /*270f0*/  LDL.LU R243, [R1+0xc] ;  /* 0x00000c0001f37983 */ /* 0x002ee20000300800 */
[----:B------:R-:W-:-:S03]  /*27100*/  IMAD.WIDE R2, R19, 0x4, R12 ;  /* 0x0000000413027825 */ /* 0x000fc600078e020c */
[----:B------:R-:W4:Y:S04]  /*27110*/  LDL.LU R19, [R1+0x30c] ;  /* 0x00030c0001137983 */ /* 0x000f280000300800 */
[----:B------:R-:W2:Y:S01]  /*27120*/  LDL.LU R248, [R1+0x52c] ;  /* 0x00052c0001f87983 */ /* 0x000ea20000300800 */
[----:B------:R-:W-:Y:S01]  /*27130*/  ISETP.LT.AND P5, PT, R17, UR6, !P2 ;  /* 0x0000000611007c0c */ /* 0x000fe2000d7a1270 */
[----:B------:R-:W-:Y:S01]  /*27140*/  IMAD.WIDE R246, R0, 0x4, R208 ;  /* 0x0000000400f67825 */ /* 0x000fe200078e02d0 */
[----:B------:R-:W-:Y:S01]  /*27150*/  ISETP.LT.AND P2, PT, R16, UR8, !P2 ;  /* 0x0000000810007c0c */ /* 0x000fe2000d741270 */
[----:B------:R-:W-:Y:S01]  /*27160*/  ULDC UR6, c[0x0][0x228] ;  /* 0x00008a0000067ab9 */ /* 0x000fe20000000800 */
[----:B------:R-:W-:Y:S01]  /*27170*/  ISETP.LT.AND P6, PT, R15, UR10, !P3 ;  /* 0x0000000a0f007c0c */ /* 0x000fe2000dfc1270 */
[----:B------:R-:W-:Y:S01]  /*27180*/  ULDC UR8, c[0x0][0x228] ;  /* 0x00008a0000087ab9 */ /* 0x000fe20000000800 */
[----:B------:R-:W-:Y:S01]  /*27190*/  ULDC UR10, c[0x0][0x228] ;  /* 0x00008a00000a7ab9 */ /* 0x000fe20000000800 */
[----:B--2---:R1:W-:Y:S06]  /*271a0*/  @P4 STG.E desc[UR18][R2.64], R248 ;  /* 0x000000f802004986 */ /* 0x0043ec000c101912 */
[----:B------:R2:W-:Y:S04]  /*271b0*/  @P5 STG.E desc[UR18][R210.64], R249 ;  /* 0x000000f9d2005986 */ /* 0x0005e8000c101912 */
[----:B----4-:R-:W-:Y:S04]  /*271c0*/  @P2 STG.E desc[UR18][R244.64], R19 ;  /* 0x00000013f4002986 */ /* 0x010fe8000c101912 */
[----:B-1----:R-:W4:Y:S04]  /*271d0*/  LDL.LU R248, [R1+0x550] ;  /* 0x0005500001f87983 */ /* 0x002f280000300800 */
[----:B--2---:R-:W2:Y:S04]  /*271e0*/  LDL.LU R249, [R1+0x530] ;  /* 0x0005300001f97983 */ /* 0x004ea80000300800 */
[----:B------:R1:W-:Y:S04]  /*271f0*/  @P6 STG.E desc[UR18][R246.64], R242 ;  /* 0x000000f2f6006986 */ /* 0x0003e8000c101912 */
[----:B-1----:R-:W2:Y:S01]  /*27200*/  LDL.LU R242, [R1+0x540] ;  /* 0x0005400001f27983 */ /* 0x002ea20000300800 */
[----:B------:R-:W-:Y:S01]  /*27210*/  ISETP.LT.AND P2, PT, R18, UR4, !P3 ;  /* 0x0000000412007c0c */ /* 0x000fe2000df41270 */
[----:B------:R-:W-:-:S02]  /*27220*/  ULDC UR4, c[0x0][0x228] ;  /* 0x00008a0000047ab9 */ /* 0x000fc40000000800 */
[----:B------:R-:W-:Y:S01]  /*27230*/  ISETP.LT.AND P4, PT, R17, UR4, !P3 ;  /* 0x0000000411007c0c */ /* 0x000fe2000df81270 */
[----:B------:R-:W-:Y:S01]  /*27240*/  IMAD.WIDE R2, R0, 0x4, R12 ;  /* 0x0000000400027825 */ /* 0x000fe200078e020c */
[----:B------:R-:W-:Y:S01]  /*27250*/  ISETP.LT.AND P3, PT, R16, UR6, !P3 ;  /* 0x0000000610007c0c */ /* 0x000fe2000df61270 */
[----:B------:R-:W-:Y:S02]  /*27260*/  ULDC UR4, c[0x0][0x22c] ;  /* 0x00008b0000047ab9 */ /* 0x000fe40000000800 */
[----:B------:R-:W-:Y:S02]  /*27270*/  VIADD R244, R14, 0xa ;  /* 0x0000000a0ef47836 */ /* 0x000fe40000000000 */
[----:B------:R-:W-:Y:S01]  /*27280*/  IMAD.WIDE R210, R0, 0x4, R150 ;  /* 0x0000000400d27825 */ /* 0x000fe200078e0296 */
[----:B------:R-:W-:Y:S01]  /*27290*/  ISETP.LT.AND P5, PT, R15, UR8, !P1 ;  /* 0x000000080f007c0c */ /* 0x000fe2000cfa1270 */
[----:B------:R-:W-:Y:S01]  /*272a0*/  ULDC UR6, c[0x0][0x228] ;  /* 0x00008a0000067ab9 */ /* 0x000fe20000000800 */
[----:B------:R1:W-:Y:S01]  /*272b0*/  @P2 STG.E desc[UR18][R2.64], R250 ;  /* 0x000000fa02002986 */ /* 0x0003e2000c101912 */
[----:B------:R-:W-:Y:S01]  /*272c0*/  ISETP.GE.AND P2, PT, R244, UR4, PT ;  /* 0x00000004f4007c0c */ /* 0x000fe2000bf46270 */
[----:B------:R-:W-:Y:S01]  /*272d0*/  ULDC UR4, c[0x0][0x228] ;  /* 0x00008a0000047ab9 */ /* 0x000fe20000000800 */
[----:B------:R-:W-:Y:S01]  /*272e0*/  ISETP.LT.AND P6, PT, R18, UR10, !P1 ;  /* 0x0000000a12007c0c */ /* 0x000fe2000cfc1270 */
[----:B---3--:R3:W-:Y:S01]  /*272f0*/  @P4 STG.E desc[UR18][R210.64], R243 ;  /* 0x000000f3d2004986 */ /* 0x0087e2000c101912 */
[C---:B------:R-:W-:Y:S01]  /*27300*/  VIADD R19, R0.reuse, UR28 ;  /* 0x0000001c00137c36 */ /* 0x040fe20008000000 */
[----:B------:R-:W-:Y:S01]  /*27310*/  ISETP.LT.AND P4, PT, R17, UR4, !P1 ;  /* 0x0000000411007c0c */ /* 0x000fe2000cf81270 */
[----:B------:R-:W-:Y:S01]  /*27320*/  ULDC UR4, c[0x0][0x228] ;  /* 0x00008a0000047ab9 */ /* 0x000fe20000000800 */
[----:B------:R-:W-:Y:S01]  /*27330*/  ULDC UR8, c[0x0][0x228] ;  /* 0x00008a0000087ab9 */ /* 0x000fe20000000800 */
[----:B-1----:R-:W-:Y:S01]  /*27340*/  IMAD.WIDE R2, R0, 0x4, R148 ;  /* 0x0000000400027825 */ /* 0x002fe200078e0294 */
[----:B------:R-:W2:Y:S01]  /*27350*/  LDL.LU R250, [R1+0x110] ;  /* 0x0001100001fa7983 */ /* 0x000ea20000300800 */
[----:B------:R-:W-:-:S02]  /*27360*/  ULDC UR10, c[0x0][0x228] ;  /* 0x00008a00000a7ab9 */ /* 0x000fc40000000800 */
[C---:B---3--:R-:W-:Y:S01]  /*27370*/  IMAD.WIDE R210, R19.reuse, 0x4, R208 ;  /* 0x0000000413d27825 */ /* 0x048fe200078e02d0 */
[----:B------:R1:W-:Y:S03]  /*27380*/  @P3 STG.E desc[UR18][R2.64], R251 ;  /* 0x000000fb02003986 */ /* 0x0003e6000c101912 */
[C---:B------:R-:W-:Y:S01]  /*27390*/  IMAD.WIDE R244, R19.reuse, 0x4, R12 ;  /* 0x0000000413f47825 */ /* 0x040fe200078e020c */
[----:B------:R-:W3:Y:S01]  /*273a0*/  LDL.LU R243, [R1+0x10] ;  /* 0x0000100001f37983 */ /* 0x000ee20000300800 */
[----:B------:R-:W-:Y:S01]  /*273b0*/  ISETP.LT.AND P1, PT, R16, UR4, !P1 ;  /* 0x0000000410007c0c */ /* 0x000fe2000cf21270 */
[----:B------:R-:W-:Y:S01]  /*273c0*/  ULDC UR4, c[0x0][0x22c] ;  /* 0x00008b0000047ab9 */ /* 0x000fe20000000800 */
[C---:B-1----:R-:W-:Y:S01]  /*273d0*/  IMAD.WIDE R2, R19.reuse, 0x4, R150 ;  /* 0x0000000413027825 */ /* 0x042fe200078e0296 */
[----:B------:R-:W3:Y:S03]  /*273e0*/  LDL.LU R251, [R1+0x554] ;  /* 0x0005540001fb7983 */ /* 0x000ee60000300800 */
[----:B------:R-:W-:Y:S01]  /*273f0*/  VIADD R0, R19, UR28 ;  /* 0x0000001c13007c36 */ /* 0x000fe20008000000 */
[----:B----4-:R1:W-:Y:S04]  /*27400*/  @P5 STG.E desc[UR18][R210.64], R248 ;  /* 0x000000f8d2005986 */ /* 0x0103e8000c101912 */
[----:B--2---:R2:W-:Y:S01]  /*27410*/  @P6 STG.E desc[UR18][R244.64], R249 ;  /* 0x000000f9f4006986 */ /* 0x0045e2000c101912 */
[----:B-1----:R-:W-:-:S03]  /*27420*/  IADD3 R248, R14, 0xb, RZ ;  /* 0x0000000b0ef87810 */ /* 0x002fc60007ffe0ff */
[----:B--2---:R-:W2:Y:S04]  /*27430*/  LDL.LU R249, [R1+0x534] ;  /* 0x0005340001f97983 */ /* 0x004ea80000300800 */
[----:B------:R1:W-:Y:S01]  /*27440*/  @P4 STG.E desc[UR18][R2.64], R242 ;  /* 0x000000f202004986 */ /* 0x0003e2000c101912 */
[----:B------:R-:W-:Y:S02]  /*27450*/  ISETP.GE.AND P4, PT, R248, UR4, PT ;  /* 0x00000004f8007c0c */ /* 0x000fe4000bf86270 */
[----:B------:R-:W-:Y:S02]  /*27460*/  ISETP.LT.AND P3, PT, R15, UR6, !P0 ;  /* 0x000000060f007c0c */ /* 0x000fe4000c761270 */
[----:B------:R-:W-:Y:S01]  /*27470*/  ISETP.LT.AND P5, PT, R18, UR8, !P0 ;  /* 0x0000000812007c0c */ /* 0x000fe2000c7a1270 */
[C---:B------:R-:W-:Y:S01]  /*27480*/  IMAD.WIDE R210, R0.reuse, 0x4, R208 ;  /* 0x0000000400d27825 */ /* 0x040fe200078e02d0 */
[----:B------:R-:W-:Y:S01]  /*27490*/  ISETP.LT.AND P6, PT, R17, UR10, !P0 ;  /* 0x0000000a11007c0c */ /* 0x000fe2000c7c1270 */
[----:B------:R-:W-:Y:S01]  /*274a0*/  ULDC UR4, c[0x0][0x228] ;  /* 0x00008a0000047ab9 */ /* 0x000fe20000000800 */
[----:B------:R-:W-:Y:S01]  /*274b0*/  ULDC UR6, c[0x0][0x228] ;  /* 0x00008a0000067ab9 */ /* 0x000fe20000000800 */
[----:B------:R-:W-:Y:S01]  /*274c0*/  IMAD.WIDE R244, R0, 0x4, R12 ;  /* 0x0000000400f47825 */ /* 0x000fe200078e020c */
[----:B------:R-:W-:Y:S01]  /*274d0*/  ULDC UR8, c[0x0][0x228] ;  /* 0x00008a0000087ab9 */ /* 0x000fe20000000800 */
[----:B-1----:R-:W4:Y:S01]  /*274e0*/  LDL.LU R242, [R1+0x544] ;  /* 0x0005440001f27983 */ /* 0x002f220000300800 */
[----:B------:R-:W-:Y:S01]  /*274f0*/  ULDC UR10, c[0x0][0x228] ;  /* 0x00008a00000a7ab9 */ /* 0x000fe20000000800 */
[----:B------:R-:W-:-:S02]  /*27500*/  IMAD.WIDE R2, R19, 0x4, R148 ;  /* 0x0000000413027825 */ /* 0x000fc400078e0294 */
[----:B------:R-:W3:Y:S04]  /*27510*/  LDL.LU R19, [R1+0x310] ;  /* 0x0003100001137983 */ /* 0x000ee80000300800 */
[----:B------:R-:W2:Y:S01]  /*27520*/  LDL.LU R248, [R1+0x400] ;  /* 0x0004000001f87983 */ /* 0x000ea20000300800 */
[----:B------:R-:W-:-:S03]  /*27530*/  IMAD.WIDE R246, R0, 0x4, R150 ;  /* 0x0000000400f67825 */ /* 0x000fc600078e0296 */
[----:B--2---:R1:W-:Y:S04]  /*27540*/  @P1 STG.E desc[UR18][R2.64], R248 ;  /* 0x000000f802001986 */ /* 0x0043e8000c101912 */
[----:B---3--:R2:W-:Y:S01]  /*27550*/  @P3 STG.E desc[UR18][R210.64], R19 ;  /* 0x00000013d2003986 */ /* 0x0085e2000c101912 */
[----:B------:R-:W-:Y:S01]  /*27560*/  ISETP.LT.AND P3, PT, R16, UR4, !P0 ;  /* 0x0000000410007c0c */ /* 0x000fe2000c761270 */
[----:B------:R-:W-:Y:S02]  /*27570*/  ULDC UR4, c[0x0][0x22c] ;  /* 0x00008b0000047ab9 */ /* 0x000fe40000000800 */
[----:B------:R3:W-:Y:S01]  /*27580*/  @P5 STG.E desc[UR18][R244.64], R250 ;  /* 0x000000faf4005986 */ /* 0x0007e2000c101912 */
[----:B-1----:R-:W-:-:S03]  /*27590*/  VIADD R2, R14, 0xc ;  /* 0x0000000c0e027836 */ /* 0x002fc60000000000 */
[----:B------:R1:W-:Y:S01]  /*275a0*/  @P6 STG.E desc[UR18][R246.64], R243 ;  /* 0x000000f3f6006986 */ /* 0x0003e2000c101912 */
[----:B--2---:R-:W-:Y:S01]  /*275b0*/  VIADD R19, R0, UR28 ;  /* 0x0000001c00137c36 */ /* 0x004fe20008000000 */
[----:B------:R-:W-:Y:S01]  /*275c0*/  ISETP.GE.AND P1, PT, R2, UR4, PT ;  /* 0x0000000402007c0c */ /* 0x000fe2000bf26270 */
[----:B------:R-:W-:Y:S01]  /*275d0*/  IMAD.WIDE R2, R0, 0x4, R148 ;  /* 0x0000000400027825 */ /* 0x000fe200078e0294 */
[----:B---3--:R-:W2:Y:S01]  /*275e0*/  LDL.LU R250, [R1+0x404] ;  /* 0x0004040001fa7983 */ /* 0x008ea20000300800 */
[----:B------:R-:W-:Y:S02]  /*275f0*/  ISETP.LT.AND P0, PT, R15, UR6, !P2 ;  /* 0x000000060f007c0c */ /* 0x000fe4000d701270 */
[----:B------:R-:W-:Y:S02]  /*27600*/  ISETP.LT.AND P5, PT, R18, UR8, !P2 ;  /* 0x0000000812007c0c */ /* 0x000fe4000d7a1270 */
[----:B------:R-:W-:Y:S01]  /*27610*/  ISETP.LT.AND P6, PT, R17, UR10, !P2 ;  /* 0x0000000a11007c0c */ /* 0x000fe2000d7c1270 */
[----:B-1----:R-:W3:Y:S01]  /*27620*/  LDL.LU R243, [R1+0x314] ;  /* 0x0003140001f37983 */ /* 0x002ee20000300800 */
[----:B------:R-:W-:Y:S01]  /*27630*/  VIADD R248, R14, 0xd ;  /* 0x0000000d0ef87836 */ /* 0x000fe20000000000 */
[----:B------:R-:W-:Y:S01]  /*27640*/  ULDC UR4, c[0x0][0x22c] ;  /* 0x00008b0000047ab9 */ /* 0x000fe20000000800 */
[C---:B------:R-:W-:Y:S01]  /*27650*/  IMAD.WIDE R210, R19.reuse, 0x4, R208 ;  /* 0x0000000413d27825 */ /* 0x040fe200078e02d0 */
[----:B------:R-:W4:Y:S01]  /*27660*/  LDL.LU R0, [R1+0x210] ;  /* 0x0002100001007983 */ /* 0x000f220000300800 */
[----:B------:R-:W-:Y:S01]  /*27670*/  ULDC UR6, c[0x0][0x228] ;  /* 0x00008a0000067ab9 */ /* 0x000fe20000000800 */
[----:B------:R-:W-:Y:S01]  /*27680*/  ULDC UR8, c[0x0][0x228] ;  /* 0x00008a0000087ab9 */ /* 0x000fe20000000800 */
[----:B------:R-:W-:Y:S01]  /*27690*/  IMAD.WIDE R244, R19, 0x4, R12 ;  /* 0x0000000413f47825 */ /* 0x000fe200078e020c */
[----:B------:R-:W-:-:S03]  /*276a0*/  ULDC UR10, c[0x0][0x228] ;  /* 0x00008a00000a7ab9 */ /* 0x000fc60000000800 */
[----:B------:R-:W-:Y:S01]  /*276b0*/  IMAD.WIDE R246, R19, 0x4, R150 ;  /* 0x0000000413f67825 */ /* 0x000fe200078e0296 */
[----:B----4-:R-:W-:Y:S01]  /*276c0*/  @P3 STG.E desc[UR18][R2.64], R0 ;  /* 0x0000000002003986 */ /* 0x010fe2000c101912 */
[----:B------:R-:W-:Y:S01]  /*276d0*/  ISETP.GE.AND P3, PT, R248, UR4, PT ;  /* 0x00000004f8007c0c */ /* 0x000fe2000bf66270 */
[----:B------:R-:W-:Y:S02]  /*276e0*/  ULDC UR4, c[0x0][0x228] ;  /* 0x00008a0000047ab9 */ /* 0x000fe40000000800 */
[----:B------:R-:W-:Y:S04]  /*276f0*/  @P0 STG.E desc[UR18][R210.64], R251 ;  /* 0x000000fbd2000986 */ /* 0x000fe8000c101912 */
[----:B------:R1:W-:Y:S04]  /*27700*/  @P5 STG.E desc[UR18][R244.64], R249 ;  /* 0x000000f9f4005986 */ /* 0x0003e8000c101912 */
[----:B------:R-:W4:Y:S04]  /*27710*/  LDL.LU R248, [R1+0x14] ;  /* 0x0000140001f87983 */ /* 0x000f280000300800 */
[----:B------:R2:W-:Y:S04]  /*27720*/  @P6 STG.E desc[UR18][R246.64], R242 ;  /* 0x000000f2f6006986 */ /* 0x0005e8000c101912 */
[----:B-1----:R-:W4:Y:S04]  /*27730*/  LDL.LU R249, [R1+0x214] ;  /* 0x0002140001f97983 */ /* 0x002f280000300800 */
[----:B--2---:R-:W2:Y:S04]  /*27740*/  LDL.LU R247, [R1+0x114] ;  /* 0x0001140001f77983 */ /* 0x004ea80000300800 */
[----:B------:R-:W4:Y:S01]  /*27750*/  LDL.LU R242, [R1+0x558] ;  /* 0x0005580001f27983 */ /* 0x000f220000300800 */
[----:B------:R-:W-:Y:S01]  /*27760*/  ISETP.LT.AND P2, PT, R16, UR4, !P2 ;  /* 0x0000000410007c0c */ /* 0x000fe2000d741270 */
[----:B------:R-:W-:-:S02]  /*27770*/  ULDC UR4, c[0x0][0x228] ;  /* 0x00008a0000047ab9 */ /* 0x000fc40000000800 */
[----:B------:R-:W-:Y:S01]  /*27780*/  ISETP.LT.AND P0, PT, R15, UR4, !P4 ;  /* 0x000000040f007c0c */ /* 0x000fe2000e701270 */
[C---:B------:R-:W-:Y:S01]  /*27790*/  VIADD R0, R19.reuse, UR28 ;  /* 0x0000001c13007c36 */ /* 0x040fe20008000000 */
[----:B------:R-:W-:Y:S01]  /*277a0*/  ULDC UR4, c[0x0][0x228] ;  /* 0x00008a0000047ab9 */ /* 0x000fe20000000800 */
[----:B------:R-:W-:Y:S01]  /*277b0*/  IMAD.WIDE R2, R19, 0x4, R148 ;  /* 0x0000000413027825 */ /* 0x000fe200078e0294 */
[----:B------:R-:W-:Y:S01]  /*277c0*/  IADD3 R244, R14, 0xe, RZ ;  /* 0x0000000e0ef47810 */ /* 0x000fe20007ffe0ff */
[----:B------:R-:W4:Y:S01]  /*277d0*/  LDL.LU R251, [R1+0x548] ;  /* 0x0005480001fb7983 */ /* 0x000f220000300800 */
[----:B------:R-:W-:Y:S01]  /*277e0*/  ISETP.LT.AND P6, PT, R18, UR6, !P4 ;  /* 0x0000000612007c0c */ /* 0x000fe2000e7c1270 */
        /* <DEDUP_REMOVED lines=8> */
[----:B------:R-:W-:Y:S01]  /*27870*/  ISETP.LT.AND P0, PT, R15, UR4, !P1 ;  /* 0x000000040f007c0c */ /* 0x000fe2000cf01270 */
[C---:B------:R-:W-:Y:S01]  /*27880*/  VIADD R19, R0.reuse, UR28 ;  /* 0x0000001c00137c36 */ /* 0x040fe20008000000 */
[----:B------:R-:W-:Y:S01]  /*27890*/  ULDC UR4, c[0x0][0x228] ;  /* 0x00008a0000047ab9 */ /* 0x000fe20000000800 */
[----:B------:R-:W-:Y:S01]  /*278a0*/  ULDC UR6, c[0x0][0x228] ;  /* 0x00008a0000067ab9 */ /* 0x000fe20000000800 */
[----:B-1----:R-:W-:Y:S01]  /*278b0*/  IMAD.WIDE R2, R0, 0x4, R12 ;  /* 0x0000000400027825 */ /* 0x002fe200078e020c */
[----:B------:R-:W4:Y:S01]  /*278c0*/  LDL.LU R250, [R1+0x408] ;  /* 0x0004080001fa7983 */ /* 0x000f220000300800 */
[----:B------:R-:W-:-:S02]  /*278d0*/  ULDC UR8, c[0x0][0x228] ;  /* 0x00008a0000087ab9 */ /* 0x000fc40000000800 */
[C---:B---3--:R-:W-:Y:S01]  /*278e0*/  IMAD.WIDE R210, R0.reuse, 0x4, R150 ;  /* 0x0000000400d27825 */ /* 0x048fe200078e0296 */
[----:B------:R-:W3:Y:S03]  /*278f0*/  LDL.LU R243, [R1+0x318] ;  /* 0x0003180001f37983 */ /* 0x000ee60000300800 */
[----:B------:R-:W-:Y:S01]  /*27900*/  IMAD.WIDE R244, R0, 0x4, R148 ;  /* 0x0000000400f47825 */ /* 0x000fe200078e0294 */
[C---:B------:R-:W-:Y:S01]  /*27910*/  IADD3 R0, R19.reuse, UR28, RZ ;  /* 0x0000001c13007c10 */ /* 0x040fe2000fffe0ff */
[----:B--2---:R1:W-:Y:S04]  /*27920*/  @P6 STG.E desc[UR18][R2.64], R247 ;  /* 0x000000f702006986 */ /* 0x0043e8000c101912 */
[----:B----4-:R2:W-:Y:S04]  /*27930*/  @P5 STG.E desc[UR18][R210.64], R248 ;  /* 0x000000f8d2005986 */ /* 0x0105e8000c101912 */
[----:B------:R4:W-:Y:S01]  /*27940*/  @P4 STG.E desc[UR18][R244.64], R249 ;  /* 0x000000f9f4004986 */ /* 0x0009e2000c101912 */
[----:B-1----:R-:W-:-:S04]  /*27950*/  IMAD.WIDE R2, R19, 0x4, R208 ;  /* 0x0000000413027825 */ /* 0x002fc800078e02d0 */
[C---:B--2---:R-:W-:Y:S01]  /*27960*/  IMAD.WIDE R210, R19.reuse, 0x4, R150 ;  /* 0x0000000413d27825 */ /* 0x044fe200078e0296 */
[----:B------:R1:W-:Y:S03]  /*27970*/  @P0 STG.E desc[UR18][R2.64], R242 ;  /* 0x000000f202000986 */ /* 0x0003e6000c101912 */
[C---:B----4-:R-:W-:Y:S01]  /*27980*/  IMAD.WIDE R244, R19.reuse, 0x4, R148 ;  /* 0x0000000413f47825 */ /* 0x050fe200078e0294 */
[----:B------:R-:W2:Y:S04]  /*27990*/  LDL.LU R249, [R1+0x118] ;  /* 0x0001180001f97983 */ /* 0x000ea80000300800 */
[----:B-1----:R-:W4:Y:S01]  /*279a0*/  LDL.LU R242, [R1+0x18] ;  /* 0x0000180001f27983 */ /* 0x002f220000300800 */
[----:B------:R-:W-:-:S03]  /*279b0*/  IMAD.WIDE R2, R19, 0x4, R12 ;  /* 0x0000000413027825 */ /* 0x000fc600078e020c */
[----:B------:R-:W3:Y:S01]  /*279c0*/  LDL.LU R19, [R1+0x538] ;  /* 0x0005380001137983 */ /* 0x000ee20000300800 */
[----:B------:R-:W-:Y:S02]  /*279d0*/  ISETP.LT.AND P4, PT, R18, UR4, !P1 ;  /* 0x0000000412007c0c */ /* 0x000fe4000cf81270 */
[----:B------:R-:W-:Y:S01]  /*279e0*/  ISETP.LT.AND P6, PT, R15, UR10, !P3 ;  /* 0x0000000a0f007c0c */ /* 0x000fe2000dfc1270 */
[----:B------:R-:W-:Y:S01]  /*279f0*/  VIADD R248, R14, 0xf ;  /* 0x0000000f0ef87836 */ /* 0x000fe20000000000 */
[----:B------:R-:W-:Y:S01]  /*27a00*/  ISETP.LT.AND P5, PT, R17, UR6, !P1 ;  /* 0x0000000611007c0c */ /* 0x000fe2000cfa1270 */
[----:B------:R-:W-:Y:S01]  /*27a10*/  IMAD.WIDE R246, R0, 0x4, R208 ;  /* 0x0000000400f67825 */ /* 0x000fe200078e02d0 */
[----:B------:R-:W-:Y:S01]  /*27a20*/  ISETP.LT.AND P1, PT, R16, UR8, !P1 ;  /* 0x0000000810007c0c */ /* 0x000fe2000cf21270 */
[----:B------:R-:W-:Y:S01]  /*27a30*/  ULDC UR4, c[0x0][0x22c] ;  /* 0x00008b0000047ab9 */ /* 0x000fe20000000800 */
[----:B------:R-:W-:Y:S01]  /*27a40*/  ULDC UR6, c[0x0][0x228] ;  /* 0x00008a0000067ab9 */ /* 0x000fe20000000800 */
[----:B------:R-:W-:Y:S01]  /*27a50*/  ISETP.GE.AND P0, PT, R248, UR4, PT ;  /* 0x00000004f8007c0c */ /* 0x000fe2000bf06270 */
[----:B------:R-:W-:Y:S01]  /*27a60*/  ULDC UR4, c[0x0][0x228] ;  /* 0x00008a0000047ab9 */ /* 0x000fe20000000800 */
[----:B------:R-:W4:Y:S01]  /*27a70*/  LDL.LU R248, [R1+0x55c] ;  /* 0x00055c0001f87983 */ /* 0x000f220000300800 */
[----:B------:R-:W-:Y:S01]  /*27a80*/  ULDC UR8, c[0x0][0x228] ;  /* 0x00008a0000087ab9 */ /* 0x000fe20000000800 */
[----:B------:R-:W-:-:S02]  /*27a90*/  ULDC UR10, c[0x0][0x228] ;  /* 0x00008a00000a7ab9 */ /* 0x000fc40000000800 */
[----:B---3--:R-:W-:Y:S04]  /*27aa0*/  @P4 STG.E desc[UR18][R2.64], R19 ;  /* 0x0000001302004986 */ /* 0x008fe8000c101912 */
[----:B------:R-:W-:Y:S04]  /*27ab0*/  @P5 STG.E desc[UR18][R210.64], R251 ;  /* 0x000000fbd2005986 */ /* 0x000fe8000c101912 */
[----:B------:R1:W-:Y:S04]  /*27ac0*/  @P1 STG.E desc[UR18][R244.64], R250 ;  /* 0x000000faf4001986 */ /* 0x0003e8000c101912 */
[----:B------:R3:W-:Y:S04]  /*27ad0*/  @P6 STG.E desc[UR18][R246.64], R243 ;  /* 0x000000f3f6006986 */ /* 0x0007e8000c101912 */
[----:B-1----:R-:W4:Y:S04]  /*27ae0*/  LDL.LU R250, [R1+0x53c] ;  /* 0x00053c0001fa7983 */ /* 0x002f280000300800 */
[----:B---3--:R-:W3:Y:S04]  /*27af0*/  LDL.LU R247, [R1+0x218] ;  /* 0x0002180001f77983 */ /* 0x008ee80000300800 */
[----:B------:R-:W3:Y:S01]  /*27b00*/  LDL.LU R243, [R1+0x54c] ;  /* 0x00054c0001f37983 */ /* 0x000ee20000300800 */
[----:B------:R-:W-:Y:S01]  /*27b10*/  ISETP.LT.AND P1, PT, R18, UR4, !P3 ;  /* 0x0000000412007c0c */ /* 0x000fe2000df21270 */
[----:B------:R-:W-:-:S02]  /*27b20*/  ULDC UR4, c[0x0][0x228] ;  /* 0x00008a0000047ab9 */ /* 0x000fc40000000800 */
[----:B------:R-:W-:Y:S01]  /*27b30*/  ISETP.LT.AND P4, PT, R17, UR4, !P3 ;  /* 0x0000000411007c0c */ /* 0x000fe2000df81270 */
[----:B------:R-:W-:Y:S01]  /*27b40*/  IMAD.WIDE R210, R0, 0x4, R12 ;  /* 0x0000000400d27825 */ /* 0x000fe200078e020c */
[----:B------:R-:W-:Y:S01]  /*27b50*/  ISETP.LT.AND P3, PT, R16, UR6, !P3 ;  /* 0x0000000610007c0c */ /* 0x000fe2000df61270 */
[----:B------:R-:W-:Y:S02]  /*27b60*/  ULDC UR4, c[0x0][0x22c] ;  /* 0x00008b0000047ab9 */ /* 0x000fe40000000800 */
[----:B------:R-:W-:Y:S01]  /*27b70*/  VIADD R244, R14, 0x10 ;  /* 0x000000100ef47836 */ /* 0x000fe20000000000 */
[----:B------:R-:W-:Y:S01]  /*27b80*/  ISETP.LT.AND P5, PT, R15, UR8, !P2 ;  /* 0x000000080f007c0c */ /* 0x000fe2000d7a1270 */
[----:B------:R-:W-:Y:S01]  /*27b90*/  IMAD.WIDE R2, R0, 0x4, R150 ;  /* 0x0000000400027825 */ /* 0x000fe200078e0296 */
[----:B------:R-:W-:Y:S01]  /*27ba0*/  ISETP.LT.AND P6, PT, R18, UR10, !P2 ;  /* 0x0000000a12007c0c */ /* 0x000fe2000d7c1270 */
[----:B------:R-:W-:Y:S01]  /*27bb0*/  ULDC UR6, c[0x0][0x228] ;  /* 0x00008a0000067ab9 */ /* 0x000fe20000000800 */
[----:B--2---:R1:W-:Y:S01]  /*27bc0*/  @P1 STG.E desc[UR18][R210.64], R249 ;  /* 0x000000f9d2001986 */ /* 0x0043e2000c101912 */
[----:B------:R-:W-:Y:S01]  /*27bd0*/  ISETP.GE.AND P1, PT, R244, UR4, PT ;  /* 0x00000004f4007c0c */ /* 0x000fe2000bf26270 */
[C---:B------:R-:W-:Y:S01]  /*27be0*/  VIADD R19, R0.reuse, UR28 ;  /* 0x0000001c00137c36 */ /* 0x040fe20008000000 */
[----:B------:R-:W-:Y:S01]  /*27bf0*/  ULDC UR4, c[0x0][0x228] ;  /* 0x00008a0000047ab9 */ /* 0x000fe20000000800 */
[----:B----4-:R2:W-:Y:S01]  /*27c00*/  @P4 STG.E desc[UR18][R2.64], R242 ;  /* 0x000000f202004986 */ /* 0x0105e2000c101912 */
[----:B------:R-:W-:Y:S01]  /*27c10*/  ISETP.LT.AND P4, PT, R17, UR4, !P2 ;  /* 0x0000000411007c0c */ /* 0x000fe2000d781270 */
[----:B------:R-:W-:Y:S01]  /*27c20*/  IMAD.WIDE R244, R19, 0x4, R12 ;  /* 0x0000000413f47825 */ /* 0x000fe200078e020c */
[----:B------:R-:W-:Y:S01]  /*27c30*/  ULDC UR4, c[0x0][0x228] ;  /* 0x00008a0000047ab9 */ /* 0x000fe20000000800 */
[----:B------:R-:W-:Y:S01]  /*27c40*/  ULDC UR8, c[0x0][0x228] ;  /* 0x00008a0000087ab9 */ /* 0x000fe20000000800 */
[----:B------:R-:W-:Y:S01]  /*27c50*/  ULDC UR10, c[0x0][0x228] ;  /* 0x00008a00000a7ab9 */ /* 0x000fe20000000800 */
[----:B-1----:R-:W-:-:S04]  /*27c60*/  IMAD.WIDE R210, R0, 0x4, R148 ;  /* 0x0000000400d27825 */ /* 0x002fc800078e0294 */
[C---:B--2---:R-:W-:Y:S01]  /*27c70*/  IMAD.WIDE R2, R19.reuse, 0x4, R208 ;  /* 0x0000000413027825 */ /* 0x044fe200078e02d0 */
[----:B------:R-:W2:Y:S04]  /*27c80*/  LDL.LU R242, [R1+0x40c] ;  /* 0x00040c0001f27983 */ /* 0x000ea80000300800 */
[----:B------:R-:W4:Y:S01]  /*27c90*/  LDL.LU R251, [R1+0x11c] ;  /* 0x00011c0001fb7983 */ /* 0x000f220000300800 */
[----:B------:R-:W-:-:S03]  /*27ca0*/  VIADD R0, R19, UR28 ;  /* 0x0000001c13007c36 */ /* 0x000fc60008000000 */
[----:B------:R-:W4:Y:S04]  /*27cb0*/  LDL.LU R249, [R1+0x1c] ;  /* 0x00001c0001f97983 */ /* 0x000f280000300800 */
[----:B---3--:R-:W-:Y:S04]  /*27cc0*/  @P3 STG.E desc[UR18][R210.64], R247 ;  /* 0x000000f7d2003986 */ /* 0x008fe8000c101912 */
[----:B------:R1:W-:Y:S04]  /*27cd0*/  @P5 STG.E desc[UR18][R2.64], R248 ;  /* 0x000000f802005986 */ /* 0x0003e8000c101912 */
[----:B------:R-:W-:Y:S01]  /*27ce0*/  @P6 STG.E desc[UR18][R244.64], R250 ;  /* 0x000000faf4006986 */ /* 0x000fe2000c101912 */
[----:B-1----:R-:W-:-:S05]  /*27cf0*/  IMAD.WIDE R2, R19, 0x4, R150 ;  /* 0x0000000413027825 */ /* 0x002fca00078e0296 */
[----:B------:R1:W-:Y:S04]  /*27d00*/  @P4 STG.E desc[UR18][R2.64], R243 ;  /* 0x000000f302004986 */ /* 0x0003e8000c101912 */
[----:B-1----:R-:W3:Y:S01]  /*27d10*/  LDL.LU R243, [R1+0x21c] ;  /* 0x00021c0001f37983 */ /* 0x002ee20000300800 */
[----:B------:R-:W-:-:S03]  /*27d20*/  IMAD.WIDE R2, R19, 0x4, R148 ;  /* 0x0000000413027825 */ /* 0x000fc600078e0294 */
[----:B------:R-:W3:Y:S04]  /*27d30*/  LDL.LU R250, [R1+0x570] ;  /* 0x0005700001fa7983 */ /* 0x000ee80000300800 */
[----:B------:R-:W4:Y:S01]  /*27d40*/  LDL.LU R19, [R1+0x31c] ;  /* 0x00031c0001137983 */ /* 0x000f220000300800 */
[----:B------:R-:W-:Y:S01]  /*27d50*/  ISETP.LT.AND P2, PT, R16, UR4, !P2 ;  /* 0x0000000410007c0c */ /* 0x000fe2000d741270 */
[----:B------:R-:W-:Y:S01]  /*27d60*/  IMAD.WIDE R210, R0, 0x4, R208 ;  /* 0x0000000400d27825 */ /* 0x000fe200078e02d0 */
[----:B------:R-:W-:Y:S01]  /*27d70*/  ISETP.LT.AND P3, PT, R15, UR6, !P0 ;  /* 0x000000060f007c0c */ /* 0x000fe2000c761270 */
[----:B------:R-:W-:Y:S01]  /*27d80*/  ULDC UR4, c[0x0][0x22c] ;  /* 0x00008b0000047ab9 */ /* 0x000fe20000000800 */
[----:B------:R-:W-:Y:S02]  /*27d90*/  ISETP.LT.AND P5, PT, R18, UR8, !P0 ;  /* 0x0000000812007c0c */ /* 0x000fe4000c7a1270 */
[----:B------:R-:W-:Y:S01]  /*27da0*/  IADD3 R248, R14, 0x11, RZ ;  /* 0x000000110ef87810 */ /* 0x000fe20007ffe0ff */
[----:B------:R-:W-:Y:S01]  /*27db0*/  IMAD.WIDE R244, R0, 0x4, R12 ;  /* 0x0000000400f47825 */ /* 0x000fe200078e020c */
[----:B------:R-:W-:Y:S01]  /*27dc0*/  ISETP.LT.AND P6, PT, R17, UR10, !P0 ;  /* 0x0000000a11007c0c */ /* 0x000fe2000c7c1270 */
[----:B------:R-:W-:Y:S01]  /*27dd0*/  ULDC UR6, c[0x0][0x228] ;  /* 0x00008a0000067ab9 */ /* 0x000fe20000000800 */
[----:B------:R-:W-:Y:S01]  /*27de0*/  ISETP.GE.AND P4, PT, R248, UR4, PT ;  /* 0x00000004f8007c0c */ /* 0x000fe2000bf86270 */
[----:B------:R-:W-:Y:S01]  /*27df0*/  IMAD.WIDE R246, R0, 0x4, R150 ;  /* 0x0000000400f67825 */ /* 0x000fe200078e0296 */
[----:B------:R-:W-:Y:S01]  /*27e00*/  ULDC UR4, c[0x0][0x228] ;  /* 0x00008a0000047ab9 */ /* 0x000fe20000000800 */
[----:B--2---:R1:W-:Y:S01]  /*27e10*/  @P2 STG.E desc[UR18][R2.64], R242 ;  /* 0x000000f202002986 */ /* 0x0043e2000c101912 */
[----:B------:R-:W-:Y:S01]  /*27e20*/  ULDC UR8, c[0x0][0x228] ;  /* 0x00008a0000087ab9 */ /* 0x000fe20000000800 */
[----:B------:R-:W-:Y:S01]  /*27e30*/  ULDC UR10, c[0x0][0x228] ;  /* 0x00008a00000a7ab9 */ /* 0x000fe20000000800 */
[----:B-1----:R-:W-:Y:S01]  /*27e40*/  VIADD R2, R14, 0x12 ;  /* 0x000000120e027836 */ /* 0x002fe20000000000 */
[----:B------:R-:W2:Y:S04]  /*27e50*/  LDL.LU R242, [R1+0x560] ;  /* 0x0005600001f27983 */ /* 0x000ea80000300800 */
[----:B----4-:R1:W-:Y:S01]  /*27e60*/  @P3 STG.E desc[UR18][R210.64], R19 ;  /* 0x00000013d2003986 */ /* 0x0103e2000c101912 */
[----:B------:R-:W-:Y:S01]  /*27e70*/  ISETP.LT.AND P3, PT, R16, UR4, !P0 ;  /* 0x0000000410007c0c */ /* 0x000fe2000c761270 */
[----:B------:R-:W-:-:S02]  /*27e80*/  ULDC UR4, c[0x0][0x22c] ;  /* 0x00008b0000047ab9 */ /* 0x000fc40000000800 */
[----:B------:R4:W-:Y:S01]  /*27e90*/  @P5 STG.E desc[UR18][R244.64], R251 ;  /* 0x000000fbf4005986 */ /* 0x0009e2000c101912 */
[----:B------:R-:W-:Y:S01]  /*27ea0*/  ISETP.GE.AND P2, PT, R2, UR4, PT ;  /* 0x0000000402007c0c */ /* 0x000fe2000bf46270 */
[----:B------:R-:W-:-:S04]  /*27eb0*/  IMAD.WIDE R2, R0, 0x4, R148 ;  /* 0x0000000400027825 */ /* 0x000fc800078e0294 */
[----:B-1----:R-:W-:Y:S01]  /*27ec0*/  VIADD R19, R0, UR28 ;  /* 0x0000001c00137c36 */ /* 0x002fe20008000000 */
[----:B------:R1:W-:Y:S04]  /*27ed0*/  @P6 STG.E desc[UR18][R246.64], R249 ;  /* 0x000000f9f6006986 */ /* 0x0003e8000c101912 */
[----:B----4-:R-:W4:Y:S01]  /*27ee0*/  LDL.LU R251, [R1+0x410] ;  /* 0x0004100001fb7983 */ /* 0x010f220000300800 */
[----:B------:R-:W-:Y:S02]  /*27ef0*/  ISETP.LT.AND P0, PT, R15, UR6, !P1 ;  /* 0x000000060f007c0c */ /* 0x000fe4000cf01270 */
[----:B------:R-:W-:Y:S01]  /*27f00*/  ISETP.LT.AND P5, PT, R18, UR8, !P1 ;  /* 0x0000000812007c0c */ /* 0x000fe2000cfa1270 */
[----:B------:R-:W-:Y:S01]  /*27f10*/  VIADD R248, R14, 0x13 ;  /* 0x000000130ef87836 */ /* 0x000fe20000000000 */
[----:B------:R-:W-:Y:S01]  /*27f20*/  ISETP.LT.AND P6, PT, R17, UR10, !P1 ;  /* 0x0000000a11007c0c */ /* 0x000fe2000cfc1270 */
[----:B------:R-:W-:Y:S01]  /*27f30*/  IMAD.WIDE R210, R19, 0x4, R208 ;  /* 0x0000000413d27825 */ /* 0x000fe200078e02d0 */
[----:B---3--:R3:W-:Y:S01]  /*27f40*/  @P3 STG.E desc[UR18][R2.64], R243 ;  /* 0x000000f302003986 */ /* 0x0087e2000c101912 */
[----:B------:R-:W-:Y:S01]  /*27f50*/  ULDC UR4, c[0x0][0x22c] ;  /* 0x00008b0000047ab9 */ /* 0x000fe20000000800 */
[----:B------:R-:W-:-:S02]  /*27f60*/  ULDC UR6, c[0x0][0x228] ;  /* 0x00008a0000067ab9 */ /* 0x000fc40000000800 */
[----:B-1----:R-:W4:Y:S01]  /*27f70*/  LDL.LU R249, [R1+0x320] ;  /* 0x0003200001f97983 */ /* 0x002f220000300800 */
[C---:B------:R-:W-:Y:S01]  /*27f80*/  IMAD.WIDE R244, R19.reuse, 0x4, R12 ;  /* 0x0000000413f47825 */ /* 0x040fe200078e020c */
[----:B------:R-:W-:Y:S01]  /*27f90*/  ULDC UR8, c[0x0][0x228] ;  /* 0x00008a0000087ab9 */ /* 0x000fe20000000800 */
[----:B------:R-:W-:Y:S01]  /*27fa0*/  ULDC UR10, c[0x0][0x228] ;  /* 0x00008a00000a7ab9 */ /* 0x000fe20000000800 */
[----:B------:R-:W2:Y:S01]  /*27fb0*/  LDL.LU R0, [R1+0x580] ;  /* 0x0005800001007983 */ /* 0x000ea20000300800 */
[----:B------:R-:W-:-:S03]  /*27fc0*/  IMAD.WIDE R246, R19, 0x4, R150 ;  /* 0x0000000413f67825 */ /* 0x000fc600078e0296 */
[----:B---3--:R-:W3:Y:S01]  /*27fd0*/  LDL.LU R243, [R1+0x220] ;  /* 0x0002200001f37983 */ /* 0x008ee20000300800 */
[----:B------:R-:W-:Y:S01]  /*27fe0*/  ISETP.GE.AND P3, PT, R248, UR4, PT ;  /* 0x00000004f8007c0c */ /* 0x000fe2000bf66270 */
[----:B------:R-:W-:Y:S02]  /*27ff0*/  ULDC UR4, c[0x0][0x228] ;  /* 0x00008a0000047ab9 */ /* 0x000fe40000000800 */
[----:B------:R-:W3:Y:S01]  /*28000*/  LDL.LU R248, [R1+0x120] ;  /* 0x0001200001f87983 */ /* 0x000ee20000300800 */
[----:B------:R-:W-:Y:S01]  /*28010*/  ISETP.LT.AND P1, PT, R16, UR4, !P1 ;  /* 0x0000000410007c0c */ /* 0x000fe2000cf21270 */
[----:B------:R-:W-:Y:S01]  /*28020*/  ULDC UR4, c[0x0][0x228] ;  /* 0x00008a0000047ab9 */ /* 0x000fe20000000800 */
[----:B------:R-:W-:Y:S01]  /*28030*/  IMAD.WIDE R2, R19, 0x4, R148 ;  /* 0x0000000413027825 */ /* 0x000fe200078e0294 */
[----:B--2---:R-:W-:Y:S04]  /*28040*/  @P0 STG.E desc[UR18][R210.64], R0 ;  /* 0x00000000d2000986 */ /* 0x004fe8000c101912 */
[----:B------:R1:W-:Y:S04]  /*28050*/  @P5 STG.E desc[UR18][R244.64], R250 ;  /* 0x000000faf4005986 */ /* 0x0003e8000c101912 */
[----:B------:R2:W-:Y:S04]  /*28060*/  @P6 STG.E desc[UR18][R246.64], R242 ;  /* 0x000000f2f6006986 */ /* 0x0005e8000c101912 */
[----:B-1----:R-:W3:Y:S04]  /*28070*/  LDL.LU R250, [R1+0x20] ;  /* 0x0000200001fa7983 */ /* 0x002ee80000300800 */
[----:B--2---:R-:W2:Y:S01]  /*28080*/  LDL.LU R242, [R1+0x584] ;  /* 0x0005840001f27983 */ /* 0x004ea20000300800 */
[----:B------:R-:W-:Y:S01]  /*28090*/  ISETP.LT.AND P0, PT, R15, UR4, !P4 ;  /* 0x000000040f007c0c */ /* 0x000fe2000e701270 */
[----:B------:R-:W-:Y:S01]  /*280a0*/  VIADD R0, R19, UR28 ;  /* 0x0000001c13007c36 */ /* 0x000fe20008000000 */
[----:B------:R-:W-:Y:S01]  /*280b0*/  ULDC UR4, c[0x0][0x228] ;  /* 0x00008a0000047ab9 */ /* 0x000fe20000000800 */
        /* <DEDUP_REMOVED lines=11> */
[C---:B------:R-:W-:Y:S01]  /*28170*/  VIADD R19, R0.reuse, UR28 ;  /* 0x0000001c00137c36 */ /* 0x040fe20008000000 */
[----:B------:R-:W-:Y:S01]  /*28180*/  ULDC UR4, c[0x0][0x228] ;  /* 0x00008a0000047ab9 */ /* 0x000fe20000000800 */
[----:B------:R-:W-:Y:S01]  /*28190*/  ULDC UR6, c[0x0][0x228] ;  /* 0x00008a0000067ab9 */ /* 0x000fe20000000800 */
[----:B-1----:R-:W-:Y:S01]  /*281a0*/  IMAD.WIDE R2, R0, 0x4, R12 ;  /* 0x0000000400027825 */ /* 0x002fe200078e020c */
[----:B------:R-:W2:Y:S01]  /*281b0*/  LDL.LU R251, [R1+0x574] ;  /* 0x0005740001fb7983 */ /* 0x000ea20000300800 */
[----:B------:R-:W-:-:S02]  /*281c0*/  ULDC UR8, c[0x0][0x228] ;  /* 0x00008a0000087ab9 */ /* 0x000fc40000000800 */
[C---:B----4-:R-:W-:Y:S01]  /*281d0*/  IMAD.WIDE R210, R0.reuse, 0x4, R150 ;  /* 0x0000000400d27825 */ /* 0x050fe200078e0296 */
[----:B---3--:R1:W-:Y:S03]  /*281e0*/  @P6 STG.E desc[UR18][R2.64], R243 ;  /* 0x000000f302006986 */ /* 0x0083e6000c101912 */
[----:B------:R-:W-:Y:S01]  /*281f0*/  IMAD.WIDE R244, R0, 0x4, R148 ;  /* 0x0000000400f47825 */ /* 0x000fe200078e0294 */
[----:B------:R-:W3:Y:S01]  /*28200*/  LDL.LU R249, [R1+0x564] ;  /* 0x0005640001f97983 */ /* 0x000ee20000300800 */
[----:B------:R-:W-:-:S03]  /*28210*/  IADD3 R0, R19, UR28, RZ ;  /* 0x0000001c13007c10 */ /* 0x000fc6000fffe0ff */
[----:B------:R4:W-:Y:S01]  /*28220*/  @P5 STG.E desc[UR18][R210.64], R248 ;  /* 0x000000f8d2005986 */ /* 0x0009e2000c101912 */
[----:B-1----:R-:W-:-:S03]  /*28230*/  IMAD.WIDE R2, R19, 0x4, R208 ;  /* 0x0000000413027825 */ /* 0x002fc600078e02d0 */
[----:B------:R-:W3:Y:S01]  /*28240*/  LDL.LU R243, [R1+0x324] ;  /* 0x0003240001f37983 */ /* 0x000ee20000300800 */
[----:B----4-:R-:W-:-:S03]  /*28250*/  IMAD.WIDE R210, R19, 0x4, R150 ;  /* 0x0000000413d27825 */ /* 0x010fc600078e0296 */
[----:B------:R1:W-:Y:S04]  /*28260*/  @P4 STG.E desc[UR18][R244.64], R250 ;  /* 0x000000faf4004986 */ /* 0x0003e8000c101912 */
[----:B--2---:R2:W-:Y:S04]  /*28270*/  @P0 STG.E desc[UR18][R2.64], R242 ;  /* 0x000000f202000986 */ /* 0x0045e8000c101912 */
[----:B-1----:R-:W4:Y:S01]  /*28280*/  LDL.LU R250, [R1+0x224] ;  /* 0x0002240001fa7983 */ /* 0x002f220000300800 */
[----:B------:R-:W-:-:S03]  /*28290*/  IMAD.WIDE R244, R19, 0x4, R148 ;  /* 0x0000000413f47825 */ /* 0x000fc600078e0294 */
[----:B--2---:R-:W2:Y:S01]  /*282a0*/  LDL.LU R242, [R1+0x124] ;  /* 0x0001240001f27983 */ /* 0x004ea20000300800 */
[----:B------:R-:W-:-:S03]  /*282b0*/  IMAD.WIDE R2, R19, 0x4, R12 ;  /* 0x0000000413027825 */ /* 0x000fc600078e020c */
[----:B------:R-:W4:Y:S01]  /*282c0*/  LDL.LU R19, [R1+0x414] ;  /* 0x0004140001137983 */ /* 0x000f220000300800 */
[----:B------:R-:W-:Y:S01]  /*282d0*/  ISETP.LT.AND P4, PT, R18, UR4, !P2 ;  /* 0x0000000412007c0c */ /* 0x000fe2000d781270 */
[----:B------:R-:W-:Y:S01]  /*282e0*/  VIADD R248, R14, 0x15 ;  /* 0x000000150ef87836 */ /* 0x000fe20000000000 */
[----:B------:R-:W-:Y:S01]  /*282f0*/  ISETP.LT.AND P5, PT, R17, UR6, !P2 ;  /* 0x0000000611007c0c */ /* 0x000fe2000d7a1270 */
[----:B------:R-:W-:Y:S01]  /*28300*/  ULDC UR4, c[0x0][0x22c] ;  /* 0x00008b0000047ab9 */ /* 0x000fe20000000800 */
[----:B------:R-:W-:Y:S02]  /*28310*/  ISETP.LT.AND P2, PT, R16, UR8, !P2 ;  /* 0x0000000810007c0c */ /* 0x000fe4000d741270 */
[----:B------:R-:W-:Y:S01]  /*28320*/  ISETP.LT.AND P6, PT, R15, UR10, !P3 ;  /* 0x0000000a0f007c0c */ /* 0x000fe2000dfc1270 */
[----:B------:R-:W-:Y:S01]  /*28330*/  IMAD.WIDE R246, R0, 0x4, R208 ;  /* 0x0000000400f67825 */ /* 0x000fe200078e02d0 */
[----:B------:R-:W-:Y:S01]  /*28340*/  ISETP.GE.AND P0, PT, R248, UR4, PT ;  /* 0x00000004f8007c0c */ /* 0x000fe2000bf06270 */
[----:B------:R-:W-:Y:S01]  /*28350*/  ULDC UR4, c[0x0][0x228] ;  /* 0x00008a0000047ab9 */ /* 0x000fe20000000800 */
[----:B------:R-:W2:Y:S01]  /*28360*/  LDL.LU R248, [R1+0x24] ;  /* 0x0000240001f87983 */ /* 0x000ea20000300800 */
[----:B------:R-:W-:Y:S01]  /*28370*/  ULDC UR6, c[0x0][0x228] ;  /* 0x00008a0000067ab9 */ /* 0x000fe20000000800 */
[----:B------:R-:W-:Y:S01]  /*28380*/  ULDC UR8, c[0x0][0x228] ;  /* 0x00008a0000087ab9 */ /* 0x000fe20000000800 */
[----:B------:R-:W-:Y:S01]  /*28390*/  ULDC UR10, c[0x0][0x228] ;  /* 0x00008a00000a7ab9 */ /* 0x000fe20000000800 */
[----:B------:R1:W-:Y:S04]  /*283a0*/  @P4 STG.E desc[UR18][R2.64], R251 ;  /* 0x000000fb02004986 */ /* 0x0003e8000c101912 */
[----:B---3--:R3:W-:Y:S04]  /*283b0*/  @P5 STG.E desc[UR18][R210.64], R249 ;  /* 0x000000f9d2005986 */ /* 0x0087e8000c101912 */
[----:B-1----:R-:W2:Y:S04]  /*283c0*/  LDL.LU R251, [R1+0x588] ;  /* 0x0005880001fb7983 */ /* 0x002ea80000300800 */
[----:B---3--:R-:W3:Y:S04]  /*283d0*/  LDL.LU R249, [R1+0x578] ;  /* 0x0005780001f97983 */ /* 0x008ee80000300800 */
[----:B----4-:R-:W-:Y:S04]  /*283e0*/  @P2 STG.E desc[UR18][R244.64], R19 ;  /* 0x00000013f4002986 */ /* 0x010fe8000c101912 */
[----:B------:R1:W-:Y:S04]  /*283f0*/  @P6 STG.E desc[UR18][R246.64], R243 ;  /* 0x000000f3f6006986 */ /* 0x0003e8000c101912 */
[----:B-1----:R-:W4:Y:S01]  /*28400*/  LDL.LU R243, [R1+0x568] ;  /* 0x0005680001f37983 */ /* 0x002f220000300800 */
        /* <DEDUP_REMOVED lines=11> */
[----:B------:R1:W-:Y:S01]  /*284c0*/  @P2 STG.E desc[UR18][R210.64], R250 ;  /* 0x000000fad2002986 */ /* 0x0003e2000c101912 */
[----:B------:R-:W-:Y:S01]  /*284d0*/  ISETP.GE.AND P2, PT, R244, UR4, PT ;  /* 0x00000004f4007c0c */ /* 0x000fe2000bf46270 */
[C---:B------:R-:W-:Y:S01]  /*284e0*/  VIADD R19, R0.reuse, UR28 ;  /* 0x0000001c00137c36 */ /* 0x040fe20008000000 */
[----:B------:R-:W-:Y:S01]  /*284f0*/  ULDC UR4, c[0x0][0x228] ;  /* 0x00008a0000047ab9 */ /* 0x000fe20000000800 */
[----:B--2---:R2:W-:Y:S01]  /*28500*/  @P4 STG.E desc[UR18][R2.64], R242 ;  /* 0x000000f202004986 */ /* 0x0045e2000c101912 */
[----:B------:R-:W-:Y:S01]  /*28510*/  ISETP.LT.AND P4, PT, R17, UR4, !P1 ;  /* 0x0000000411007c0c */ /* 0x000fe2000cf81270 */
[C---:B------:R-:W-:Y:S01]  /*28520*/  IMAD.WIDE R244, R19.reuse, 0x4, R12 ;  /* 0x0000000413f47825 */ /* 0x040fe200078e020c */
[----:B------:R-:W-:Y:S01]  /*28530*/  ULDC UR4, c[0x0][0x228] ;  /* 0x00008a0000047ab9 */ /* 0x000fe20000000800 */
[----:B------:R-:W-:Y:S01]  /*28540*/  ULDC UR8, c[0x0][0x228] ;  /* 0x00008a0000087ab9 */ /* 0x000fe20000000800 */
[----:B------:R-:W-:Y:S01]  /*28550*/  ULDC UR10, c[0x0][0x228] ;  /* 0x00008a00000a7ab9 */ /* 0x000fe20000000800 */
[----:B-1----:R-:W-:Y:S01]  /*28560*/  IMAD.WIDE R210, R0, 0x4, R148 ;  /* 0x0000000400d27825 */ /* 0x002fe200078e0294 */
[----:B------:R-:W4:Y:S03]  /*28570*/  LDL.LU R250, [R1+0x228] ;  /* 0x0002280001fa7983 */ /* 0x000f260000300800 */
[----:B--2---:R-:W-:Y:S01]  /*28580*/  IMAD.WIDE R2, R19, 0x4, R208 ;  /* 0x0000000413027825 */ /* 0x004fe200078e02d0 */
[----:B------:R1:W-:Y:S04]  /*28590*/  @P3 STG.E desc[UR18][R210.64], R248 ;  /* 0x000000f8d2003986 */ /* 0x0003e8000c101912 */
[----:B------:R2:W-:Y:S01]  /*285a0*/  @P5 STG.E desc[UR18][R2.64], R251 ;  /* 0x000000fb02005986 */ /* 0x0005e2000c101912 */
[----:B------:R-:W-:Y:S01]  /*285b0*/  ISETP.LT.AND P1, PT, R16, UR4, !P1 ;  /* 0x0000000410007c0c */ /* 0x000fe2000cf21270 */
[----:B------:R-:W-:-:S02]  /*285c0*/  ULDC UR4, c[0x0][0x22c] ;  /* 0x00008b0000047ab9 */ /* 0x000fc40000000800 */
[----:B------:R-:W4:Y:S01]  /*285d0*/  LDL.LU R242, [R1+0x128] ;  /* 0x0001280001f27983 */ /* 0x000f220000300800 */
[----:B-1----:R-:W-:Y:S01]  /*285e0*/  IADD3 R248, R14, 0x17, RZ ;  /* 0x000000170ef87810 */ /* 0x002fe20007ffe0ff */
[C---:B--2---:R-:W-:Y:S02]  /*285f0*/  IMAD.WIDE R2, R19.reuse, 0x4, R150 ;  /* 0x0000000413027825 */ /* 0x044fe400078e0296 */
[----:B---3--:R1:W-:Y:S04]  /*28600*/  @P6 STG.E desc[UR18][R244.64], R249 ;  /* 0x000000f9f4006986 */ /* 0x0083e8000c101912 */
[----:B------:R-:W2:Y:S01]  /*28610*/  LDL.LU R251, [R1+0x58c] ;  /* 0x00058c0001fb7983 */ /* 0x000ea20000300800 */
[----:B------:R-:W-:-:S03]  /*28620*/  VIADD R0, R19, UR28 ;  /* 0x0000001c13007c36 */ /* 0x000fc60008000000 */
[----:B-1----:R-:W3:Y:S04]  /*28630*/  LDL.LU R249, [R1+0x57c] ;  /* 0x00057c0001f97983 */ /* 0x002ee80000300800 */
[----:B----4-:R1:W-:Y:S01]  /*28640*/  @P4 STG.E desc[UR18][R2.64], R243 ;  /* 0x000000f302004986 */ /* 0x0103e2000c101912 */
[----:B------:R-:W-:Y:S02]  /*28650*/  ISETP.GE.AND P4, PT, R248, UR4, PT ;  /* 0x00000004f8007c0c */ /* 0x000fe4000bf86270 */
[----:B------:R-:W-:Y:S02]  /*28660*/  ISETP.LT.AND P3, PT, R15, UR6, !P0 ;  /* 0x000000060f007c0c */ /* 0x000fe4000c761270 */
[----:B------:R-:W-:Y:S02]  /*28670*/  ISETP.LT.AND P5, PT, R18, UR8, !P0 ;  /* 0x0000000812007c0c */ /* 0x000fe4000c7a1270 */
[----:B------:R-:W-:Y:S01]  /*28680*/  ISETP.LT.AND P6, PT, R17, UR10, !P0 ;  /* 0x0000000a11007c0c */ /* 0x000fe2000c7c1270 */
[----:B------:R-:W-:Y:S01]  /*28690*/  IMAD.WIDE R210, R0, 0x4, R208 ;  /* 0x0000000400d27825 */ /* 0x000fe200078e02d0 */
[----:B------:R-:W-:Y:S01]  /*286a0*/  ULDC UR4, c[0x0][0x228] ;  /* 0x00008a0000047ab9 */ /* 0x000fe20000000800 */
[----:B------:R-:W-:Y:S01]  /*286b0*/  ULDC UR6, c[0x0][0x228] ;  /* 0x00008a0000067ab9 */ /* 0x000fe20000000800 */
[----:B------:R-:W-:Y:S01]  /*286c0*/  ULDC UR8, c[0x0][0x228] ;  /* 0x00008a0000087ab9 */ /* 0x000fe20000000800 */
[----:B-1----:R-:W4:Y:S01]  /*286d0*/  LDL.LU R243, [R1+0x56c] ;  /* 0x00056c0001f37983 */ /* 0x002f220000300800 */
[----:B------:R-:W-:Y:S01]  /*286e0*/  IMAD.WIDE R2, R19, 0x4, R148 ;  /* 0x0000000413027825 */ /* 0x000fe200078e0294 */
[----:B------:R-:W-:-:S02]  /*286f0*/  ULDC UR10, c[0x0][0x228] ;  /* 0x00008a00000a7ab9 */ /* 0x000fc40000000800 */
[----:B------:R-:W2:Y:S04]  /*28700*/  LDL.LU R19, [R1+0x328] ;  /* 0x0003280001137983 */ /* 0x000ea80000300800 */
[----:B------:R-:W3:Y:S01]  /*28710*/  LDL.LU R248, [R1+0x418] ;  /* 0x0004180001f87983 */ /* 0x000ee20000300800 */
[----:B------:R-:W-:-:S04]  /*28720*/  IMAD.WIDE R244, R0, 0x4, R12 ;  /* 0x0000000400f47825 */ /* 0x000fc800078e020c */
[----:B------:R-:W-:Y:S01]  /*28730*/  IMAD.WIDE R246, R0, 0x4, R150 ;  /* 0x0000000400f67825 */ /* 0x000fe200078e0296 */
[----:B---3--:R1:W-:Y:S04]  /*28740*/  @P1 STG.E desc[UR18][R2.64], R248 ;  /* 0x000000f802001986 */ /* 0x0083e8000c101912 */
[----:B--2---:R2:W-:Y:S01]  /*28750*/  @P3 STG.E desc[UR18][R210.64], R19 ;  /* 0x00000013d2003986 */ /* 0x0045e2000c101912 */
        /* <DEDUP_REMOVED lines=71> */
[----:B------:R-:W-:Y:S01]  /*28bd0*/  ISETP.LT.AND P4, PT, R18, UR4, !P1 ;  /* 0x0000000412007c0c */ /* 0x000fe2000cf81270 */
[----:B------:R-:W-:Y:S01]  /*28be0*/  VIADD R248, R14, 0x1b ;  /* 0x0000001b0ef87836 */ /* 0x000fe20000000000 */
[----:B------:R-:W-:Y:S01]  /*28bf0*/  ISETP.LT.AND P5, PT, R17, UR6, !P1 ;  /* 0x0000000611007c0c */ /* 0x000fe2000cfa1270 */
[----:B------:R-:W-:Y:S01]  /*28c00*/  ULDC UR4, c[0x0][0x22c] ;  /* 0x00008b0000047ab9 */ /* 0x000fe20000000800 */
[----:B------:R-:W-:Y:S01]  /*28c10*/  ISETP.LT.AND P1, PT, R16, UR8, !P1 ;  /* 0x0000000810007c0c */ /* 0x000fe2000cf21270 */
[----:B------:R-:W-:Y:S01]  /*28c20*/  IMAD.WIDE R246, R0, 0x4, R208 ;  /* 0x0000000400f67825 */ /* 0x000fe200078e02d0 */
[----:B------:R-:W-:Y:S01]  /*28c30*/  ISETP.GE.AND P0, PT, R248, UR4, PT ;  /* 0x00000004f8007c0c */ /* 0x000fe2000bf06270 */
[----:B------:R-:W-:Y:S01]  /*28c40*/  ULDC UR4, c[0x0][0x228] ;  /* 0x00008a0000047ab9 */ /* 0x000fe20000000800 */
[----:B------:R-:W-:Y:S01]  /*28c50*/  ISETP.LT.AND P6, PT, R15, UR10, !P3 ;  /* 0x0000000a0f007c0c */ /* 0x000fe2000dfc1270 */
[----:B------:R-:W-:Y:S01]  /*28c60*/  ULDC UR6, c[0x0][0x228] ;  /* 0x00008a0000067ab9 */ /* 0x000fe20000000800 */
[----:B------:R-:W-:Y:S01]  /*28c70*/  ULDC UR8, c[0x0][0x228] ;  /* 0x00008a0000087ab9 */ /* 0x000fe20000000800 */
[----:B------:R-:W-:-:S02]  /*28c80*/  ULDC UR10, c[0x0][0x228] ;  /* 0x00008a00000a7ab9 */ /* 0x000fc40000000800 */
[----:B---3--:R1:W-:Y:S04]  /*28c90*/  @P4 STG.E desc[UR18][R2.64], R19 ;  /* 0x0000001302004986 */ /* 0x0083e8000c101912 */
[----:B------:R-:W-:Y:S04]  /*28ca0*/  @P5 STG.E desc[UR18][R210.64], R251 ;  /* 0x000000fbd2005986 */ /* 0x000fe8000c101912 */
[----:B------:R3:W-:Y:S01]  /*28cb0*/  @P1 STG.E desc[UR18][R244.64], R250 ;  /* 0x000000faf4001986 */ /* 0x0007e2000c101912 */
[----:B------:R-:W-:Y:S01]  /*28cc0*/  ISETP.LT.AND P1, PT, R18, UR4, !P3 ;  /* 0x0000000412007c0c */ /* 0x000fe2000df21270 */
[----:B------:R-:W-:Y:S01]  /*28cd0*/  ULDC UR4, c[0x0][0x228] ;  /* 0x00008a0000047ab9 */ /* 0x000fe20000000800 */
[----:B-1----:R-:W-:Y:S01]  /*28ce0*/  VIADD R3, R14, 0x1c ;  /* 0x0000001c0e037836 */ /* 0x002fe20000000000 */
[----:B------:R-:W-:Y:S01]  /*28cf0*/  ISETP.LT.AND P4, PT, R17, UR4, !P3 ;  /* 0x0000000411007c0c */ /* 0x000fe2000df81270 */
[----:B------:R1:W-:Y:S01]  /*28d00*/  @P6 STG.E desc[UR18][R246.64], R242 ;  /* 0x000000f2f6006986 */ /* 0x0003e2000c101912 */
[----:B------:R-:W-:-:S03]  /*28d10*/  ULDC UR4, c[0x0][0x22c] ;  /* 0x00008b0000047ab9 */ /* 0x000fc60000000800 */
[----:B------:R-:W4:Y:S01]  /*28d20*/  LDL.LU R19, [R1+0x594] ;  /* 0x0005940001137983 */ /* 0x000f220000300800 */
[----:B---3--:R-:W-:-:S03]  /*28d30*/  IMAD.WIDE R244, R0, 0x4, R12 ;  /* 0x0000000400f47825 */ /* 0x008fc600078e020c */
[----:B------:R-:W3:Y:S04]  /*28d40*/  LDL.LU R250, [R1+0x5b4] ;  /* 0x0005b40001fa7983 */ /* 0x000ee80000300800 */
[----:B--2---:R2:W-:Y:S01]  /*28d50*/  @P1 STG.E desc[UR18][R244.64], R249 ;  /* 0x000000f9f4001986 */ /* 0x0045e2000c101912 */
[----:B------:R-:W-:Y:S01]  /*28d60*/  ISETP.GE.AND P1, PT, R3, UR4, PT ;  /* 0x0000000403007c0c */ /* 0x000fe2000bf26270 */
[----:B------:R-:W-:Y:S01]  /*28d70*/  IMAD.WIDE R210, R0, 0x4, R150 ;  /* 0x0000000400d27825 */ /* 0x000fe200078e0296 */
[----:B------:R-:W-:Y:S01]  /*28d80*/  ISETP.LT.AND P3, PT, R16, UR6, !P3 ;  /* 0x0000000610007c0c */ /* 0x000fe2000df61270 */
[----:B-1----:R-:W3:Y:S01]  /*28d90*/  LDL.LU R242, [R1+0x5a4] ;  /* 0x0005a40001f27983 */ /* 0x002ee20000300800 */
[----:B------:R-:W-:Y:S01]  /*28da0*/  ISETP.LT.AND P5, PT, R15, UR8, !P2 ;  /* 0x000000080f007c0c */ /* 0x000fe2000d7a1270 */
[----:B------:R-:W-:Y:S01]  /*28db0*/  VIADD R2, R0, UR28 ;  /* 0x0000001c00027c36 */ /* 0x000fe20008000000 */
[----:B------:R-:W-:Y:S01]  /*28dc0*/  ISETP.LT.AND P6, PT, R18, UR10, !P2 ;  /* 0x0000000a12007c0c */ /* 0x000fe2000d7c1270 */
[----:B------:R-:W3:Y:S01]  /*28dd0*/  LDL.LU R3, [R1+0x30] ;  /* 0x0000300001037983 */ /* 0x000ee20000300800 */
[----:B------:R-:W-:-:S03]  /*28de0*/  ULDC UR4, c[0x0][0x228] ;  /* 0x00008a0000047ab9 */ /* 0x000fc60000000800 */
[----:B----4-:R1:W-:Y:S01]  /*28df0*/  @P4 STG.E desc[UR18][R210.64], R243 ;  /* 0x000000f3d2004986 */ /* 0x0103e2000c101912 */
[----:B--2---:R-:W-:Y:S01]  /*28e00*/  IMAD.WIDE R244, R0, 0x4, R148 ;  /* 0x0000000400f47825 */ /* 0x004fe200078e0294 */
[----:B------:R-:W-:Y:S01]  /*28e10*/  ULDC UR6, c[0x0][0x228] ;  /* 0x00008a0000067ab9 */ /* 0x000fe20000000800 */
[----:B------:R-:W-:Y:S01]  /*28e20*/  ULDC UR8, c[0x0][0x228] ;  /* 0x00008a0000087ab9 */ /* 0x000fe20000000800 */
[----:B------:R-:W-:Y:S01]  /*28e30*/  ULDC UR10, c[0x0][0x228] ;  /* 0x00008a00000a7ab9 */ /* 0x000fe20000000800 */
[----:B-1----:R-:W2:Y:S04]  /*28e40*/  LDL.LU R243, [R1+0x424] ;  /* 0x0004240001f37983 */ /* 0x002ea80000300800 */
[----:B------:R-:W4:Y:S04]  /*28e50*/  LDL.LU R248, [R1+0x334] ;  /* 0x0003340001f87983 */ /* 0x000f280000300800 */
[----:B------:R-:W4:Y:S04]  /*28e60*/  LDL.LU R251, [R1+0x234] ;  /* 0x0002340001fb7983 */ /* 0x000f280000300800 */
[----:B------:R-:W4:Y:S01]  /*28e70*/  LDL.LU R249, [R1+0x134] ;  /* 0x0001340001f97983 */ /* 0x000f220000300800 */
[----:B------:R-:W-:Y:S01]  /*28e80*/  ISETP.LT.AND P4, PT, R17, UR4, !P2 ;  /* 0x0000000411007c0c */ /* 0x000fe2000d781270 */
[----:B------:R-:W-:Y:S01]  /*28e90*/  IMAD.WIDE R210, R2, 0x4, R208 ;  /* 0x0000000402d27825 */ /* 0x000fe200078e02d0 */
[----:B------:R-:W-:-:S02]  /*28ea0*/  ULDC UR4, c[0x0][0x228] ;  /* 0x00008a0000047ab9 */ /* 0x000fc40000000800 */
[----:B------:R-:W-:Y:S01]  /*28eb0*/  ISETP.LT.AND P2, PT, R16, UR4, !P2 ;  /* 0x0000000410007c0c */ /* 0x000fe2000d741270 */
[----:B------:R-:W-:Y:S01]  /*28ec0*/  IMAD.WIDE R246, R2, 0x4, R12 ;  /* 0x0000000402f67825 */ /* 0x000fe200078e020c */
[----:B------:R-:W-:-:S03]  /*28ed0*/  ULDC UR4, c[0x0][0x22c] ;  /* 0x00008b0000047ab9 */ /* 0x000fc60000000800 */
[----:B------:R-:W-:Y:S01]  /*28ee0*/  VIADD R0, R2, UR28 ;  /* 0x0000001c02007c36 */ /* 0x000fe20008000000 */
[----:B---3--:R-:W-:Y:S01]  /*28ef0*/  @P3 STG.E desc[UR18][R244.64], R3 ;  /* 0x00000003f4003986 */ /* 0x008fe2000c101912 */
[----:B------:R-:W-:Y:S01]  /*28f00*/  ISETP.LT.AND P3, PT, R15, UR6, !P0 ;  /* 0x000000060f007c0c */ /* 0x000fe2000c761270 */
[----:B------:R-:W-:Y:S02]  /*28f10*/  ULDC UR6, c[0x0][0x228] ;  /* 0x00008a0000067ab9 */ /* 0x000fe40000000800 */
[----:B------:R1:W-:Y:S01]  /*28f20*/  @P5 STG.E desc[UR18][R210.64], R19 ;  /* 0x00000013d2005986 */ /* 0x0003e2000c101912 */
[----:B------:R-:W-:Y:S01]  /*28f30*/  ISETP.LT.AND P5, PT, R18, UR8, !P0 ;  /* 0x0000000812007c0c */ /* 0x000fe2000c7a1270 */
[----:B------:R-:W-:Y:S02]  /*28f40*/  ULDC UR8, c[0x0][0x228] ;  /* 0x00008a0000087ab9 */ /* 0x000fe40000000800 */
[----:B------:R3:W-:Y:S01]  /*28f50*/  @P6 STG.E desc[UR18][R246.64], R250 ;  /* 0x000000faf6006986 */ /* 0x0007e2000c101912 */
[----:B------:R-:W-:Y:S01]  /*28f60*/  ISETP.LT.AND P6, PT, R17, UR10, !P0 ;  /* 0x0000000a11007c0c */ /* 0x000fe2000c7c1270 */
[----:B------:R-:W-:Y:S01]  /*28f70*/  ULDC UR10, c[0x0][0x228] ;  /* 0x00008a00000a7ab9 */ /* 0x000fe20000000800 */
[----:B-1----:R-:W-:Y:S01]  /*28f80*/  IMAD.WIDE R210, R2, 0x4, R150 ;  /* 0x0000000402d27825 */ /* 0x002fe200078e0296 */
[----:B------:R-:W-:-:S03]  /*28f90*/  IADD3 R19, R14, 0x1d, RZ ;  /* 0x0000001d0e137810 */ /* 0x000fc60007ffe0ff */
[----:B------:R-:W-:Y:S01]  /*28fa0*/  IMAD.WIDE R2, R2, 0x4, R148 ;  /* 0x0000000402027825 */ /* 0x000fe200078e0294 */
[----:B------:R1:W-:Y:S01]  /*28fb0*/  @P4 STG.E desc[UR18][R210.64], R242 ;  /* 0x000000f2d2004986 */ /* 0x0003e2000c101912 */
[----:B------:R-:W-:Y:S01]  /*28fc0*/  ISETP.GE.AND P4, PT, R19, UR4, PT ;  /* 0x0000000413007c0c */ /* 0x000fe2000bf86270 */
[----:B------:R-:W-:Y:S01]  /*28fd0*/  ULDC UR4, c[0x0][0x228] ;  /* 0x00008a0000047ab9 */ /* 0x000fe20000000800 */
[C---:B------:R-:W-:Y:S01]  /*28fe0*/  IMAD.WIDE R244, R0.reuse, 0x4, R12 ;  /* 0x0000000400f47825 */ /* 0x040fe200078e020c */
[----:B--2---:R2:W-:Y:S03]  /*28ff0*/  @P2 STG.E desc[UR18][R2.64], R243 ;  /* 0x000000f302002986 */ /* 0x0045e6000c101912 */
[----:B---3--:R-:W-:-:S04]  /*29000*/  IMAD.WIDE R246, R0, 0x4, R150 ;  /* 0x0000000400f67825 */ /* 0x008fc800078e0296 */
[----:B-1----:R-:W-:Y:S01]  /*29010*/  IMAD.WIDE R210, R0, 0x4, R208 ;  /* 0x0000000400d27825 */ /* 0x002fe200078e02d0 */
[----:B------:R-:W3:Y:S03]  /*29020*/  LDL.LU R242, [R1+0x34] ;  /* 0x0000340001f27983 */ /* 0x000ee60000300800 */
[----:B--2---:R-:W-:Y:S01]  /*29030*/  VIADD R2, R14, 0x1e ;  /* 0x0000001e0e027836 */ /* 0x004fe20000000000 */
[----:B----4-:R1:W-:Y:S01]  /*29040*/  @P3 STG.E desc[UR18][R210.64], R248 ;  /* 0x000000f8d2003986 */ /* 0x0103e2000c101912 */
[----:B------:R-:W-:Y:S01]  /*29050*/  ISETP.LT.AND P3, PT, R16, UR4, !P0 ;  /* 0x0000000410007c0c */ /* 0x000fe2000c761270 */
[----:B------:R-:W-:Y:S02]  /*29060*/  ULDC UR4, c[0x0][0x22c] ;  /* 0x00008b0000047ab9 */ /* 0x000fe40000000800 */
[----:B------:R-:W2:Y:S01]  /*29070*/  LDL.LU R250, [R1+0x5b8] ;  /* 0x0005b80001fa7983 */ /* 0x000ea20000300800 */
[----:B------:R-:W-:Y:S01]  /*29080*/  ISETP.GE.AND P2, PT, R2, UR4, PT ;  /* 0x0000000402007c0c */ /* 0x000fe2000bf46270 */
[----:B------:R-:W-:-:S02]  /*29090*/  VIADD R19, R0, UR28 ;  /* 0x0000001c00137c36 */ /* 0x000fc40008000000 */
[----:B------:R4:W-:Y:S01]  /*290a0*/  @P5 STG.E desc[UR18][R244.64], R251 ;  /* 0x000000fbf4005986 */ /* 0x0009e2000c101912 */
[----:B------:R-:W-:Y:S01]  /*290b0*/  IMAD.WIDE R2, R0, 0x4, R148 ;  /* 0x0000000400027825 */ /* 0x000fe200078e0294 */
[----:B------:R-:W-:Y:S01]  /*290c0*/  ISETP.LT.AND P0, PT, R15, UR6, !P1 ;  /* 0x000000060f007c0c */ /* 0x000fe2000cf01270 */
[----:B------:R-:W-:Y:S01]  /*290d0*/  ULDC UR4, c[0x0][0x22c] ;  /* 0x00008b0000047ab9 */ /* 0x000fe20000000800 */
[----:B------:R-:W2:Y:S01]  /*290e0*/  LDL.LU R243, [R1+0x5a8] ;  /* 0x0005a80001f37983 */ /* 0x000ea20000300800 */
[----:B------:R-:W-:Y:S01]  /*290f0*/  ISETP.LT.AND P5, PT, R18, UR8, !P1 ;  /* 0x0000000812007c0c */ /* 0x000fe2000cfa1270 */
[----:B-1----:R-:W-:Y:S01]  /*29100*/  VIADD R248, R14, 0x1f ;  /* 0x0000001f0ef87836 */ /* 0x002fe20000000000 */
[----:B------:R-:W-:Y:S01]  /*29110*/  ULDC UR6, c[0x0][0x228] ;  /* 0x00008a0000067ab9 */ /* 0x000fe20000000800 */
[----:B------:R1:W-:Y:S04]  /*29120*/  @P6 STG.E desc[UR18][R246.64], R249 ;  /* 0x000000f9f6006986 */ /* 0x0003e8000c101912 */
[----:B----4-:R-:W4:Y:S01]  /*29130*/  LDL.LU R251, [R1+0x428] ;  /* 0x0004280001fb7983 */ /* 0x010f220000300800 */
[----:B------:R-:W-:Y:S01]  /*29140*/  IMAD.WIDE R210, R19, 0x4, R208 ;  /* 0x0000000413d27825 */ /* 0x000fe200078e02d0 */
[----:B------:R-:W-:-:S02]  /*29150*/  ULDC UR8, c[0x0][0x228] ;  /* 0x00008a0000087ab9 */ /* 0x000fc40000000800 */
[----:B-1----:R-:W4:Y:S04]  /*29160*/  LDL.LU R249, [R1+0x338] ;  /* 0x0003380001f97983 */ /* 0x002f280000300800 */
[----:B------:R-:W2:Y:S01]  /*29170*/  LDL.LU R0, [R1+0x598] ;  /* 0x0005980001007983 */ /* 0x000ea20000300800 */
[----:B------:R-:W-:Y:S01]  /*29180*/  ISETP.LT.AND P6, PT, R17, UR10, !P1 ;  /* 0x0000000a11007c0c */ /* 0x000fe2000cfc1270 */
[----:B------:R-:W-:Y:S01]  /*29190*/  IMAD.WIDE R244, R19, 0x4, R12 ;  /* 0x0000000413f47825 */ /* 0x000fe200078e020c */
[----:B------:R-:W-:-:S03]  /*291a0*/  ULDC UR10, c[0x0][0x228] ;  /* 0x00008a00000a7ab9 */ /* 0x000fc60000000800 */
[----:B------:R-:W-:Y:S01]  /*291b0*/  IMAD.WIDE R246, R19, 0x4, R150 ;  /* 0x0000000413f67825 */ /* 0x000fe200078e0296 */
[----:B---3--:R1:W-:Y:S01]  /*291c0*/  @P3 STG.E desc[UR18][R2.64], R242 ;  /* 0x000000f202003986 */ /* 0x0083e2000c101912 */
[----:B------:R-:W-:Y:S01]  /*291d0*/  ISETP.GE.AND P3, PT, R248, UR4, PT ;  /* 0x00000004f8007c0c */ /* 0x000fe2000bf66270 */
[----:B------:R-:W-:Y:S02]  /*291e0*/  ULDC UR4, c[0x0][0x228] ;  /* 0x00008a0000047ab9 */ /* 0x000fe40000000800 */
[----:B-1----:R-:W3:Y:S04]  /*291f0*/  LDL.LU R242, [R1+0x238] ;  /* 0x0002380001f27983 */ /* 0x002ee80000300800 */
[----:B------:R-:W3:Y:S04]  /*29200*/  LDL.LU R248, [R1+0x138] ;  /* 0x0001380001f87983 */ /* 0x000ee80000300800 */
[----:B--2---:R-:W-:Y:S04]  /*29210*/  @P0 STG.E desc[UR18][R210.64], R0 ;  /* 0x00000000d2000986 */ /* 0x004fe8000c101912 */
[----:B------:R1:W-:Y:S04]  /*29220*/  @P5 STG.E desc[UR18][R244.64], R250 ;  /* 0x000000faf4005986 */ /* 0x0003e8000c101912 */
[----:B------:R2:W-:Y:S04]  /*29230*/  @P6 STG.E desc[UR18][R246.64], R243 ;  /* 0x000000f3f6006986 */ /* 0x0005e8000c101912 */
[----:B-1----:R-:W3:Y:S04]  /*29240*/  LDL.LU R250, [R1+0x38] ;  /* 0x0000380001fa7983 */ /* 0x002ee80000300800 */
[----:B--2---:R-:W2:Y:S01]  /*29250*/  LDL.LU R243, [R1+0x59c] ;  /* 0x00059c0001f37983 */ /* 0x004ea20000300800 */
[----:B------:R-:W-:Y:S01]  /*29260*/  ISETP.LT.AND P1, PT, R16, UR4, !P1 ;  /* 0x0000000410007c0c */ /* 0x000fe2000cf21270 */
[----:B------:R-:W-:-:S02]  /*29270*/  ULDC UR4, c[0x0][0x228] ;  /* 0x00008a0000047ab9 */ /* 0x000fc40000000800 */
[----:B------:R-:W-:Y:S01]  /*29280*/  ISETP.LT.AND P0, PT, R15, UR4, !P4 ;  /* 0x000000040f007c0c */ /* 0x000fe2000e701270 */
[C---:B------:R-:W-:Y:S01]  /*29290*/  VIADD R0, R19.reuse, UR28 ;  /* 0x0000001c13007c36 */ /* 0x040fe20008000000 */
[----:B------:R-:W-:Y:S01]  /*292a0*/  ULDC UR4, c[0x0][0x228] ;  /* 0x00008a0000047ab9 */ /* 0x000fe20000000800 */
[----:B------:R-:W-:Y:S01]  /*292b0*/  IMAD.WIDE R2, R19, 0x4, R148 ;  /* 0x0000000413027825 */ /* 0x000fe200078e0294 */
[----:B------:R-:W-:Y:S02]  /*292c0*/  IADD3 R244, R14, 0x20, RZ ;  /* 0x000000200ef47810 */ /* 0x000fe40007ffe0ff */
        /* <DEDUP_REMOVED lines=17> */
[----:B------:R-:W4:Y:S03]  /*293e0*/  LDL.LU R249, [R1+0x5ac] ;  /* 0x0005ac0001f97983 */ /* 0x000f260000300800 */
[----:B------:R-:W-:Y:S01]  /*293f0*/  IMAD.WIDE R244, R0, 0x4, R148 ;  /* 0x0000000400f47825 */ /* 0x000fe200078e0294 */
[C---:B------:R-:W-:Y:S01]  /*29400*/  IADD3 R0, R19.reuse, UR28, RZ ;  /* 0x0000001c13007c10 */ /* 0x040fe2000fffe0ff */
[----:B---3--:R1:W-:Y:S04]  /*29410*/  @P6 STG.E desc[UR18][R2.64], R242 ;  /* 0x000000f202006986 */ /* 0x0083e8000c101912 */
[----:B------:R3:W-:Y:S01]  /*29420*/  @P5 STG.E desc[UR18][R210.64], R248 ;  /* 0x000000f8d2005986 */ /* 0x0007e2000c101912 */
[----:B-1----:R-:W-:-:S03]  /*29430*/  IMAD.WIDE R2, R19, 0x4, R208 ;  /* 0x0000000413027825 */ /* 0x002fc600078e02d0 */
[----:B------:R-:W4:Y:S01]  /*29440*/  LDL.LU R242, [R1+0x33c] ;  /* 0x00033c0001f27983 */ /* 0x000f220000300800 */
[----:B---3--:R-:W-:-:S03]  /*29450*/  IMAD.WIDE R210, R19, 0x4, R150 ;  /* 0x0000000413d27825 */ /* 0x008fc600078e0296 */
[----:B------:R1:W-:Y:S04]  /*29460*/  @P4 STG.E desc[UR18][R244.64], R250 ;  /* 0x000000faf4004986 */ /* 0x0003e8000c101912 */
[----:B--2---:R2:W-:Y:S04]  /*29470*/  @P0 STG.E desc[UR18][R2.64], R243 ;  /* 0x000000f302000986 */ /* 0x0045e8000c101912 */
[----:B-1----:R-:W3:Y:S01]  /*29480*/  LDL.LU R250, [R1+0x23c] ;  /* 0x00023c0001fa7983 */ /* 0x002ee20000300800 */
[----:B------:R-:W-:-:S03]  /*29490*/  IMAD.WIDE R244, R19, 0x4, R148 ;  /* 0x0000000413f47825 */ /* 0x000fc600078e0294 */
[----:B--2---:R-:W2:Y:S01]  /*294a0*/  LDL.LU R243, [R1+0x13c] ;  /* 0x00013c0001f37983 */ /* 0x004ea20000300800 */
[----:B------:R-:W-:-:S03]  /*294b0*/  IMAD.WIDE R2, R19, 0x4, R12 ;  /* 0x0000000413027825 */ /* 0x000fc600078e020c */
[----:B------:R-:W3:Y:S01]  /*294c0*/  LDL.LU R19, [R1+0x42c] ;  /* 0x00042c0001137983 */ /* 0x000ee20000300800 */
[----:B------:R-:W-:Y:S02]  /*294d0*/  ISETP.LT.AND P4, PT, R18, UR4, !P2 ;  /* 0x0000000412007c0c */ /* 0x000fe4000d781270 */
        /* <DEDUP_REMOVED lines=13> */
[----:B----4-:R4:W-:Y:S04]  /*295b0*/  @P5 STG.E desc[UR18][R210.64], R249 ;  /* 0x000000f9d2005986 */ /* 0x0109e8000c101912 */
[----:B-1----:R-:W2:Y:S04]  /*295c0*/  LDL.LU R251, [R1+0x5e0] ;  /* 0x0005e00001fb7983 */ /* 0x002ea80000300800 */
[----:B----4-:R-:W4:Y:S04]  /*295d0*/  LDL.LU R249, [R1+0x5c0] ;  /* 0x0005c00001f97983 */ /* 0x010f280000300800 */
[----:B---3--:R-:W-:Y:S04]  /*295e0*/  @P2 STG.E desc[UR18][R244.64], R19 ;  /* 0x00000013f4002986 */ /* 0x008fe8000c101912 */
[----:B------:R1:W-:Y:S04]  /*295f0*/  @P6 STG.E desc[UR18][R246.64], R242 ;  /* 0x000000f2f6006986 */ /* 0x0003e8000c101912 */
[----:B-1----:R-:W3:Y:S01]  /*29600*/  LDL.LU R242, [R1+0x5d0] ;  /* 0x0005d00001f27983 */ /* 0x002ee20000300800 */
        /* <DEDUP_REMOVED lines=14> */
[----:B--2---:R2:W-:Y:S01]  /*296f0*/  @P4 STG.E desc[UR18][R210.64], R243 ;  /* 0x000000f3d2004986 */ /* 0x0045e2000c101912 */
[----:B------:R-:W-:Y:S01]  /*29700*/  ISETP.LT.AND P4, PT, R17, UR4, !P1 ;  /* 0x0000000411007c0c */ /* 0x000fe2000cf81270 */
[C---:B------:R-:W-:Y:S01]  /*29710*/  VIADD R19, R0.reuse, UR28 ;  /* 0x0000001c00137c36 */ /* 0x040fe20008000000 */
[----:B------:R-:W-:Y:S01]  /*29720*/  ULDC UR4, c[0x0][0x228] ;  /* 0x00008a0000047ab9 */ /* 0x000fe20000000800 */
[----:B------:R-:W-:Y:S01]  /*29730*/  ULDC UR8, c[0x0][0x228] ;  /* 0x00008a0000087ab9 */ /* 0x000fe20000000800 */
[----:B------:R-:W-:Y:S01]  /*29740*/  ULDC UR10, c[0x0][0x228] ;  /* 0x00008a00000a7ab9 */ /* 0x000fe20000000800 */
[----:B-1----:R-:W-:Y:S01]  /*29750*/  IMAD.WIDE R2, R0, 0x4, R148 ;  /* 0x0000000400027825 */ /* 0x002fe200078e0294 */
[----:B------:R-:W3:Y:S03]  /*29760*/  LDL.LU R250, [R1+0x140] ;  /* 0x0001400001fa7983 */ /* 0x000ee60000300800 */
[C---:B--2---:R-:W-:Y:S01]  /*29770*/  IMAD.WIDE R210, R19.reuse, 0x4, R208 ;  /* 0x0000000413d27825 */ /* 0x044fe200078e02d0 */
[----:B------:R1:W-:Y:S03]  /*29780*/  @P3 STG.E desc[UR18][R2.64], R248 ;  /* 0x000000f802003986 */ /* 0x0003e6000c101912 */
[----:B------:R-:W-:Y:S01]  /*29790*/  IMAD.WIDE R244, R19, 0x4, R12 ;  /* 0x0000000413f47825 */ /* 0x000fe200078e020c */
[----:B------:R-:W2:Y:S01]  /*297a0*/  LDL.LU R243, [R1+0x40] ;  /* 0x0000400001f37983 */ /* 0x000ea20000300800 */
[----:B------:R-:W-:Y:S01]  /*297b0*/  ISETP.LT.AND P1, PT, R16, UR4, !P1 ;  /* 0x0000000410007c0c */ /* 0x000fe2000cf21270 */
[----:B------:R-:W-:-:S02]  /*297c0*/  ULDC UR4, c[0x0][0x22c] ;  /* 0x00008b0000047ab9 */ /* 0x000fc40000000800 */
[----:B------:R4:W-:Y:S01]  /*297d0*/  @P5 STG.E desc[UR18][R210.64], R251 ;  /* 0x000000fbd2005986 */ /* 0x0009e2000c101912 */
[C---:B-1----:R-:W-:Y:S01]  /*297e0*/  IMAD.WIDE R2, R19.reuse, 0x4, R150 ;  /* 0x0000000413027825 */ /* 0x042fe200078e0296 */
[----:B------:R-:W-:Y:S02]  /*297f0*/  IADD3 R248, R14, 0x23, RZ ;  /* 0x000000230ef87810 */ /* 0x000fe40007ffe0ff */
[----:B----4-:R1:W-:Y:S01]  /*29800*/  @P6 STG.E desc[UR18][R244.64], R249 ;  /* 0x000000f9f4006986 */ /* 0x0103e2000c101912 */
[----:B------:R-:W-:-:S03]  /*29810*/  VIADD R0, R19, UR28 ;  /* 0x0000001c13007c36 */ /* 0x000fc60008000000 */
[----:B------:R-:W4:Y:S04]  /*29820*/  LDL.LU R251, [R1+0x5e4] ;  /* 0x0005e40001fb7983 */ /* 0x000f280000300800 */
[----:B-1----:R-:W4:Y:S04]  /*29830*/  LDL.LU R249, [R1+0x5c4] ;  /* 0x0005c40001f97983 */ /* 0x002f280000300800 */
[----:B---3--:R1:W-:Y:S01]  /*29840*/  @P4 STG.E desc[UR18][R2.64], R242 ;  /* 0x000000f202004986 */ /* 0x0083e2000c101912 */
[----:B------:R-:W-:Y:S02]  /*29850*/  ISETP.GE.AND P4, PT, R248, UR4, PT ;  /* 0x00000004f8007c0c */ /* 0x000fe4000bf86270 */
[----:B------:R-:W-:-:S02]  /*29860*/  ISETP.LT.AND P3, PT, R15, UR6, !P0 ;  /* 0x000000060f007c0c */ /* 0x000fc4000c761270 */
[----:B------:R-:W-:Y:S02]  /*29870*/  ISETP.LT.AND P5, PT, R18, UR8, !P0 ;  /* 0x0000000812007c0c */ /* 0x000fe4000c7a1270 */
[----:B------:R-:W-:Y:S01]  /*29880*/  ISETP.LT.AND P6, PT, R17, UR10, !P0 ;  /* 0x0000000a11007c0c */ /* 0x000fe2000c7c1270 */
[C---:B------:R-:W-:Y:S01]  /*29890*/  IMAD.WIDE R210, R0.reuse, 0x4, R208 ;  /* 0x0000000400d27825 */ /* 0x040fe200078e02d0 */
[----:B------:R-:W-:Y:S01]  /*298a0*/  ULDC UR4, c[0x0][0x228] ;  /* 0x00008a0000047ab9 */ /* 0x000fe20000000800 */
[----:B------:R-:W-:Y:S01]  /*298b0*/  ULDC UR6, c[0x0][0x228] ;  /* 0x00008a0000067ab9 */ /* 0x000fe20000000800 */
[----:B------:R-:W-:Y:S01]  /*298c0*/  ULDC UR8, c[0x0][0x228] ;  /* 0x00008a0000087ab9 */ /* 0x000fe20000000800 */
[----:B-1----:R-:W3:Y:S01]  /*298d0*/  LDL.LU R242, [R1+0x5d4] ;  /* 0x0005d40001f27983 */ /* 0x002ee20000300800 */
[----:B------:R-:W-:Y:S01]  /*298e0*/  IMAD.WIDE R2, R19, 0x4, R148 ;  /* 0x0000000413027825 */ /* 0x000fe200078e0294 */
[----:B------:R-:W-:Y:S02]  /*298f0*/  ULDC UR10, c[0x0][0x228] ;  /* 0x00008a00000a7ab9 */ /* 0x000fe40000000800 */
[----:B------:R-:W2:Y:S04]  /*29900*/  LDL.LU R19, [R1+0x340] ;  /* 0x0003400001137983 */ /* 0x000ea80000300800 */
[----:B------:R-:W4:Y:S01]  /*29910*/  LDL.LU R248, [R1+0x430] ;  /* 0x0004300001f87983 */ /* 0x000f220000300800 */
[----:B------:R-:W-:-:S04]  /*29920*/  IMAD.WIDE R244, R0, 0x4, R12 ;  /* 0x0000000400f47825 */ /* 0x000fc800078e020c */
[----:B------:R-:W-:Y:S01]  /*29930*/  IMAD.WIDE R246, R0, 0x4, R150 ;  /* 0x0000000400f67825 */ /* 0x000fe200078e0296 */
[----:B----4-:R1:W-:Y:S04]  /*29940*/  @P1 STG.E desc[UR18][R2.64], R248 ;  /* 0x000000f802001986 */ /* 0x0103e8000c101912 */
        /* <DEDUP_REMOVED lines=9> */
[----:B----4-:R-:W2:Y:S01]  /*299e0*/  LDL.LU R250, [R1+0x434] ;  /* 0x0004340001fa7983 */ /* 0x010ea20000300800 */
[----:B------:R-:W-:Y:S02]  /*299f0*/  ISETP.LT.AND P0, PT, R15, UR6, !P2 ;  /* 0x000000060f007c0c */ /* 0x000fe4000d701270 */
[----:B------:R-:W-:Y:S02]  /*29a00*/  ISETP.LT.AND P5, PT, R18, UR8, !P2 ;  /* 0x0000000812007c0c */ /* 0x000fe4000d7a1270 */
[----:B------:R-:W-:Y:S01]  /*29a10*/  ISETP.LT.AND P6, PT, R17, UR10, !P2 ;  /* 0x0000000a11007c0c */ /* 0x000fe2000d7c1270 */
[----:B-1----:R-:W4:Y:S01]  /*29a20*/  LDL.LU R243, [R1+0x344] ;  /* 0x0003440001f37983 */ /* 0x002f220000300800 */
[----:B------:R-:W-:Y:S01]  /*29a30*/  VIADD R248, R14, 0x25 ;  /* 0x000000250ef87836 */ /* 0x000fe20000000000 */
[----:B------:R-:W-:Y:S01]  /*29a40*/  ULDC UR4, c[0x0][0x22c] ;  /* 0x00008b0000047ab9 */ /* 0x000fe20000000800 */
[C---:B------:R-:W-:Y:S01]  /*29a50*/  IMAD.WIDE R210, R19.reuse, 0x4, R208 ;  /* 0x0000000413d27825 */ /* 0x040fe200078e02d0 */
[----:B------:R-:W3:Y:S01]  /*29a60*/  LDL.LU R0, [R1+0x240] ;  /* 0x0002400001007983 */ /* 0x000ee20000300800 */
[----:B------:R-:W-:Y:S01]  /*29a70*/  ULDC UR6, c[0x0][0x228] ;  /* 0x00008a0000067ab9 */ /* 0x000fe20000000800 */
[----:B------:R-:W-:Y:S01]  /*29a80*/  ULDC UR8, c[0x0][0x228] ;  /* 0x00008a0000087ab9 */ /* 0x000fe20000000800 */
[----:B------:R-:W-:Y:S01]  /*29a90*/  IMAD.WIDE R244, R19, 0x4, R12 ;  /* 0x0000000413f47825 */ /* 0x000fe200078e020c */
[----:B------:R-:W-:-:S03]  /*29aa0*/  ULDC UR10, c[0x0][0x228] ;  /* 0x00008a00000a7ab9 */ /* 0x000fc60000000800 */
[----:B------:R-:W-:Y:S01]  /*29ab0*/  IMAD.WIDE R246, R19, 0x4, R150 ;  /* 0x0000000413f67825 */ /* 0x000fe200078e0296 */
[----:B---3--:R-:W-:Y:S01]  /*29ac0*/  @P3 STG.E desc[UR18][R2.64], R0 ;  /* 0x0000000002003986 */ /* 0x008fe2000c101912 */
[----:B------:R-:W-:Y:S01]  /*29ad0*/  ISETP.GE.AND P3, PT, R248, UR4, PT ;  /* 0x00000004f8007c0c */ /* 0x000fe2000bf66270 */
[----:B------:R-:W-:Y:S02]  /*29ae0*/  ULDC UR4, c[0x0][0x228] ;  /* 0x00008a0000047ab9 */ /* 0x000fe40000000800 */
[----:B------:R-:W-:Y:S04]  /*29af0*/  @P0 STG.E desc[UR18][R210.64], R251 ;  /* 0x000000fbd2000986 */ /* 0x000fe8000c101912 */
[----:B------:R1:W-:Y:S04]  /*29b00*/  @P5 STG.E desc[UR18][R244.64], R249 ;  /* 0x000000f9f4005986 */ /* 0x0003e8000c101912 */
[----:B------:R-:W3:Y:S04]  /*29b10*/  LDL.LU R248, [R1+0x44] ;  /* 0x0000440001f87983 */ /* 0x000ee80000300800 */
[----:B------:R2:W-:Y:S04]  /*29b20*/  @P6 STG.E desc[UR18][R246.64], R242 ;  /* 0x000000f2f6006986 */ /* 0x0005e8000c101912 */
[----:B-1----:R-:W3:Y:S04]  /*29b30*/  LDL.LU R249, [R1+0x244] ;  /* 0x0002440001f97983 */ /* 0x002ee80000300800 */
[----:B--2---:R-:W2:Y:S04]  /*29b40*/  LDL.LU R247, [R1+0x144] ;  /* 0x0001440001f77983 */ /* 0x004ea80000300800 */
[----:B------:R-:W3:Y:S01]  /*29b50*/  LDL.LU R242, [R1+0x5e8] ;  /* 0x0005e80001f27983 */ /* 0x000ee20000300800 */
[----:B------:R-:W-:Y:S01]  /*29b60*/  ISETP.LT.AND P2, PT, R16, UR4, !P2 ;  /* 0x0000000410007c0c */ /* 0x000fe2000d741270 */
[----:B------:R-:W-:-:S02]  /*29b70*/  ULDC UR4, c[0x0][0x228] ;  /* 0x00008a0000047ab9 */ /* 0x000fc40000000800 */
[----:B------:R-:W-:Y:S01]  /*29b80*/  ISETP.LT.AND P0, PT, R15, UR4, !P4 ;  /* 0x000000040f007c0c */ /* 0x000fe2000e701270 */
[C---:B------:R-:W-:Y:S01]  /*29b90*/  VIADD R0, R19.reuse, UR28 ;  /* 0x0000001c13007c36 */ /* 0x040fe20008000000 */
[----:B------:R-:W-:Y:S01]  /*29ba0*/  ULDC UR4, c[0x0][0x228] ;  /* 0x00008a0000047ab9 */ /* 0x000fe20000000800 */
[----:B------:R-:W-:Y:S01]  /*29bb0*/  IMAD.WIDE R2, R19, 0x4, R148 ;  /* 0x0000000413027825 */ /* 0x000fe200078e0294 */
[----:B------:R-:W-:Y:S01]  /*29bc0*/  IADD3 R244, R14, 0x26, RZ ;  /* 0x000000260ef47810 */ /* 0x000fe20007ffe0ff */
[----:B------:R-:W3:Y:S01]  /*29bd0*/  LDL.LU R251, [R1+0x5d8] ;  /* 0x0005d80001fb7983 */ /* 0x000ee20000300800 */
        /* <DEDUP_REMOVED lines=8> */
[----:B----4-:R4:W-:Y:S01]  /*29c60*/  @P0 STG.E desc[UR18][R210.64], R243 ;  /* 0x000000f3d2000986 */ /* 0x0109e2000c101912 */
[----:B------:R-:W-:Y:S01]  /*29c70*/  ISETP.LT.AND P0, PT, R15, UR4, !P1 ;  /* 0x000000040f007c0c */ /* 0x000fe2000cf01270 */
[C---:B------:R-:W-:Y:S01]  /*29c80*/  VIADD R19, R0.reuse, UR28 ;  /* 0x0000001c00137c36 */ /* 0x040fe20008000000 */
[----:B------:R-:W-:Y:S01]  /*29c90*/  ULDC UR4, c[0x0][0x228] ;  /* 0x00008a0000047ab9 */ /* 0x000fe20000000800 */
[----:B------:R-:W-:Y:S01]  /*29ca0*/  ULDC UR6, c[0x0][0x228] ;  /* 0x00008a0000067ab9 */ /* 0x000fe20000000800 */
[----:B-1----:R-:W-:Y:S01]  /*29cb0*/  IMAD.WIDE R2, R0, 0x4, R12 ;  /* 0x0000000400027825 */ /* 0x002fe200078e020c */
[----:B------:R-:W3:Y:S01]  /*29cc0*/  LDL.LU R250, [R1+0x438] ;  /* 0x0004380001fa7983 */ /* 0x000ee20000300800 */
[----:B------:R-:W-:-:S02]  /*29cd0*/  ULDC UR8, c[0x0][0x228] ;  /* 0x00008a0000087ab9 */ /* 0x000fc40000000800 */
[C---:B----4-:R-:W-:Y:S01]  /*29ce0*/  IMAD.WIDE R210, R0.reuse, 0x4, R150 ;  /* 0x0000000400d27825 */ /* 0x050fe200078e0296 */
[----:B------:R-:W4:Y:S03]  /*29cf0*/  LDL.LU R243, [R1+0x348] ;  /* 0x0003480001f37983 */ /* 0x000f260000300800 */
[----:B------:R-:W-:Y:S01]  /*29d00*/  IMAD.WIDE R244, R0, 0x4, R148 ;  /* 0x0000000400f47825 */ /* 0x000fe200078e0294 */
[C---:B------:R-:W-:Y:S01]  /*29d10*/  IADD3 R0, R19.reuse, UR28, RZ ;  /* 0x0000001c13007c10 */ /* 0x040fe2000fffe0ff */
[----:B--2---:R1:W-:Y:S04]  /*29d20*/  @P6 STG.E desc[UR18][R2.64], R247 ;  /* 0x000000f702006986 */ /* 0x0043e8000c101912 */
[----:B---3--:R2:W-:Y:S04]  /*29d30*/  @P5 STG.E desc[UR18][R210.64], R248 ;  /* 0x000000f8d2005986 */ /* 0x0085e8000c101912 */
[----:B------:R3:W-:Y:S01]  /*29d40*/  @P4 STG.E desc[UR18][R244.64], R249 ;  /* 0x000000f9f4004986 */ /* 0x0007e2000c101912 */
[----:B-1----:R-:W-:-:S04]  /*29d50*/  IMAD.WIDE R2, R19, 0x4, R208 ;  /* 0x0000000413027825 */ /* 0x002fc800078e02d0 */
[C---:B--2---:R-:W-:Y:S01]  /*29d60*/  IMAD.WIDE R210, R19.reuse, 0x4, R150 ;  /* 0x0000000413d27825 */ /* 0x044fe200078e0296 */
[----:B------:R1:W-:Y:S03]  /*29d70*/  @P0 STG.E desc[UR18][R2.64], R242 ;  /* 0x000000f202000986 */ /* 0x0003e6000c101912 */
[C---:B---3--:R-:W-:Y:S01]  /*29d80*/  IMAD.WIDE R244, R19.reuse, 0x4, R148 ;  /* 0x0000000413f47825 */ /* 0x048fe200078e0294 */
[----:B------:R-:W2:Y:S04]  /*29d90*/  LDL.LU R249, [R1+0x148] ;  /* 0x0001480001f97983 */ /* 0x000ea80000300800 */
[----:B-1----:R-:W3:Y:S01]  /*29da0*/  LDL.LU R242, [R1+0x48] ;  /* 0x0000480001f27983 */ /* 0x002ee20000300800 */
[----:B------:R-:W-:-:S03]  /*29db0*/  IMAD.WIDE R2, R19, 0x4, R12 ;  /* 0x0000000413027825 */ /* 0x000fc600078e020c */
[----:B------:R-:W4:Y:S01]  /*29dc0*/  LDL.LU R19, [R1+0x5c8] ;  /* 0x0005c80001137983 */ /* 0x000f220000300800 */
        /* <DEDUP_REMOVED lines=10> */
[----:B------:R-:W3:Y:S01]  /*29e70*/  LDL.LU R248, [R1+0x5ec] ;  /* 0x0005ec0001f87983 */ /* 0x000ee20000300800 */
[----:B------:R-:W-:Y:S01]  /*29e80*/  ULDC UR8, c[0x0][0x228] ;  /* 0x00008a0000087ab9 */ /* 0x000fe20000000800 */
[----:B------:R-:W-:-:S02]  /*29e90*/  ULDC UR10, c[0x0][0x228] ;  /* 0x00008a00000a7ab9 */ /* 0x000fc40000000800 */
[----:B----4-:R-:W-:Y:S04]  /*29ea0*/  @P4 STG.E desc[UR18][R2.64], R19 ;  /* 0x0000001302004986 */ /* 0x010fe8000c101912 */
[----:B------:R-:W-:Y:S04]  /*29eb0*/  @P5 STG.E desc[UR18][R210.64], R251 ;  /* 0x000000fbd2005986 */ /* 0x000fe8000c101912 */
[----:B------:R1:W-:Y:S04]  /*29ec0*/  @P1 STG.E desc[UR18][R244.64], R250 ;  /* 0x000000faf4001986 */ /* 0x0003e8000c101912 */
[----:B------:R4:W-:Y:S04]  /*29ed0*/  @P6 STG.E desc[UR18][R246.64], R243 ;  /* 0x000000f3f6006986 */ /* 0x0009e8000c101912 */
[----:B-1----:R-:W3:Y:S04]  /*29ee0*/  LDL.LU R250, [R1+0x5cc] ;  /* 0x0005cc0001fa7983 */ /* 0x002ee80000300800 */
[----:B----4-:R-:W4:Y:S04]  /*29ef0*/  LDL.LU R247, [R1+0x248] ;  /* 0x0002480001f77983 */ /* 0x010f280000300800 */
[----:B------:R-:W4:Y:S01]  /*29f00*/  LDL.LU R243, [R1+0x5dc] ;  /* 0x0005dc0001f37983 */ /* 0x000f220000300800 */
        /* <DEDUP_REMOVED lines=15> */
[----:B---3--:R2:W-:Y:S01]  /*2a000*/  @P4 STG.E desc[UR18][R2.64], R242 ;  /* 0x000000f202004986 */ /* 0x0085e2000c101912 */
        /* <DEDUP_REMOVED lines=8> */
[----:B------:R-:W3:Y:S01]  /*2a090*/  LDL.LU R251, [R1+0x14c] ;  /* 0x00014c0001fb7983 */ /* 0x000ee20000300800 */
[----:B------:R-:W-:-:S03]  /*2a0a0*/  VIADD R0, R19, UR28 ;  /* 0x0000001c13007c36 */ /* 0x000fc60008000000 */
[----:B------:R-:W3:Y:S04]  /*2a0b0*/  LDL.LU R249, [R1+0x4c] ;  /* 0x00004c0001f97983 */ /* 0x000ee80000300800 */
[----:B----4-:R-:W-:Y:S04]  /*2a0c0*/  @P3 STG.E desc[UR18][R210.64], R247 ;  /* 0x000000f7d2003986 */ /* 0x010fe8000c101912 */
[----:B------:R1:W-:Y:S04]  /*2a0d0*/  @P5 STG.E desc[UR18][R2.64], R248 ;  /* 0x000000f802005986 */ /* 0x0003e8000c101912 */
[----:B------:R-:W-:Y:S01]  /*2a0e0*/  @P6 STG.E desc[UR18][R244.64], R250 ;  /* 0x000000faf4006986 */ /* 0x000fe2000c101912 */
[----:B-1----:R-:W-:-:S05]  /*2a0f0*/  IMAD.WIDE R2, R19, 0x4, R150 ;  /* 0x0000000413027825 */ /* 0x002fca00078e0296 */
[----:B------:R1:W-:Y:S04]  /*2a100*/  @P4 STG.E desc[UR18][R2.64], R243 ;  /* 0x000000f302004986 */ /* 0x0003e8000c101912 */
[----:B-1----:R-:W4:Y:S01]  /*2a110*/  LDL.LU R243, [R1+0x24c] ;  /* 0x00024c0001f37983 */ /* 0x002f220000300800 */
[----:B------:R-:W-:-:S03]  /*2a120*/  IMAD.WIDE R2, R19, 0x4, R148 ;  /* 0x0000000413027825 */ /* 0x000fc600078e0294 */
[----:B------:R-:W4:Y:S04]  /*2a130*/  LDL.LU R250, [R1+0x600] ;  /* 0x0006000001fa7983 */ /* 0x000f280000300800 */
[----:B------:R-:W3:Y:S01]  /*2a140*/  LDL.LU R19, [R1+0x34c] ;  /* 0x00034c0001137983 */ /* 0x000ee20000300800 */
        /* <DEDUP_REMOVED lines=17> */
[----:B---3--:R1:W-:Y:S01]  /*2a260*/  @P3 STG.E desc[UR18][R210.64], R19 ;  /* 0x00000013d2003986 */ /* 0x0083e2000c101912 */
[----:B------:R-:W-:Y:S01]  /*2a270*/  ISETP.LT.AND P3, PT, R16, UR4, !P0 ;  /* 0x0000000410007c0c */ /* 0x000fe2000c761270 */
[----:B------:R-:W-:-:S02]  /*2a280*/  ULDC UR4, c[0x0][0x22c] ;  /* 0x00008b0000047ab9 */ /* 0x000fc40000000800 */
[----:B------:R3:W-:Y:S01]  /*2a290*/  @P5 STG.E desc[UR18][R244.64], R251 ;  /* 0x000000fbf4005986 */ /* 0x0007e2000c101912 */
[----:B------:R-:W-:Y:S01]  /*2a2a0*/  ISETP.GE.AND P2, PT, R2, UR4, PT ;  /* 0x0000000402007c0c */ /* 0x000fe2000bf46270 */
[----:B------:R-:W-:-:S04]  /*2a2b0*/  IMAD.WIDE R2, R0, 0x4, R148 ;  /* 0x0000000400027825 */ /* 0x000fc800078e0294 */
[----:B-1----:R-:W-:Y:S01]  /*2a2c0*/  VIADD R19, R0, UR28 ;  /* 0x0000001c00137c36 */ /* 0x002fe20008000000 */
[----:B------:R1:W-:Y:S04]  /*2a2d0*/  @P6 STG.E desc[UR18][R246.64], R249 ;  /* 0x000000f9f6006986 */ /* 0x0003e8000c101912 */
[----:B---3--:R-:W3:Y:S01]  /*2a2e0*/  LDL.LU R251, [R1+0x440] ;  /* 0x0004400001fb7983 */ /* 0x008ee20000300800 */
[----:B------:R-:W-:Y:S02]  /*2a2f0*/  ISETP.LT.AND P0, PT, R15, UR6, !P1 ;  /* 0x000000060f007c0c */ /* 0x000fe4000cf01270 */
[----:B------:R-:W-:Y:S01]  /*2a300*/  ISETP.LT.AND P5, PT, R18, UR8, !P1 ;  /* 0x0000000812007c0c */ /* 0x000fe2000cfa1270 */
[----:B------:R-:W-:Y:S01]  /*2a310*/  VIADD R248, R14, 0x2b ;  /* 0x0000002b0ef87836 */ /* 0x000fe20000000000 */
[----:B------:R-:W-:Y:S01]  /*2a320*/  ISETP.LT.AND P6, PT, R17, UR10, !P1 ;  /* 0x0000000a11007c0c */ /* 0x000fe2000cfc1270 */
[----:B------:R-:W-:Y:S01]  /*2a330*/  IMAD.WIDE R210, R19, 0x4, R208 ;  /* 0x0000000413d27825 */ /* 0x000fe200078e02d0 */
[----:B----4-:R4:W-:Y:S01]  /*2a340*/  @P3 STG.E desc[UR18][R2.64], R243 ;  /* 0x000000f302003986 */ /* 0x0109e2000c101912 */
[----:B------:R-:W-:Y:S01]  /*2a350*/  ULDC UR4, c[0x0][0x22c] ;  /* 0x00008b0000047ab9 */ /* 0x000fe20000000800 */
[----:B------:R-:W-:-:S02]  /*2a360*/  ULDC UR6, c[0x0][0x228] ;  /* 0x00008a0000067ab9 */ /* 0x000fc40000000800 */
[----:B-1----:R-:W3:Y:S01]  /*2a370*/  LDL.LU R249, [R1+0x350] ;  /* 0x0003500001f97983 */ /* 0x002ee20000300800 */
[C---:B------:R-:W-:Y:S01]  /*2a380*/  IMAD.WIDE R244, R19.reuse, 0x4, R12 ;  /* 0x0000000413f47825 */ /* 0x040fe200078e020c */
[----:B------:R-:W-:Y:S01]  /*2a390*/  ULDC UR8, c[0x0][0x228] ;  /* 0x00008a0000087ab9 */ /* 0x000fe20000000800 */
[----:B------:R-:W-:Y:S01]  /*2a3a0*/  ULDC UR10, c[0x0][0x228] ;  /* 0x00008a00000a7ab9 */ /* 0x000fe20000000800 */
[----:B------:R-:W2:Y:S01]  /*2a3b0*/  LDL.LU R0, [R1+0x610] ;  /* 0x0006100001007983 */ /* 0x000ea20000300800 */
[----:B------:R-:W-:-:S03]  /*2a3c0*/  IMAD.WIDE R246, R19, 0x4, R150 ;  /* 0x0000000413f67825 */ /* 0x000fc600078e0296 */
[----:B----4-:R-:W4:Y:S01]  /*2a3d0*/  LDL.LU R243, [R1+0x250] ;  /* 0x0002500001f37983 */ /* 0x010f220000300800 */
[----:B------:R-:W-:Y:S01]  /*2a3e0*/  ISETP.GE.AND P3, PT, R248, UR4, PT ;  /* 0x00000004f8007c0c */ /* 0x000fe2000bf66270 */
[----:B------:R-:W-:Y:S02]  /*2a3f0*/  ULDC UR4, c[0x0][0x228] ;  /* 0x00008a0000047ab9 */ /* 0x000fe40000000800 */
[----:B------:R-:W4:Y:S01]  /*2a400*/  LDL.LU R248, [R1+0x150] ;  /* 0x0001500001f87983 */ /* 0x000f220000300800 */
[----:B------:R-:W-:Y:S01]  /*2a410*/  ISETP.LT.AND P1, PT, R16, UR4, !P1 ;  /* 0x0000000410007c0c */ /* 0x000fe2000cf21270 */
[----:B------:R-:W-:Y:S01]  /*2a420*/  ULDC UR4, c[0x0][0x228] ;  /* 0x00008a0000047ab9 */ /* 0x000fe20000000800 */
[----:B------:R-:W-:Y:S01]  /*2a430*/  IMAD.WIDE R2, R19, 0x4, R148 ;  /* 0x0000000413027825 */ /* 0x000fe200078e0294 */
[----:B--2---:R-:W-:Y:S04]  /*2a440*/  @P0 STG.E desc[UR18][R210.64], R0 ;  /* 0x00000000d2000986 */ /* 0x004fe8000c101912 */
[----:B------:R1:W-:Y:S04]  /*2a450*/  @P5 STG.E desc[UR18][R244.64], R250 ;  /* 0x000000faf4005986 */ /* 0x0003e8000c101912 */
[----:B------:R2:W-:Y:S04]  /*2a460*/  @P6 STG.E desc[UR18][R246.64], R242 ;  /* 0x000000f2f6006986 */ /* 0x0005e8000c101912 */
[----:B-1----:R-:W4:Y:S04]  /*2a470*/  LDL.LU R250, [R1+0x50] ;  /* 0x0000500001fa7983 */ /* 0x002f280000300800 */
        /* <DEDUP_REMOVED lines=9> */
[----:B---3--:R1:W-:Y:S01]  /*2a510*/  @P1 STG.E desc[UR18][R2.64], R251 ;  /* 0x000000fb02001986 */ /* 0x0083e2000c101912 */
        /* <DEDUP_REMOVED lines=11> */
[C---:B---3--:R-:W-:Y:S01]  /*2a5d0*/  IMAD.WIDE R210, R0.reuse, 0x4, R150 ;  /* 0x0000000400d27825 */ /* 0x048fe200078e0296 */
[----:B----4-:R1:W-:Y:S03]  /*2a5e0*/  @P6 STG.E desc[UR18][R2.64], R243 ;  /* 0x000000f302006986 */ /* 0x0103e6000c101912 */
        /* <DEDUP_REMOVED lines=196> */
[----:B------:R-:W2:Y:S01]  /*2b230*/  LDL.LU R249, [R1+0x454] ;  /* 0x0004540001f97983 */ /* 0x000ea20000300800 */
[C---:B------:R-:W-:Y:S01]  /*2b240*/  IMAD.WIDE R246, R2.reuse, 0x4, R12 ;  /* 0x0000000402f67825 */ /* 0x040fe200078e020c */
[----:B------:R-:W-:Y:S02]  /*2b250*/  ULDC UR10, c[0x0][0x228] ;  /* 0x00008a00000a7ab9 */ /* 0x000fe40000000800 */
[----:B------:R-:W4:Y:S04]  /*2b260*/  LDL.LU R248, [R1+0x364] ;  /* 0x0003640001f87983 */ /* 0x000f280000300800 */
[----:B------:R-:W4:Y:S04]  /*2b270*/  LDL.LU R251, [R1+0x264] ;  /* 0x0002640001fb7983 */ /* 0x000f280000300800 */
[----:B-1----:R-:W4:Y:S01]  /*2b280*/  LDL.LU R243, [R1+0x164] ;  /* 0x0001640001f37983 */ /* 0x002f220000300800 */
[----:B------:R-:W-:Y:S01]  /*2b290*/  ISETP.LT.AND P4, PT, R17, UR4, !P2 ;  /* 0x0000000411007c0c */ /* 0x000fe2000d781270 */
[----:B------:R-:W-:Y:S01]  /*2b2a0*/  IMAD.WIDE R210, R2, 0x4, R208 ;  /* 0x0000000402d27825 */ /* 0x000fe200078e02d0 */
[----:B------:R-:W-:-:S02]  /*2b2b0*/  ULDC UR4, c[0x0][0x228] ;  /* 0x00008a0000047ab9 */ /* 0x000fc40000000800 */
[----:B------:R-:W-:Y:S01]  /*2b2c0*/  ISETP.LT.AND P2, PT, R16, UR4, !P2 ;  /* 0x0000000410007c0c */ /* 0x000fe2000d741270 */
[----:B------:R-:W-:Y:S01]  /*2b2d0*/  VIADD R0, R2, UR28 ;  /* 0x0000001c02007c36 */ /* 0x000fe20008000000 */
[----:B------:R-:W-:Y:S01]  /*2b2e0*/  ULDC UR4, c[0x0][0x22c] ;  /* 0x00008b0000047ab9 */ /* 0x000fe20000000800 */
        /* <DEDUP_REMOVED lines=41> */
[----:B------:R-:W-:Y:S01]  /*2b580*/  IMAD.WIDE R244, R19, 0x4, R12 ;  /* 0x0000000413f47825 */ /* 0x000fe200078e020c */
[----:B------:R-:W-:Y:S01]  /*2b590*/  ISETP.LT.AND P6, PT, R17, UR10, !P1 ;  /* 0x0000000a11007c0c */ /* 0x000fe2000cfc1270 */
[----:B------:R-:W-:Y:S02]  /*2b5a0*/  ULDC UR10, c[0x0][0x228] ;  /* 0x00008a00000a7ab9 */ /* 0x000fe40000000800 */
[----:B------:R-:W-:Y:S01]  /*2b5b0*/  IMAD.WIDE R246, R19, 0x4, R150 ;  /* 0x0000000413f67825 */ /* 0x000fe200078e0296 */
[----:B---3--:R1:W-:Y:S01]  /*2b5c0*/  @P3 STG.E desc[UR18][R2.64], R242 ;  /* 0x000000f202003986 */ /* 0x0083e2000c101912 */
[----:B------:R-:W-:Y:S01]  /*2b5d0*/  ISETP.GE.AND P3, PT, R248, UR4, PT ;  /* 0x00000004f8007c0c */ /* 0x000fe2000bf66270 */
[----:B------:R-:W-:-:S02]  /*2b5e0*/  ULDC UR4, c[0x0][0x228] ;  /* 0x00008a0000047ab9 */ /* 0x000fc40000000800 */
[----:B-1----:R-:W3:Y:S04]  /*2b5f0*/  LDL.LU R242, [R1+0x268] ;  /* 0x0002680001f27983 */ /* 0x002ee80000300800 */
[----:B------:R-:W3:Y:S04]  /*2b600*/  LDL.LU R248, [R1+0x168] ;  /* 0x0001680001f87983 */ /* 0x000ee80000300800 */
[----:B--2---:R-:W-:Y:S04]  /*2b610*/  @P0 STG.E desc[UR18][R210.64], R0 ;  /* 0x00000000d2000986 */ /* 0x004fe8000c101912 */
[----:B------:R1:W-:Y:S04]  /*2b620*/  @P5 STG.E desc[UR18][R244.64], R250 ;  /* 0x000000faf4005986 */ /* 0x0003e8000c101912 */
[----:B-1----:R-:W2:Y:S04]  /*2b630*/  LDL.LU R250, [R1+0x68] ;  /* 0x0000680001fa7983 */ /* 0x002ea80000300800 */
[----:B------:R1:W-:Y:S04]  /*2b640*/  @P6 STG.E desc[UR18][R246.64], R249 ;  /* 0x000000f9f6006986 */ /* 0x0003e8000c101912 */
[----:B-1----:R-:W2:Y:S01]  /*2b650*/  LDL.LU R249, [R1+0x62c] ;  /* 0x00062c0001f97983 */ /* 0x002ea20000300800 */
[----:B------:R-:W-:Y:S01]  /*2b660*/  ISETP.LT.AND P1, PT, R16, UR4, !P1 ;  /* 0x0000000410007c0c */ /* 0x000fe2000cf21270 */
[----:B------:R-:W-:-:S02]  /*2b670*/  ULDC UR4, c[0x0][0x228] ;  /* 0x00008a0000047ab9 */ /* 0x000fc40000000800 */
[----:B------:R-:W-:Y:S01]  /*2b680*/  ISETP.LT.AND P0, PT, R15, UR4, !P4 ;  /* 0x000000040f007c0c */ /* 0x000fe2000e701270 */
[----:B------:R-:W-:Y:S01]  /*2b690*/  ULDC UR4, c[0x0][0x228] ;  /* 0x00008a0000047ab9 */ /* 0x000fe20000000800 */
[C---:B------:R-:W-:Y:S01]  /*2b6a0*/  VIADD R0, R19.reuse, UR28 ;  /* 0x0000001c13007c36 */ /* 0x040fe20008000000 */
[----:B------:R-:W-:Y:S01]  /*2b6b0*/  ISETP.LT.AND P6, PT, R18, UR6, !P4 ;  /* 0x0000000612007c0c */ /* 0x000fe2000e7c1270 */
[----:B------:R-:W-:Y:S01]  /*2b6c0*/  IMAD.WIDE R2, R19, 0x4, R148 ;  /* 0x0000000413027825 */ /* 0x000fe200078e0294 */
[----:B------:R-:W-:Y:S01]  /*2b6d0*/  ISETP.LT.AND P5, PT, R17, UR4, !P4 ;  /* 0x0000000411007c0c */ /* 0x000fe2000e7a1270 */
[----:B------:R-:W-:Y:S01]  /*2b6e0*/  ULDC UR4, c[0x0][0x22c] ;  /* 0x00008b0000047ab9 */ /* 0x000fe20000000800 */
[----:B------:R-:W-:Y:S01]  /*2b6f0*/  ISETP.LT.AND P4, PT, R16, UR8, !P4 ;  /* 0x0000000810007c0c */ /* 0x000fe2000e781270 */
[----:B------:R-:W-:Y:S01]  /*2b700*/  IMAD.WIDE R210, R0, 0x4, R208 ;  /* 0x0000000400d27825 */ /* 0x000fe200078e02d0 */
[C---:B------:R-:W-:Y:S01]  /*2b710*/  IADD3 R244, R14.reuse, 0x38, RZ ;  /* 0x000000380ef47810 */ /* 0x040fe20007ffe0ff */
[----:B----4-:R1:W-:Y:S01]  /*2b720*/  @P1 STG.E desc[UR18][R2.64], R251 ;  /* 0x000000fb02001986 */ /* 0x0103e2000c101912 */
[----:B------:R-:W-:Y:S01]  /*2b730*/  ULDC UR6, c[0x0][0x228] ;  /* 0x00008a0000067ab9 */ /* 0x000fe20000000800 */
[----:B------:R-:W-:Y:S01]  /*2b740*/  VIADD R19, R14, 0x39 ;  /* 0x000000390e137836 */ /* 0x000fe20000000000 */
[----:B------:R-:W-:Y:S01]  /*2b750*/  ISETP.GE.AND P1, PT, R244, UR4, PT ;  /* 0x00000004f4007c0c */ /* 0x000fe2000bf26270 */
[----:B------:R4:W-:Y:S01]  /*2b760*/  @P0 STG.E desc[UR18][R210.64], R243 ;  /* 0x000000f3d2000986 */ /* 0x0009e2000c101912 */
[C---:B------:R-:W-:Y:S01]  /*2b770*/  IMAD.WIDE R244, R0.reuse, 0x4, R148 ;  /* 0x0000000400f47825 */ /* 0x040fe200078e0294 */
[----:B------:R-:W-:Y:S01]  /*2b780*/  ULDC UR4, c[0x0][0x228] ;  /* 0x00008a0000047ab9 */ /* 0x000fe20000000800 */
[----:B------:R-:W-:Y:S01]  /*2b790*/  ULDC UR8, c[0x0][0x228] ;  /* 0x00008a0000087ab9 */ /* 0x000fe20000000800 */
[----:B------:R-:W-:Y:S01]  /*2b7a0*/  ISETP.LT.AND P0, PT, R15, UR4, !P2 ;  /* 0x000000040f007c0c */ /* 0x000fe2000d701270 */
[----:B------:R-:W-:Y:S01]  /*2b7b0*/  ULDC UR4, c[0x0][0x228] ;  /* 0x00008a0000047ab9 */ /* 0x000fe20000000800 */
[C---:B-1----:R-:W-:Y:S01]  /*2b7c0*/  IMAD.WIDE R2, R0.reuse, 0x4, R12 ;  /* 0x0000000400027825 */ /* 0x042fe200078e020c */
[----:B------:R-:W2:Y:S03]  /*2b7d0*/  LDL.LU R251, [R1+0x64c] ;  /* 0x00064c0001fb7983 */ /* 0x000ea60000300800 */
[----:B----4-:R-:W-:Y:S01]  /*2b7e0*/  IMAD.WIDE R210, R0, 0x4, R150 ;  /* 0x0000000400d27825 */ /* 0x010fe200078e0296 */
[----:B------:R-:W4:Y:S04]  /*2b7f0*/  LDL.LU R243, [R1+0x63c] ;  /* 0x00063c0001f37983 */ /* 0x000f280000300800 */
[----:B---3--:R1:W-:Y:S04]  /*2b800*/  @P6 STG.E desc[UR18][R2.64], R242 ;  /* 0x000000f202006986 */ /* 0x0083e8000c101912 */
[----:B------:R-:W-:Y:S04]  /*2b810*/  @P5 STG.E desc[UR18][R210.64], R248 ;  /* 0x000000f8d2005986 */ /* 0x000fe8000c101912 */
[----:B-1----:R-:W3:Y:S04]  /*2b820*/  LDL.LU R242, [R1+0x36c] ;  /* 0x00036c0001f27983 */ /* 0x002ee80000300800 */
[----:B--2---:R1:W-:Y:S01]  /*2b830*/  @P4 STG.E desc[UR18][R244.64], R250 ;  /* 0x000000faf4004986 */ /* 0x0043e2000c101912 */
[----:B------:R-:W-:Y:S01]  /*2b840*/  ISETP.LT.AND P4, PT, R18, UR4, !P2 ;  /* 0x0000000412007c0c */ /* 0x000fe2000d781270 */
[----:B------:R-:W-:Y:S01]  /*2b850*/  ULDC UR4, c[0x0][0x22c] ;  /* 0x00008b0000047ab9 */ /* 0x000fe20000000800 */
[----:B-1----:R-:W-:Y:S01]  /*2b860*/  VIADD R244, R0, UR28 ;  /* 0x0000001c00f47c36 */ /* 0x002fe20008000000 */
[----:B------:R-:W2:Y:S03]  /*2b870*/  LDL.LU R250, [R1+0x26c] ;  /* 0x00026c0001fa7983 */ /* 0x000ea60000300800 */
[----:B------:R-:W-:-:S05]  /*2b880*/  IMAD.WIDE R2, R244, 0x4, R208 ;  /* 0x00000004f4027825 */ /* 0x000fca00078e02d0 */
[----:B------:R1:W-:Y:S01]  /*2b890*/  @P0 STG.E desc[UR18][R2.64], R249 ;  /* 0x000000f902000986 */ /* 0x0003e2000c101912 */
[----:B------:R-:W-:Y:S02]  /*2b8a0*/  ISETP.GE.AND P0, PT, R19, UR4, PT ;  /* 0x0000000413007c0c */ /* 0x000fe4000bf06270 */
[----:B------:R-:W-:Y:S02]  /*2b8b0*/  ISETP.LT.AND P5, PT, R17, UR6, !P2 ;  /* 0x0000000611007c0c */ /* 0x000fe4000d7a1270 */
[----:B------:R-:W-:Y:S01]  /*2b8c0*/  ISETP.LT.AND P6, PT, R15, UR10, !P3 ;  /* 0x0000000a0f007c0c */ /* 0x000fe2000dfc1270 */
[----:B------:R-:W-:Y:S01]  /*2b8d0*/  IMAD.WIDE R210, R244, 0x4, R150 ;  /* 0x00000004f4d27825 */ /* 0x000fe200078e0296 */
[----:B-1----:R-:W2:Y:S01]  /*2b8e0*/  LDL.LU R249, [R1+0x16c] ;  /* 0x00016c0001f97983 */ /* 0x002ea20000300800 */
[----:B------:R-:W-:Y:S02]  /*2b8f0*/  ISETP.LT.AND P2, PT, R16, UR8, !P2 ;  /* 0x0000000810007c0c */ /* 0x000fe4000d741270 */
[C---:B------:R-:W-:Y:S01]  /*2b900*/  IADD3 R0, R244.reuse, UR28, RZ ;  /* 0x0000001cf4007c10 */ /* 0x040fe2000fffe0ff */
[----:B------:R-:W3:Y:S01]  /*2b910*/  LDL.LU R19, [R1+0x45c] ;  /* 0x00045c0001137983 */ /* 0x000ee20000300800 */
[C---:B------:R-:W-:Y:S01]  /*2b920*/  IMAD.WIDE R2, R244.reuse, 0x4, R12 ;  /* 0x00000004f4027825 */ /* 0x040fe200078e020c */
[----:B------:R-:W-:Y:S01]  /*2b930*/  ULDC UR4, c[0x0][0x228] ;  /* 0x00008a0000047ab9 */ /* 0x000fe20000000800 */
[----:B------:R-:W-:Y:S01]  /*2b940*/  ULDC UR6, c[0x0][0x228] ;  /* 0x00008a0000067ab9 */ /* 0x000fe20000000800 */
[----:B------:R-:W2:Y:S01]  /*2b950*/  LDL.LU R248, [R1+0x6c] ;  /* 0x00006c0001f87983 */ /* 0x000ea20000300800 */
[----:B------:R-:W-:Y:S01]  /*2b960*/  IMAD.WIDE R244, R244, 0x4, R148 ;  /* 0x00000004f4f47825 */ /* 0x000fe200078e0294 */
[----:B------:R-:W-:Y:S01]  /*2b970*/  ULDC UR8, c[0x0][0x228] ;  /* 0x00008a0000087ab9 */ /* 0x000fe20000000800 */
[----:B------:R-:W-:-:S02]  /*2b980*/  ULDC UR10, c[0x0][0x228] ;  /* 0x00008a00000a7ab9 */ /* 0x000fc40000000800 */
[----:B------:R-:W-:Y:S01]  /*2b990*/  IMAD.WIDE R246, R0, 0x4, R208 ;  /* 0x0000000400f67825 */ /* 0x000fe200078e02d0 */
        /* <DEDUP_REMOVED lines=17> */
[----:B--2---:R1:W-:Y:S01]  /*2bab0*/  @P2 STG.E desc[UR18][R2.64], R250 ;  /* 0x000000fa02002986 */ /* 0x0043e2000c101912 */
        /* <DEDUP_REMOVED lines=14> */
[----:B------:R2:W-:Y:S01]  /*2bba0*/  @P5 STG.E desc[UR18][R210.64], R251 ;  /* 0x000000fbd2005986 */ /* 0x0005e2000c101912 */
[----:B------:R-:W-:Y:S01]  /*2bbb0*/  ISETP.LT.AND P1, PT, R16, UR4, !P1 ;  /* 0x0000000410007c0c */ /* 0x000fe2000cf21270 */
[----:B------:R-:W-:-:S02]  /*2bbc0*/  ULDC UR4, c[0x0][0x22c] ;  /* 0x00008b0000047ab9 */ /* 0x000fc40000000800 */
[----:B----4-:R-:W-:Y:S01]  /*2bbd0*/  @P6 STG.E desc[UR18][R244.64], R243 ;  /* 0x000000f3f4006986 */ /* 0x010fe2000c101912 */
[C---:B-1----:R-:W-:Y:S01]  /*2bbe0*/  IMAD.WIDE R2, R19.reuse, 0x4, R150 ;  /* 0x0000000413027825 */ /* 0x042fe200078e0296 */
[----:B------:R-:W-:Y:S02]  /*2bbf0*/  IADD3 R248, R14, 0x3b, RZ ;  /* 0x0000003b0ef87810 */ /* 0x000fe40007ffe0ff */
[----:B------:R-:W4:Y:S01]  /*2bc00*/  LDL.LU R249, [R1+0x170] ;  /* 0x0001700001f97983 */ /* 0x000f220000300800 */
[----:B------:R-:W-:-:S03]  /*2bc10*/  VIADD R0, R19, UR28 ;  /* 0x0000001c13007c36 */ /* 0x000fc60008000000 */
[----:B---3--:R1:W-:Y:S01]  /*2bc20*/  @P4 STG.E desc[UR18][R2.64], R242 ;  /* 0x000000f202004986 */ /* 0x0083e2000c101912 */
[----:B------:R-:W-:Y:S02]  /*2bc30*/  ISETP.GE.AND P4, PT, R248, UR4, PT ;  /* 0x00000004f8007c0c */ /* 0x000fe4000bf86270 */
[----:B------:R-:W-:Y:S02]  /*2bc40*/  ISETP.LT.AND P3, PT, R15, UR6, !P0 ;  /* 0x000000060f007c0c */ /* 0x000fe4000c761270 */
[----:B------:R-:W-:Y:S02]  /*2bc50*/  ISETP.LT.AND P5, PT, R18, UR8, !P0 ;  /* 0x0000000812007c0c */ /* 0x000fe4000c7a1270 */
[----:B------:R-:W-:Y:S01]  /*2bc60*/  ISETP.LT.AND P6, PT, R17, UR10, !P0 ;  /* 0x0000000a11007c0c */ /* 0x000fe2000c7c1270 */
[----:B--2---:R-:W-:Y:S01]  /*2bc70*/  IMAD.WIDE R210, R0, 0x4, R208 ;  /* 0x0000000400d27825 */ /* 0x004fe200078e02d0 */
[----:B------:R-:W-:Y:S01]  /*2bc80*/  ULDC UR4, c[0x0][0x228] ;  /* 0x00008a0000047ab9 */ /* 0x000fe20000000800 */
[----:B------:R-:W-:Y:S01]  /*2bc90*/  ULDC UR6, c[0x0][0x228] ;  /* 0x00008a0000067ab9 */ /* 0x000fe20000000800 */
[----:B------:R-:W-:Y:S01]  /*2bca0*/  ULDC UR8, c[0x0][0x228] ;  /* 0x00008a0000087ab9 */ /* 0x000fe20000000800 */
[----:B-1----:R-:W2:Y:S01]  /*2bcb0*/  LDL.LU R242, [R1+0x370] ;  /* 0x0003700001f27983 */ /* 0x002ea20000300800 */
[----:B------:R-:W-:Y:S01]  /*2bcc0*/  IMAD.WIDE R2, R19, 0x4, R148 ;  /* 0x0000000413027825 */ /* 0x000fe200078e0294 */
[----:B------:R-:W-:-:S02]  /*2bcd0*/  ULDC UR10, c[0x0][0x228] ;  /* 0x00008a00000a7ab9 */ /* 0x000fc40000000800 */
[----:B------:R-:W3:Y:S04]  /*2bce0*/  LDL.LU R251, [R1+0x654] ;  /* 0x0006540001fb7983 */ /* 0x000ee80000300800 */
[----:B------:R-:W3:Y:S04]  /*2bcf0*/  LDL.LU R243, [R1+0x664] ;  /* 0x0006640001f37983 */ /* 0x000ee80000300800 */
[----:B------:R-:W4:Y:S04]  /*2bd00*/  LDL.LU R19, [R1+0x460] ;  /* 0x0004600001137983 */ /* 0x000f280000300800 */
[----:B------:R-:W2:Y:S01]  /*2bd10*/  LDL.LU R248, [R1+0x470] ;  /* 0x0004700001f87983 */ /* 0x000ea20000300800 */
[----:B------:R-:W-:-:S04]  /*2bd20*/  IMAD.WIDE R244, R0, 0x4, R12 ;  /* 0x0000000400f47825 */ /* 0x000fc800078e020c */
[----:B------:R-:W-:Y:S01]  /*2bd30*/  IMAD.WIDE R246, R0, 0x4, R150 ;  /* 0x0000000400f67825 */ /* 0x000fe200078e0296 */
[----:B--2---:R1:W-:Y:S04]  /*2bd40*/  @P1 STG.E desc[UR18][R2.64], R248 ;  /* 0x000000f802001986 */ /* 0x0043e8000c101912 */
[----:B----4-:R2:W-:Y:S01]  /*2bd50*/  @P3 STG.E desc[UR18][R210.64], R19 ;  /* 0x00000013d2003986 */ /* 0x0105e2000c101912 */
        /* <DEDUP_REMOVED lines=13> */
[C---:B------:R-:W-:Y:S01]  /*2be30*/  IMAD.WIDE R210, R19.reuse, 0x4, R208 ;  /* 0x0000000413d27825 */ /* 0x040fe200078e02d0 */
[----:B------:R-:W-:Y:S01]  /*2be40*/  ULDC UR4, c[0x0][0x22c] ;  /* 0x00008b0000047ab9 */ /* 0x000fe20000000800 */
[----:B------:R-:W-:Y:S01]  /*2be50*/  ULDC UR6, c[0x0][0x228] ;  /* 0x00008a0000067ab9 */ /* 0x000fe20000000800 */
[----:B------:R-:W3:Y:S01]  /*2be60*/  LDL.LU R0, [R1+0x674] ;  /* 0x0006740001007983 */ /* 0x000ee20000300800 */
[----:B------:R-:W-:Y:S01]  /*2be70*/  IMAD.WIDE R244, R19, 0x4, R12 ;  /* 0x0000000413f47825 */ /* 0x000fe200078e020c */
[----:B------:R-:W-:Y:S01]  /*2be80*/  ULDC UR8, c[0x0][0x228] ;  /* 0x00008a0000087ab9 */ /* 0x000fe20000000800 */
[----:B------:R-:W-:-:S02]  /*2be90*/  ULDC UR10, c[0x0][0x228] ;  /* 0x00008a00000a7ab9 */ /* 0x000fc40000000800 */
[----:B------:R-:W-:Y:S01]  /*2bea0*/  IMAD.WIDE R246, R19, 0x4, R150 ;  /* 0x0000000413f67825 */ /* 0x000fe200078e0296 */
[----:B------:R1:W-:Y:S04]  /*2beb0*/  @P3 STG.E desc[UR18][R2.64], R242 ;  /* 0x000000f202003986 */ /* 0x0003e8000c101912 */
[----:B-1----:R-:W4:Y:S01]  /*2bec0*/  LDL.LU R242, [R1+0x1054] ;  /* 0x0010540001f27983 */ /* 0x002f220000300800 */
[----:B------:R-:W-:-:S03]  /*2bed0*/  VIADD R248, R14, 0x3d ;  /* 0x0000003d0ef87836 */ /* 0x000fc60000000000 */
[----:B---3--:R-:W-:Y:S04]  /*2bee0*/  @P0 STG.E desc[UR18][R210.64], R0 ;  /* 0x00000000d2000986 */ /* 0x008fe8000c101912 */
[----:B------:R1:W-:Y:S04]  /*2bef0*/  @P5 STG.E desc[UR18][R244.64], R251 ;  /* 0x000000fbf4005986 */ /* 0x0003e8000c101912 */
[----:B------:R3:W-:Y:S04]  /*2bf00*/  @P6 STG.E desc[UR18][R246.64], R243 ;  /* 0x000000f3f6006986 */ /* 0x0007e8000c101912 */
[----:B-1----:R-:W4:Y:S04]  /*2bf10*/  LDL.LU R251, [R1+0x374] ;  /* 0x0003740001fb7983 */ /* 0x002f280000300800 */
[----:B---3--:R-:W3:Y:S04]  /*2bf20*/  LDL.LU R246, [R1+0x274] ;  /* 0x0002740001f67983 */ /* 0x008ee80000300800 */
[----:B------:R-:W3:Y:S04]  /*2bf30*/  LDL.LU R247, [R1+0x174] ;  /* 0x0001740001f77983 */ /* 0x000ee80000300800 */
[----:B------:R-:W3:Y:S01]  /*2bf40*/  LDL.LU R243, [R1+0x678] ;  /* 0x0006780001f37983 */ /* 0x000ee20000300800 */
[----:B------:R-:W-:Y:S01]  /*2bf50*/  ISETP.GE.AND P3, PT, R248, UR4, PT ;  /* 0x00000004f8007c0c */ /* 0x000fe2000bf66270 */
[----:B------:R-:W-:-:S02]  /*2bf60*/  ULDC UR4, c[0x0][0x228] ;  /* 0x00008a0000047ab9 */ /* 0x000fc40000000800 */
[----:B------:R-:W-:Y:S01]  /*2bf70*/  ISETP.LT.AND P2, PT, R16, UR4, !P2 ;  /* 0x0000000410007c0c */ /* 0x000fe2000d741270 */
[----:B------:R-:W-:Y:S01]  /*2bf80*/  ULDC UR4, c[0x0][0x228] ;  /* 0x00008a0000047ab9 */ /* 0x000fe20000000800 */
[----:B------:R-:W-:Y:S01]  /*2bf90*/  VIADD R0, R19, UR28 ;  /* 0x0000001c13007c36 */ /* 0x000fe20008000000 */
[----:B------:R-:W-:Y:S01]  /*2bfa0*/  ISETP.LT.AND P0, PT, R15, UR4, !P4 ;  /* 0x000000040f007c0c */ /* 0x000fe2000e701270 */
[----:B------:R-:W-:Y:S01]  /*2bfb0*/  ULDC UR4, c[0x0][0x228] ;  /* 0x00008a0000047ab9 */ /* 0x000fe20000000800 */
[----:B------:R-:W-:Y:S01]  /*2bfc0*/  ISETP.LT.AND P6, PT, R18, UR6, !P4 ;  /* 0x0000000612007c0c */ /* 0x000fe2000e7c1270 */
[----:B------:R-:W-:Y:S01]  /*2bfd0*/  IMAD.WIDE R2, R19, 0x4, R148 ;  /* 0x0000000413027825 */ /* 0x000fe200078e0294 */
[----:B------:R-:W-:Y:S01]  /*2bfe0*/  ISETP.LT.AND P5, PT, R17, UR4, !P4 ;  /* 0x0000000411007c0c */ /* 0x000fe2000e7a1270 */
[----:B------:R-:W-:Y:S01]  /*2bff0*/  ULDC UR4, c[0x0][0x22c] ;  /* 0x00008b0000047ab9 */ /* 0x000fe20000000800 */
[----:B------:R-:W-:Y:S01]  /*2c000*/  ISETP.LT.AND P4, PT, R16, UR8, !P4 ;  /* 0x0000000810007c0c */ /* 0x000fe2000e781270 */
[----:B------:R-:W-:Y:S01]  /*2c010*/  IMAD.WIDE R210, R0, 0x4, R208 ;  /* 0x0000000400d27825 */ /* 0x000fe200078e02d0 */
[C---:B------:R-:W-:Y:S01]  /*2c020*/  IADD3 R244, R14.reuse, 0x3e, RZ ;  /* 0x0000003e0ef47810 */ /* 0x040fe20007ffe0ff */
[----:B------:R-:W3:Y:S01]  /*2c030*/  LDL.LU R248, [R1+0x668] ;  /* 0x0006680001f87983 */ /* 0x000ee20000300800 */
[----:B------:R-:W-:Y:S01]  /*2c040*/  ULDC UR6, c[0x0][0x228] ;  /* 0x00008a0000067ab9 */ /* 0x000fe20000000800 */
[----:B------:R-:W-:Y:S01]  /*2c050*/  VIADD R19, R14, 0x3f ;  /* 0x0000003f0e137836 */ /* 0x000fe20000000000 */
[----:B------:R-:W-:Y:S01]  /*2c060*/  ULDC UR8, c[0x0][0x228] ;  /* 0x00008a0000087ab9 */ /* 0x000fe20000000800 */
[----:B--2---:R1:W-:Y:S01]  /*2c070*/  @P2 STG.E desc[UR18][R2.64], R250 ;  /* 0x000000fa02002986 */ /* 0x0043e2000c101912 */
[----:B------:R-:W-:Y:S01]  /*2c080*/  ISETP.GE.AND P2, PT, R244, UR4, PT ;  /* 0x00000004f4007c0c */ /* 0x000fe2000bf46270 */
[C---:B------:R-:W-:Y:S01]  /*2c090*/  IMAD.WIDE R244, R0.reuse, 0x4, R148 ;  /* 0x0000000400f47825 */ /* 0x040fe200078e0294 */
[----:B------:R-:W-:Y:S01]  /*2c0a0*/  ULDC UR4, c[0x0][0x228] ;  /* 0x00008a0000047ab9 */ /* 0x000fe20000000800 */
[----:B----4-:R2:W-:Y:S01]  /*2c0b0*/  @P0 STG.E desc[UR18][R210.64], R249 ;  /* 0x000000f9d2000986 */ /* 0x0105e2000c101912 */
[----:B------:R-:W-:Y:S01]  /*2c0c0*/  ISETP.LT.AND P0, PT, R15, UR4, !P1 ;  /* 0x000000040f007c0c */ /* 0x000fe2000cf01270 */
[----:B------:R-:W-:Y:S01]  /*2c0d0*/  ULDC UR4, c[0x0][0x228] ;  /* 0x00008a0000047ab9 */ /* 0x000fe20000000800 */
[C---:B-1----:R-:W-:Y:S01]  /*2c0e0*/  IMAD.WIDE R2, R0.reuse, 0x4, R12 ;  /* 0x0000000400027825 */ /* 0x042fe200078e020c */
[----:B------:R-:W4:Y:S03]  /*2c0f0*/  LDL.LU R250, [R1+0x478] ;  /* 0x0004780001fa7983 */ /* 0x000f260000300800 */
[----:B--2---:R-:W-:Y:S01]  /*2c100*/  IMAD.WIDE R210, R0, 0x4, R150 ;  /* 0x0000000400d27825 */ /* 0x004fe200078e0296 */
[----:B------:R-:W2:Y:S04]  /*2c110*/  LDL.LU R249, [R1+0x468] ;  /* 0x0004680001f97983 */ /* 0x000ea80000300800 */
[----:B---3--:R-:W-:Y:S04]  /*2c120*/  @P6 STG.E desc[UR18][R2.64], R246 ;  /* 0x000000f602006986 */ /* 0x008fe8000c101912 */
[----:B------:R-:W-:Y:S04]  /*2c130*/  @P5 STG.E desc[UR18][R210.64], R247 ;  /* 0x000000f7d2005986 */ /* 0x000fe8000c101912 */
[----:B------:R1:W-:Y:S01]  /*2c140*/  @P4 STG.E desc[UR18][R244.64], R251 ;  /* 0x000000fbf4004986 */ /* 0x0003e2000c101912 */
[----:B------:R-:W-:Y:S01]  /*2c150*/  ISETP.LT.AND P4, PT, R18, UR4, !P1 ;  /* 0x0000000412007c0c */ /* 0x000fe2000cf81270 */
[----:B------:R-:W-:Y:S01]  /*2c160*/  ULDC UR4, c[0x0][0x22c] ;  /* 0x00008b0000047ab9 */ /* 0x000fe20000000800 */
[----:B-1----:R-:W-:Y:S01]  /*2c170*/  VIADD R244, R0, UR28 ;  /* 0x0000001c00f47c36 */ /* 0x002fe20008000000 */
[----:B------:R-:W3:Y:S03]  /*2c180*/  LDL.LU R251, [R1+0x278] ;  /* 0x0002780001fb7983 */ /* 0x000ee60000300800 */
[----:B------:R-:W-:-:S05]  /*2c190*/  IMAD.WIDE R2, R244, 0x4, R208 ;  /* 0x00000004f4027825 */ /* 0x000fca00078e02d0 */
[----:B------:R1:W-:Y:S01]  /*2c1a0*/  @P0 STG.E desc[UR18][R2.64], R243 ;  /* 0x000000f302000986 */ /* 0x0003e2000c101912 */
[----:B------:R-:W-:Y:S02]  /*2c1b0*/  ISETP.GE.AND P0, PT, R19, UR4, PT ;  /* 0x0000000413007c0c */ /* 0x000fe4000bf06270 */
[----:B------:R-:W-:Y:S01]  /*2c1c0*/  ISETP.LT.AND P5, PT, R17, UR6, !P1 ;  /* 0x0000000611007c0c */ /* 0x000fe2000cfa1270 */
[C---:B------:R-:W-:Y:S01]  /*2c1d0*/  IMAD.WIDE R210, R244.reuse, 0x4, R150 ;  /* 0x00000004f4d27825 */ /* 0x040fe200078e0296 */
[----:B-1----:R-:W3:Y:S03]  /*2c1e0*/  LDL.LU R243, [R1+0x178] ;  /* 0x0001780001f37983 */ /* 0x002ee60000300800 */
[C---:B------:R-:W-:Y:S01]  /*2c1f0*/  IMAD.WIDE R2, R244.reuse, 0x4, R12 ;  /* 0x00000004f4027825 */ /* 0x040fe200078e020c */
[----:B------:R-:W-:Y:S01]  /*2c200*/  IADD3 R0, R244, UR28, RZ ;  /* 0x0000001cf4007c10 */ /* 0x000fe2000fffe0ff */
[----:B------:R-:W-:Y:S01]  /*2c210*/  ULDC UR4, c[0x0][0x228] ;  /* 0x00008a0000047ab9 */ /* 0x000fe20000000800 */
[----:B------:R-:W4:Y:S01]  /*2c220*/  LDL.LU R19, [R1+0x658] ;  /* 0x0006580001137983 */ /* 0x000f220000300800 */
[----:B------:R-:W-:Y:S01]  /*2c230*/  ISETP.LT.AND P1, PT, R16, UR8, !P1 ;  /* 0x0000000810007c0c */ /* 0x000fe2000cf21270 */
[----:B------:R-:W-:Y:S01]  /*2c240*/  IMAD.WIDE R244, R244, 0x4, R148 ;  /* 0x00000004f4f47825 */ /* 0x000fe200078e0294 */
[----:B------:R-:W-:Y:S01]  /*2c250*/  ISETP.LT.AND P6, PT, R15, UR10, !P3 ;  /* 0x0000000a0f007c0c */ /* 0x000fe2000dfc1270 */
[----:B------:R-:W-:Y:S01]  /*2c260*/  ULDC UR6, c[0x0][0x228] ;  /* 0x00008a0000067ab9 */ /* 0x000fe20000000800 */
[----:B------:R-:W-:Y:S01]  /*2c270*/  ULDC UR8, c[0x0][0x228] ;  /* 0x00008a0000087ab9 */ /* 0x000fe20000000800 */
[----:B------:R-:W-:Y:S01]  /*2c280*/  IMAD.WIDE R246, R0, 0x4, R208 ;  /* 0x0000000400f67825 */ /* 0x000fe200078e02d0 */
[----:B------:R-:W-:Y:S01]  /*2c290*/  ULDC UR10, c[0x0][0x228] ;  /* 0x00008a00000a7ab9 */ /* 0x000fe20000000800 */
[----:B----4-:R1:W-:Y:S04]  /*2c2a0*/  @P4 STG.E desc[UR18][R2.64], R19 ;  /* 0x0000001302004986 */ /* 0x0103e8000c101912 */
[----:B------:R-:W-:Y:S04]  /*2c2b0*/  @P5 STG.E desc[UR18][R210.64], R248 ;  /* 0x000000f8d2005986 */ /* 0x000fe8000c101912 */
[----:B------:R4:W-:Y:S01]  /*2c2c0*/  @P1 STG.E desc[UR18][R244.64], R250 ;  /* 0x000000faf4001986 */ /* 0x0009e2000c101912 */
[----:B------:R-:W-:Y:S01]  /*2c2d0*/  ISETP.LT.AND P1, PT, R18, UR4, !P3 ;  /* 0x0000000412007c0c */ /* 0x000fe2000df21270 */
[----:B------:R-:W-:Y:S01]  /*2c2e0*/  ULDC UR4, c[0x0][0x228] ;  /* 0x00008a0000047ab9 */ /* 0x000fe20000000800 */
[----:B-1----:R-:W-:Y:S01]  /*2c2f0*/  VIADD R3, R14, 0x40 ;  /* 0x000000400e037836 */ /* 0x002fe20000000000 */
[----:B------:R-:W-:Y:S01]  /*2c300*/  ISETP.LT.AND P4, PT, R17, UR4, !P3 ;  /* 0x0000000411007c0c */ /* 0x000fe2000df81270 */
[----:B------:R-:W3:Y:S01]  /*2c310*/  LDL.LU R19, [R1+0x67c] ;  /* 0x00067c0001137983 */ /* 0x000ee20000300800 */
[----:B------:R-:W-:Y:S01]  /*2c320*/  ULDC UR4, c[0x0][0x22c] ;  /* 0x00008b0000047ab9 */ /* 0x000fe20000000800 */
[----:B----4-:R-:W-:-:S02]  /*2c330*/  IMAD.WIDE R244, R0, 0x4, R12 ;  /* 0x0000000400f47825 */ /* 0x010fc400078e020c */
[----:B--2---:R1:W-:Y:S04]  /*2c340*/  @P6 STG.E desc[UR18][R246.64], R249 ;  /* 0x000000f9f6006986 */ /* 0x0043e8000c101912 */
[----:B------:R-:W2:Y:S04]  /*2c350*/  LDL.LU R250, [R1+0x65c] ;  /* 0x00065c0001fa7983 */ /* 0x000ea80000300800 */
[----:B---3--:R3:W-:Y:S01]  /*2c360*/  @P1 STG.E desc[UR18][R244.64], R251 ;  /* 0x000000fbf4001986 */ /* 0x0087e2000c101912 */
[----:B------:R-:W-:Y:S01]  /*2c370*/  ISETP.GE.AND P1, PT, R3, UR4, PT ;  /* 0x0000000403007c0c */ /* 0x000fe2000bf26270 */
[----:B------:R-:W-:Y:S01]  /*2c380*/  IMAD.WIDE R210, R0, 0x4, R150 ;  /* 0x0000000400d27825 */ /* 0x000fe200078e0296 */
[----:B------:R-:W-:Y:S01]  /*2c390*/  ISETP.LT.AND P3, PT, R16, UR6, !P3 ;  /* 0x0000000610007c0c */ /* 0x000fe2000df61270 */
[----:B-1----:R-:W4:Y:S01]  /*2c3a0*/  LDL.LU R249, [R1+0x66c] ;  /* 0x00066c0001f97983 */ /* 0x002f220000300800 */
[----:B------:R-:W-:Y:S01]  /*2c3b0*/  ISETP.LT.AND P5, PT, R15, UR8, !P2 ;  /* 0x000000080f007c0c */ /* 0x000fe2000d7a1270 */
[----:B------:R-:W-:Y:S01]  /*2c3c0*/  VIADD R2, R0, UR28 ;  /* 0x0000001c00027c36 */ /* 0x000fe20008000000 */
[----:B------:R-:W-:Y:S01]  /*2c3d0*/  ULDC UR4, c[0x0][0x228] ;  /* 0x00008a0000047ab9 */ /* 0x000fe20000000800 */
[----:B------:R-:W2:Y:S01]  /*2c3e0*/  LDL.LU R3, [R1+0x378] ;  /* 0x0003780001037983 */ /* 0x000ea20000300800 */
[----:B------:R-:W-:-:S03]  /*2c3f0*/  ISETP.LT.AND P6, PT, R18, UR10, !P2 ;  /* 0x0000000a12007c0c */ /* 0x000fc6000d7c1270 */
[----:B------:R1:W-:Y:S01]  /*2c400*/  @P4 STG.E desc[UR18][R210.64], R243 ;  /* 0x000000f3d2004986 */ /* 0x0003e2000c101912 */
[----:B------:R-:W-:Y:S01]  /*2c410*/  ISETP.LT.AND P4, PT, R17, UR4, !P2 ;  /* 0x0000000411007c0c */ /* 0x000fe2000d781270 */
[----:B---3--:R-:W-:Y:S01]  /*2c420*/  IMAD.WIDE R244, R0, 0x4, R148 ;  /* 0x0000000400f47825 */ /* 0x008fe200078e0294 */
[----:B------:R-:W-:Y:S01]  /*2c430*/  ULDC UR4, c[0x0][0x228] ;  /* 0x00008a0000047ab9 */ /* 0x000fe20000000800 */
[----:B------:R-:W-:Y:S01]  /*2c440*/  ULDC UR6, c[0x0][0x228] ;  /* 0x00008a0000067ab9 */ /* 0x000fe20000000800 */
[----:B------:R-:W-:Y:S01]  /*2c450*/  ULDC UR8, c[0x0][0x228] ;  /* 0x00008a0000087ab9 */ /* 0x000fe20000000800 */
[----:B------:R-:W-:Y:S01]  /*2c460*/  IMAD.WIDE R246, R2, 0x4, R12 ;  /* 0x0000000402f67825 */ /* 0x000fe200078e020c */
[----:B------:R-:W-:-:S03]  /*2c470*/  ULDC UR10, c[0x0][0x228] ;  /* 0x00008a00000a7ab9 */ /* 0x000fc60000000800 */
[----:B-1----:R-:W-:Y:S01]  /*2c480*/  IMAD.WIDE R210, R2, 0x4, R208 ;  /* 0x0000000402d27825 */ /* 0x002fe200078e02d0 */
[----:B------:R-:W3:Y:S01]  /*2c490*/  LDL.LU R243, [R1+0x47c] ;  /* 0x00047c0001f37983 */ /* 0x000ee20000300800 */
[----:B------:R-:W-:Y:S01]  /*2c4a0*/  ISETP.LT.AND P2, PT, R16, UR4, !P2 ;  /* 0x0000000410007c0c */ /* 0x000fe2000d741270 */
[----:B------:R-:W-:Y:S02]  /*2c4b0*/  ULDC UR4, c[0x0][0x22c] ;  /* 0x00008b0000047ab9 */ /* 0x000fe40000000800 */
[----:B------:R-:W3:Y:S04]  /*2c4c0*/  LDL.LU R248, [R1+0x27c] ;  /* 0x00027c0001f87983 */ /* 0x000ee80000300800 */
[----:B------:R-:W3:Y:S04]  /*2c4d0*/  LDL.LU R251, [R1+0x17c] ;  /* 0x00017c0001fb7983 */ /* 0x000ee80000300800 */
[----:B--2---:R-:W-:Y:S04]  /*2c4e0*/  @P3 STG.E desc[UR18][R244.64], R3 ;  /* 0x00000003f4003986 */ /* 0x004fe8000c101912 */
[----:B------:R1:W-:Y:S04]  /*2c4f0*/  @P5 STG.E desc[UR18][R210.64], R19 ;  /* 0x00000013d2005986 */ /* 0x0003e8000c101912 */
[----:B------:R-:W-:Y:S01]  /*2c500*/  @P6 STG.E desc[UR18][R246.64], R250 ;  /* 0x000000faf6006986 */ /* 0x000fe2000c101912 */
[----:B-1----:R-:W-:Y:S01]  /*2c510*/  IMAD.WIDE R210, R2, 0x4, R150 ;  /* 0x0000000402d27825 */ /* 0x002fe200078e0296 */
[----:B------:R-:W-:-:S04]  /*2c520*/  IADD3 R19, R14, 0x41, RZ ;  /* 0x000000410e137810 */ /* 0x000fc80007ffe0ff */
[----:B----4-:R1:W-:Y:S01]  /*2c530*/  @P4 STG.E desc[UR18][R210.64], R249 ;  /* 0x000000f9d2004986 */ /* 0x0103e2000c101912 */
[----:B------:R-:W-:Y:S01]  /*2c540*/  ISETP.GE.AND P4, PT, R19, UR4, PT ;  /* 0x0000000413007c0c */ /* 0x000fe2000bf86270 */
[C---:B------:R-:W-:Y:S01]  /*2c550*/  VIADD R0, R2.reuse, UR28 ;  /* 0x0000001c02007c36 */ /* 0x040fe20008000000 */
[----:B------:R-:W-:Y:S01]  /*2c560*/  ISETP.LT.AND P3, PT, R15, UR6, !P0 ;  /* 0x000000060f007c0c */ /* 0x000fe2000c761270 */
[----:B-1----:R-:W2:Y:S01]  /*2c570*/  LDL.LU R249, [R1+0x37c] ;  /* 0x00037c0001f97983 */ /* 0x002ea20000300800 */
[----:B------:R-:W-:Y:S01]  /*2c580*/  IMAD.WIDE R2, R2, 0x4, R148 ;  /* 0x0000000402027825 */ /* 0x000fe200078e0294 */
[----:B------:R-:W-:Y:S01]  /*2c590*/  ISETP.LT.AND P5, PT, R18, UR8, !P0 ;  /* 0x0000000812007c0c */ /* 0x000fe2000c7a1270 */
[----:B------:R-:W-:Y:S01]  /*2c5a0*/  ULDC UR4, c[0x0][0x228] ;  /* 0x00008a0000047ab9 */ /* 0x000fe20000000800 */
[----:B------:R-:W4:Y:S01]  /*2c5b0*/  LDL.LU R250, [R1+0x680] ;  /* 0x0006800001fa7983 */ /* 0x000f220000300800 */
[----:B------:R-:W-:Y:S01]  /*2c5c0*/  ISETP.LT.AND P6, PT, R17, UR10, !P0 ;  /* 0x0000000a11007c0c */ /* 0x000fe2000c7c1270 */
[C---:B------:R-:W-:Y:S01]  /*2c5d0*/  IMAD.WIDE R210, R0.reuse, 0x4, R208 ;  /* 0x0000000400d27825 */ /* 0x040fe200078e02d0 */
[----:B------:R-:W-:Y:S01]  /*2c5e0*/  ULDC UR6, c[0x0][0x228] ;  /* 0x00008a0000067ab9 */ /* 0x000fe20000000800 */
[----:B------:R-:W2:Y:S01]  /*2c5f0*/  LDL.LU R19, [R1+0x46c] ;  /* 0x00046c0001137983 */ /* 0x000ea20000300800 */
[----:B------:R-:W-:Y:S01]  /*2c600*/  ULDC UR8, c[0x0][0x228] ;  /* 0x00008a0000087ab9 */ /* 0x000fe20000000800 */
[----:B------:R-:W-:Y:S01]  /*2c610*/  IMAD.WIDE R244, R0, 0x4, R12 ;  /* 0x0000000400f47825 */ /* 0x000fe200078e020c */
[----:B------:R-:W-:Y:S01]  /*2c620*/  ULDC UR10, c[0x0][0x228] ;  /* 0x00008a00000a7ab9 */ /* 0x000fe20000000800 */
[----:B---3--:R1:W-:Y:S01]  /*2c630*/  @P2 STG.E desc[UR18][R2.64], R243 ;  /* 0x000000f302002986 */ /* 0x0083e2000c101912 */
[----:B------:R-:W-:Y:S01]  /*2c640*/  ISETP.LT.AND P2, PT, R16, UR4, !P0 ;  /* 0x0000000410007c0c */ /* 0x000fe2000c741270 */
[----:B------:R-:W-:Y:S01]  /*2c650*/  ULDC UR4, c[0x0][0x22c] ;  /* 0x00008b0000047ab9 */ /* 0x000fe20000000800 */
[----:B------:R-:W-:-:S04]  /*2c660*/  IMAD.WIDE R246, R0, 0x4, R150 ;  /* 0x0000000400f67825 */ /* 0x000fc800078e0296 */
[----:B-1----:R-:W-:Y:S01]  /*2c670*/  VIADD R2, R14, 0x42 ;  /* 0x000000420e027836 */ /* 0x002fe20000000000 */
[----:B------:R-:W3:Y:S04]  /*2c680*/  LDL.LU R243, [R1+0x1050] ;  /* 0x0010500001f37983 */ /* 0x000ee80000300800 */
[----:B--2---:R1:W-:Y:S01]  /*2c690*/  @P3 STG.E desc[UR18][R210.64], R19 ;  /* 0x00000013d2003986 */ /* 0x0043e2000c101912 */
[----:B------:R-:W-:Y:S01]  /*2c6a0*/  ISETP.GE.AND P3, PT, R2, UR4, PT ;  /* 0x0000000402007c0c */ /* 0x000fe2000bf66270 */
[----:B------:R-:W-:Y:S01]  /*2c6b0*/  IMAD.WIDE R2, R0, 0x4, R148 ;  /* 0x0000000400027825 */ /* 0x000fe200078e0294 */
[----:B------:R-:W-:Y:S01]  /*2c6c0*/  ISETP.LT.AND P0, PT, R15, UR6, !P1 ;  /* 0x000000060f007c0c */ /* 0x000fe2000cf01270 */
[----:B------:R-:W-:Y:S01]  /*2c6d0*/  @P5 STG.E desc[UR18][R244.64], R248 ;  /* 0x000000f8f4005986 */ /* 0x000fe2000c101912 */
[----:B------:R-:W-:Y:S01]  /*2c6e0*/  ULDC UR4, c[0x0][0x22c] ;  /* 0x00008b0000047ab9 */ /* 0x000fe20000000800 */
[----:B------:R-:W-:-:S02]  /*2c6f0*/  ULDC UR6, c[0x0][0x228] ;  /* 0x00008a0000067ab9 */ /* 0x000fc40000000800 */
[----:B------:R2:W-:Y:S01]  /*2c700*/  @P6 STG.E desc[UR18][R246.64], R251 ;  /* 0x000000fbf6006986 */ /* 0x0005e2000c101912 */
[----:B-1----:R-:W-:-:S03]  /*2c710*/  VIADD R19, R0, UR28 ;  /* 0x0000001c00137c36 */ /* 0x002fc60008000000 */
[----:B------:R1:W-:Y:S04]  /*2c720*/  @P2 STG.E desc[UR18][R2.64], R249 ;  /* 0x000000f902002986 */ /* 0x0003e8000c101912 */
[----:B--2---:R-:W2:Y:S04]  /*2c730*/  LDL.LU R251, [R1+0x180] ;  /* 0x0001800001fb7983 */ /* 0x004ea80000300800 */
[----:B------:R-:W4:Y:S04]  /*2c740*/  LDL.LU R0, [R1+0x690] ;  /* 0x0006900001007983 */ /* 0x000f280000300800 */
[----:B-1----:R-:W3:Y:S01]  /*2c750*/  LDL.LU R3, [R1+0x6a0] ;  /* 0x0006a00001037983 */ /* 0x002ee20000300800 */
[----:B------:R-:W-:-:S02]  /*2c760*/  ISETP.LT.AND P5, PT, R18, UR8, !P1 ;  /* 0x0000000812007c0c */ /* 0x000fc4000cfa1270 */
[----:B------:R-:W-:Y:S01]  /*2c770*/  ISETP.LT.AND P6, PT, R17, UR10, !P1 ;  /* 0x0000000a11007c0c */ /* 0x000fe2000cfc1270 */
[----:B------:R-:W-:Y:S01]  /*2c780*/  VIADD R248, R14, 0x43 ;  /* 0x000000430ef87836 */ /* 0x000fe20000000000 */
[----:B------:R-:W2:Y:S01]  /*2c790*/  LDL.LU R249, [R1+0x78] ;  /* 0x0000780001f97983 */ /* 0x000ea20000300800 */
[C---:B------:R-:W-:Y:S01]  /*2c7a0*/  IMAD.WIDE R210, R19.reuse, 0x4, R208 ;  /* 0x0000000413d27825 */ /* 0x040fe200078e02d0 */
[----:B------:R-:W-:Y:S01]  /*2c7b0*/  ULDC UR8, c[0x0][0x228] ;  /* 0x00008a0000087ab9 */ /* 0x000fe20000000800 */
[----:B------:R-:W-:Y:S01]  /*2c7c0*/  ULDC UR10, c[0x0][0x228] ;  /* 0x00008a00000a7ab9 */ /* 0x000fe20000000800 */
[----:B------:R-:W-:Y:S01]  /*2c7d0*/  ISETP.GE.AND P2, PT, R248, UR4, PT ;  /* 0x00000004f8007c0c */ /* 0x000fe2000bf46270 */
[C---:B------:R-:W-:Y:S01]  /*2c7e0*/  IMAD.WIDE R244, R19.reuse, 0x4, R12 ;  /* 0x0000000413f47825 */ /* 0x040fe200078e020c */
[----:B------:R-:W2:Y:S01]  /*2c7f0*/  LDL.LU R248, [R1+0x280] ;  /* 0x0002800001f87983 */ /* 0x000ea20000300800 */
[----:B------:R-:W-:Y:S02]  /*2c800*/  ULDC UR4, c[0x0][0x228] ;  /* 0x00008a0000047ab9 */ /* 0x000fe40000000800 */
[----:B------:R-:W-:Y:S01]  /*2c810*/  IMAD.WIDE R246, R19, 0x4, R150 ;  /* 0x0000000413f67825 */ /* 0x000fe200078e0296 */
[----:B------:R-:W-:Y:S01]  /*2c820*/  ISETP.LT.AND P1, PT, R16, UR4, !P1 ;  /* 0x0000000410007c0c */ /* 0x000fe2000cf21270 */
[----:B------:R-:W-:Y:S01]  /*2c830*/  ULDC UR4, c[0x0][0x228] ;  /* 0x00008a0000047ab9 */ /* 0x000fe20000000800 */
[----:B---3--:R-:W-:Y:S04]  /*2c840*/  @P0 STG.E desc[UR18][R210.64], R3 ;  /* 0x00000003d2000986 */ /* 0x008fe8000c101912 */
[----:B----4-:R-:W-:Y:S04]  /*2c850*/  @P5 STG.E desc[UR18][R244.64], R0 ;  /* 0x00000000f4005986 */ /* 0x010fe8000c101912 */
[----:B------:R1:W-:Y:S04]  /*2c860*/  @P6 STG.E desc[UR18][R246.64], R250 ;  /* 0x000000faf6006986 */ /* 0x0003e8000c101912 */
[----:B-1----:R-:W3:Y:S04]  /*2c870*/  LDL.LU R246, [R1+0x80] ;  /* 0x0000800001f67983 */ /* 0x002ee80000300800 */
[----:B------:R-:W4:Y:S04]  /*2c880*/  LDL.LU R247, [R1+0x70] ;  /* 0x0000700001f77983 */ /* 0x000f280000300800 */
[----:B------:R-:W4:Y:S01]  /*2c890*/  LDL.LU R250, [R1+0x6a4] ;  /* 0x0006a40001fa7983 */ /* 0x000f220000300800 */
        /* <DEDUP_REMOVED lines=10> */
[----:B--2---:R1:W-:Y:S01]  /*2c940*/  @P1 STG.E desc[UR18][R2.64], R248 ;  /* 0x000000f802001986 */ /* 0x0043e2000c101912 */
        /* <DEDUP_REMOVED lines=10> */
[----:B------:R-:W4:Y:S03]  /*2c9f0*/  LDL.LU R248, [R1+0x284] ;  /* 0x0002840001f87983 */ /* 0x000f260000300800 */
[----:B--2---:R-:W-:Y:S01]  /*2ca00*/  IMAD.WIDE R210, R0, 0x4, R150 ;  /* 0x0000000400d27825 */ /* 0x004fe200078e0296 */
[----:B------:R-:W2:Y:S04]  /*2ca10*/  LDL.LU R251, [R1+0x184] ;  /* 0x0001840001fb7983 */ /* 0x000ea80000300800 */
[----:B---3--:R-:W-:Y:S04]  /*2ca20*/  @P6 STG.E desc[UR18][R2.64], R246 ;  /* 0x000000f602006986 */ /* 0x008fe8000c101912 */
[----:B----4-:R-:W-:Y:S04]  /*2ca30*/  @P5 STG.E desc[UR18][R210.64], R247 ;  /* 0x000000f7d2005986 */ /* 0x010fe8000c101912 */
        /* <DEDUP_REMOVED lines=10> */
[----:B-1----:R-:W4:Y:S03]  /*2cae0*/  LDL.LU R250, [R1+0x84] ;  /* 0x0000840001fa7983 */ /* 0x002f260000300800 */
[C---:B------:R-:W-:Y:S01]  /*2caf0*/  IMAD.WIDE R2, R244.reuse, 0x4, R12 ;  /* 0x00000004f4027825 */ /* 0x040fe200078e020c */
[----:B------:R-:W-:Y:S01]  /*2cb00*/  IADD3 R0, R244, UR28, RZ ;  /* 0x0000001cf4007c10 */ /* 0x000fe2000fffe0ff */
[----:B------:R-:W-:Y:S01]  /*2cb10*/  ULDC UR4, c[0x0][0x228] ;  /* 0x00008a0000047ab9 */ /* 0x000fe20000000800 */
[----:B------:R-:W2:Y:S01]  /*2cb20*/  LDL.LU R19, [R1+0x694] ;  /* 0x0006940001137983 */ /* 0x000ea20000300800 */
[----:B------:R-:W-:Y:S01]  /*2cb30*/  ISETP.LT.AND P3, PT, R16, UR8, !P3 ;  /* 0x0000000810007c0c */ /* 0x000fe2000df61270 */
[----:B------:R-:W-:Y:S01]  /*2cb40*/  IMAD.WIDE R244, R244, 0x4, R148 ;  /* 0x00000004f4f47825 */ /* 0x000fe200078e0294 */
[----:B------:R-:W-:Y:S01]  /*2cb50*/  ISETP.LT.AND P6, PT, R15, UR10, !P2 ;  /* 0x0000000a0f007c0c */ /* 0x000fe2000d7c1270 */
[----:B------:R-:W-:Y:S01]  /*2cb60*/  ULDC UR6, c[0x0][0x228] ;  /* 0x00008a0000067ab9 */ /* 0x000fe20000000800 */
[----:B------:R-:W-:Y:S01]  /*2cb70*/  ULDC UR8, c[0x0][0x228] ;  /* 0x00008a0000087ab9 */ /* 0x000fe20000000800 */
[----:B------:R-:W-:Y:S01]  /*2cb80*/  IMAD.WIDE R246, R0, 0x4, R208 ;  /* 0x0000000400f67825 */ /* 0x000fe200078e02d0 */
[----:B------:R-:W-:Y:S01]  /*2cb90*/  ULDC UR10, c[0x0][0x228] ;  /* 0x00008a00000a7ab9 */ /* 0x000fe20000000800 */
[----:B--2---:R1:W-:Y:S04]  /*2cba0*/  @P4 STG.E desc[UR18][R2.64], R19 ;  /* 0x0000001302004986 */ /* 0x0043e8000c101912 */
[----:B---3--:R2:W-:Y:S04]  /*2cbb0*/  @P5 STG.E desc[UR18][R210.64], R240 ;  /* 0x000000f0d2005986 */ /* 0x0085e8000c101912 */
[----:B------:R3:W-:Y:S01]  /*2cbc0*/  @P3 STG.E desc[UR18][R244.64], R248 ;  /* 0x000000f8f4003986 */ /* 0x0007e2000c101912 */
[----:B------:R-:W-:Y:S01]  /*2cbd0*/  ISETP.LT.AND P3, PT, R18, UR4, !P2 ;  /* 0x0000000412007c0c */ /* 0x000fe2000d761270 */
[----:B------:R-:W-:Y:S01]  /*2cbe0*/  ULDC UR4, c[0x0][0x228] ;  /* 0x00008a0000047ab9 */ /* 0x000fe20000000800 */
[----:B-1----:R-:W-:Y:S01]  /*2cbf0*/  IMAD.WIDE R2, R0, 0x4, R12 ;  /* 0x0000000400027825 */ /* 0x002fe200078e020c */
[----:B------:R1:W-:Y:S01]  /*2cc00*/  @P6 STG.E desc[UR18][R246.64], R251 ;  /* 0x000000fbf6006986 */ /* 0x0003e2000c101912 */
[----:B------:R-:W-:Y:S01]  /*2cc10*/  ISETP.LT.AND P4, PT, R17, UR4, !P2 ;  /* 0x0000000411007c0c */ /* 0x000fe2000d781270 */
[----:B------:R-:W-:Y:S01]  /*2cc20*/  ULDC UR4, c[0x0][0x22c] ;  /* 0x00008b0000047ab9 */ /* 0x000fe20000000800 */
[----:B--2---:R-:W-:Y:S01]  /*2cc30*/  VIADD R240, R14, 0x46 ;  /* 0x000000460ef07836 */ /* 0x004fe20000000000 */
[----:B---3--:R-:W2:Y:S04]  /*2cc40*/  LDL.LU R245, [R1+0x74] ;  /* 0x0000740001f57983 */ /* 0x008ea80000300800 */
[----:B-1----:R-:W3:Y:S04]  /*2cc50*/  LDL.LU R246, [R1+0x698] ;  /* 0x0006980001f67983 */ /* 0x002ee80000300800 */
[----:B------:R-:W3:Y:S04]  /*2cc60*/  LDL.LU R247, [R1+0x688] ;  /* 0x0006880001f77983 */ /* 0x000ee80000300800 */
[----:B------:R-:W3:Y:S04]  /*2cc70*/  LDL.LU R248, [R1+0x288] ;  /* 0x0002880001f87983 */ /* 0x000ee80000300800 */
[----:B----4-:R1:W-:Y:S01]  /*2cc80*/  @P3 STG.E desc[UR18][R2.64], R250 ;  /* 0x000000fa02003986 */ /* 0x0103e2000c101912 */
[----:B------:R-:W-:Y:S01]  /*2cc90*/  ISETP.GE.AND P3, PT, R240, UR4, PT ;  /* 0x00000004f0007c0c */ /* 0x000fe2000bf66270 */
[----:B------:R-:W-:Y:S01]  /*2cca0*/  IMAD.WIDE R210, R0, 0x4, R150 ;  /* 0x0000000400d27825 */ /* 0x000fe200078e0296 */
[----:B------:R-:W-:Y:S01]  /*2ccb0*/  ISETP.LT.AND P2, PT, R16, UR6, !P2 ;  /* 0x0000000610007c0c */ /* 0x000fe2000d741270 */
[----:B------:R-:W4:Y:S01]  /*2ccc0*/  LDL.LU R251, [R1+0x188] ;  /* 0x0001880001fb7983 */ /* 0x000f220000300800 */
[----:B------:R-:W-:Y:S01]  /*2ccd0*/  ISETP.LT.AND P5, PT, R15, UR8, !P1 ;  /* 0x000000080f007c0c */ /* 0x000fe2000cfa1270 */
[----:B------:R-:W-:Y:S01]  /*2cce0*/  ULDC UR4, c[0x0][0x228] ;  /* 0x00008a0000047ab9 */ /* 0x000fe20000000800 */
[----:B------:R-:W-:Y:S01]  /*2ccf0*/  ISETP.LT.AND P6, PT, R18, UR10, !P1 ;  /* 0x0000000a12007c0c */ /* 0x000fe2000cfc1270 */
[C---:B------:R-:W-:Y:S01]  /*2cd00*/  VIADD R19, R0.reuse, UR28 ;  /* 0x0000001c00137c36 */ /* 0x040fe20008000000 */
[----:B------:R-:W-:Y:S01]  /*2cd10*/  ULDC UR6, c[0x0][0x228] ;  /* 0x00008a0000067ab9 */ /* 0x000fe20000000800 */
[----:B------:R-:W-:Y:S01]  /*2cd20*/  ULDC UR8, c[0x0][0x228] ;  /* 0x00008a0000087ab9 */ /* 0x000fe20000000800 */
[----:B------:R-:W-:Y:S01]  /*2cd30*/  ULDC UR10, c[0x0][0x228] ;  /* 0x00008a00000a7ab9 */ /* 0x000fe20000000800 */
[----:B-1----:R-:W4:Y:S04]  /*2cd40*/  LDL.LU R250, [R1+0x88] ;  /* 0x0000880001fa7983 */ /* 0x002f280000300800 */
[----:B------:R-:W3:Y:S01]  /*2cd50*/  LDL.LU R240, [R1+0x6a8] ;  /* 0x0006a80001f07983 */ /* 0x000ee20000300800 */
[----:B------:R-:W-:-:S04]  /*2cd60*/  IMAD.WIDE R2, R0, 0x4, R148 ;  /* 0x0000000400027825 */ /* 0x000fc800078e0294 */
[----:B------:R-:W-:Y:S01]  /*2cd70*/  VIADD R0, R19, UR28 ;  /* 0x0000001c13007c36 */ /* 0x000fe20008000000 */
[----:B--2---:R1:W-:Y:S04]  /*2cd80*/  @P4 STG.E desc[UR18][R210.64], R245 ;  /* 0x000000f5d2004986 */ /* 0x0043e8000c101912 */
[----:B------:R2:W-:Y:S01]  /*2cd90*/  @P2 STG.E desc[UR18][R2.64], R241 ;  /* 0x000000f102002986 */ /* 0x0005e2000c101912 */
[----:B------:R-:W-:Y:S01]  /*2cda0*/  ISETP.LT.AND P2, PT, R17, UR4, !P1 ;  /* 0x0000000411007c0c */ /* 0x000fe2000cf41270 */
[----:B------:R-:W-:Y:S01]  /*2cdb0*/  ULDC UR4, c[0x0][0x228] ;  /* 0x00008a0000047ab9 */ /* 0x000fe20000000800 */
[----:B-1----:R-:W-:-:S04]  /*2cdc0*/  IMAD.WIDE R210, R19, 0x4, R208 ;  /* 0x0000000413d27825 */ /* 0x002fc800078e02d0 */
[C---:B------:R-:W-:Y:S01]  /*2cdd0*/  IMAD.WIDE R244, R19.reuse, 0x4, R12 ;  /* 0x0000000413f47825 */ /* 0x040fe200078e020c */
[----:B------:R-:W-:Y:S01]  /*2cde0*/  ISETP.LT.AND P1, PT, R16, UR4, !P1 ;  /* 0x0000000410007c0c */ /* 0x000fe2000cf21270 */
[----:B------:R-:W-:Y:S02]  /*2cdf0*/  ULDC UR4, c[0x0][0x22c] ;  /* 0x00008b0000047ab9 */ /* 0x000fe40000000800 */
[----:B--2---:R-:W-:Y:S01]  /*2ce00*/  IMAD.WIDE R2, R19, 0x4, R150 ;  /* 0x0000000413027825 */ /* 0x004fe200078e0296 */
[----:B------:R-:W-:Y:S01]  /*2ce10*/  ISETP.LT.AND P4, PT, R17, UR10, !P0 ;  /* 0x0000000a11007c0c */ /* 0x000fe2000c781270 */
[----:B------:R-:W-:Y:S01]  /*2ce20*/  ULDC UR10, c[0x0][0x228] ;  /* 0x00008a00000a7ab9 */ /* 0x000fe20000000800 */
[----:B---3--:R-:W-:Y:S04]  /*2ce30*/  @P5 STG.E desc[UR18][R210.64], R240 ;  /* 0x000000f0d2005986 */ /* 0x008fe8000c101912 */
[----:B------:R1:W-:Y:S01]  /*2ce40*/  @P6 STG.E desc[UR18][R244.64], R246 ;  /* 0x000000f6f4006986 */ /* 0x0003e2000c101912 */
[----:B------:R-:W-:Y:S01]  /*2ce50*/  ISETP.LT.AND P6, PT, R15, UR6, !P0 ;  /* 0x000000060f007c0c */ /* 0x000fe2000c7c1270 */
[----:B------:R-:W-:Y:S01]  /*2ce60*/  ULDC UR6, c[0x0][0x228] ;  /* 0x00008a0000067ab9 */ /* 0x000fe20000000800 */
[----:B------:R-:W-:Y:S01]  /*2ce70*/  ISETP.LT.AND P5, PT, R18, UR8, !P0 ;  /* 0x0000000812007c0c */ /* 0x000fe2000c7a1270 */
[----:B------:R2:W-:Y:S01]  /*2ce80*/  @P2 STG.E desc[UR18][R2.64], R247 ;  /* 0x000000f702002986 */ /* 0x0005e2000c101912 */
[----:B------:R-:W-:Y:S01]  /*2ce90*/  ULDC UR8, c[0x0][0x228] ;  /* 0x00008a0000087ab9 */ /* 0x000fe20000000800 */
[----:B-1----:R-:W-:-:S04]  /*2cea0*/  IADD3 R246, R14, 0x47, RZ ;  /* 0x000000470ef67810 */ /* 0x002fc80007ffe0ff */
[----:B------:R-:W-:Y:S01]  /*2ceb0*/  ISETP.GE.AND P2, PT, R246, UR4, PT ;  /* 0x00000004f6007c0c */ /* 0x000fe2000bf46270 */
[----:B------:R-:W-:Y:S01]  /*2cec0*/  ULDC UR4, c[0x0][0x228] ;  /* 0x00008a0000047ab9 */ /* 0x000fe20000000800 */
[----:B------:R-:W-:Y:S01]  /*2ced0*/  IMAD.WIDE R210, R0, 0x4, R208 ;  /* 0x0000000400d27825 */ /* 0x000fe200078e02d0 */
[----:B------:R-:W-:Y:S01]  /*2cee0*/  ISETP.LT.AND P0, PT, R16, UR4, !P0 ;  /* 0x0000000410007c0c */ /* 0x000fe2000c701270 */
[----:B--2---:R-:W2:Y:S01]  /*2cef0*/  LDL.LU R247, [R1+0x68c] ;  /* 0x00068c0001f77983 */ /* 0x004ea20000300800 */
[----:B------:R-:W-:Y:S01]  /*2cf00*/  ULDC UR4, c[0x0][0x22c] ;  /* 0x00008b0000047ab9 */ /* 0x000fe20000000800 */
[----:B------:R-:W-:-:S04]  /*2cf10*/  IMAD.WIDE R2, R19, 0x4, R148 ;  /* 0x0000000413027825 */ /* 0x000fc800078e0294 */
[C---:B------:R-:W-:Y:S01]  /*2cf20*/  IMAD.WIDE R240, R0.reuse, 0x4, R12 ;  /* 0x0000000400f07825 */ /* 0x040fe200078e020c */
[----:B------:R1:W-:Y:S03]  /*2cf30*/  @P1 STG.E desc[UR18][R2.64], R248 ;  /* 0x000000f802001986 */ /* 0x0003e6000c101912 */
[C---:B------:R-:W-:Y:S01]  /*2cf40*/  IMAD.WIDE R244, R0.reuse, 0x4, R150 ;  /* 0x0000000400f47825 */ /* 0x040fe200078e0296 */
[----:B----4-:R3:W-:Y:S04]  /*2cf50*/  @P6 STG.E desc[UR18][R210.64], R251 ;  /* 0x000000fbd2006986 */ /* 0x0107e8000c101912 */
[----:B------:R4:W-:Y:S01]  /*2cf60*/  @P5 STG.E desc[UR18][R240.64], R250 ;  /* 0x000000faf0005986 */ /* 0x0009e2000c101912 */
[----:B-1----:R-:W-:-:S03]  /*2cf70*/  IMAD.WIDE R2, R0, 0x4, R148 ;  /* 0x0000000400027825 */ /* 0x002fc600078e0294 */
[----:B------:R-:W2:Y:S04]  /*2cf80*/  LDL.LU R248, [R1+0x28c] ;  /* 0x00028c0001f87983 */ /* 0x000ea80000300800 */
[----:B---3--:R-:W3:Y:S01]  /*2cf90*/  LDL.LU R251, [R1+0x18c] ;  /* 0x00018c0001fb7983 */ /* 0x008ee20000300800 */
[----:B------:R-:W-:-:S03]  /*2cfa0*/  VIADD R19, R0, UR28 ;  /* 0x0000001c00137c36 */ /* 0x000fc60008000000 */
[----:B------:R1:W-:Y:S04]  /*2cfb0*/  @P4 STG.E desc[UR18][R244.64], R249 ;  /* 0x000000f9f4004986 */ /* 0x0003e8000c101912 */
[----:B----4-:R-:W4:Y:S04]  /*2cfc0*/  LDL.LU R250, [R1+0x8c] ;  /* 0x00008c0001fa7983 */ /* 0x010f280000300800 */
[----:B------:R1:W-:Y:S04]  /*2cfd0*/  @P0 STG.E desc[UR18][R2.64], R242 ;  /* 0x000000f202000986 */ /* 0x0003e8000c101912 */
[----:B-1----:R-:W4:Y:S04]  /*2cfe0*/  LDL.LU R249, [R1+0x7c] ;  /* 0x00007c0001f97983 */ /* 0x002f280000300800 */
[----:B------:R-:W2:Y:S04]  /*2cff0*/  LDL.LU R0, [R1+0x69c] ;  /* 0x00069c0001007983 */ /* 0x000ea80000300800 */
[----:B------:R-:W3:Y:S01]  /*2d000*/  LDL.LU R3, [R1+0x6ac] ;  /* 0x0006ac0001037983 */ /* 0x000ee20000300800 */
[----:B------:R-:W-:Y:S01]  /*2d010*/  VIADD R246, R14, 0x48 ;  /* 0x000000480ef67836 */ /* 0x000fe20000000000 */
[----:B------:R-:W-:-:S02]  /*2d020*/  ISETP.LT.AND P4, PT, R15, UR6, !P3 ;  /* 0x000000060f007c0c */ /* 0x000fc4000df81270 */
[----:B------:R-:W-:Y:S02]  /*2d030*/  ISETP.LT.AND P5, PT, R18, UR8, !P3 ;  /* 0x0000000812007c0c */ /* 0x000fe4000dfa1270 */
[----:B------:R-:W-:Y:S01]  /*2d040*/  ISETP.LT.AND P6, PT, R17, UR10, !P3 ;  /* 0x0000000a11007c0c */ /* 0x000fe2000dfc1270 */
[C---:B------:R-:W-:Y:S01]  /*2d050*/  IMAD.WIDE R210, R19.reuse, 0x4, R208 ;  /* 0x0000000413d27825 */ /* 0x040fe200078e02d0 */
[----:B------:R-:W-:Y:S01]  /*2d060*/  ISETP.GE.AND P1, PT, R246, UR4, PT ;  /* 0x00000004f6007c0c */ /* 0x000fe2000bf26270 */
[----:B------:R-:W-:Y:S01]  /*2d070*/  ULDC UR4, c[0x0][0x22c] ;  /* 0x00008b0000047ab9 */ /* 0x000fe20000000800 */
[----:B------:R-:W-:Y:S01]  /*2d080*/  ULDC UR6, c[0x0][0x228] ;  /* 0x00008a0000067ab9 */ /* 0x000fe20000000800 */
[----:B------:R-:W-:Y:S01]  /*2d090*/  VIADD R246, R14, 0x49 ;  /* 0x000000490ef67836 */ /* 0x000fe20000000000 */
[----:B------:R-:W-:Y:S01]  /*2d0a0*/  ULDC UR8, c[0x0][0x228] ;  /* 0x00008a0000087ab9 */ /* 0x000fe20000000800 */
[----:B------:R-:W-:Y:S01]  /*2d0b0*/  IMAD.WIDE R240, R19, 0x4, R12 ;  /* 0x0000000413f07825 */ /* 0x000fe200078e020c */
[----:B------:R-:W-:-:S02]  /*2d0c0*/  ULDC UR10, c[0x0][0x228] ;  /* 0x00008a00000a7ab9 */ /* 0x000fc40000000800 */
[----:B------:R-:W-:Y:S01]  /*2d0d0*/  ISETP.GE.AND P0, PT, R246, UR4, PT ;  /* 0x00000004f6007c0c */ /* 0x000fe2000bf06270 */
[----:B------:R-:W-:Y:S01]  /*2d0e0*/  ULDC UR4, c[0x0][0x228] ;  /* 0x00008a0000047ab9 */ /* 0x000fe20000000800 */
[----:B------:R-:W-:Y:S01]  /*2d0f0*/  IMAD.WIDE R244, R19, 0x4, R150 ;  /* 0x0000000413f47825 */ /* 0x000fe200078e0296 */
[----:B------:R-:W-:Y:S01]  /*2d100*/  ISETP.LT.AND P3, PT, R16, UR4, !P3 ;  /* 0x0000000410007c0c */ /* 0x000fe2000df61270 */
[----:B------:R-:W-:Y:S01]  /*2d110*/  ULDC UR4, c[0x0][0x228] ;  /* 0x00008a0000047ab9 */ /* 0x000fe20000000800 */
[----:B---3--:R1:W-:Y:S01]  /*2d120*/  @P4 STG.E desc[UR18][R210.64], R3 ;  /* 0x00000003d2004986 */ /* 0x0083e2000c101912 */
[----:B------:R-:W-:Y:S01]  /*2d130*/  ISETP.LT.AND P4, PT, R15, UR4, !P2 ;  /* 0x000000040f007c0c */ /* 0x000fe2000d781270 */
[----:B------:R-:W-:Y:S02]  /*2d140*/  ULDC UR4, c[0x0][0x228] ;  /* 0x00008a0000047ab9 */ /* 0x000fe40000000800 */
[----:B--2---:R-:W-:Y:S01]  /*2d150*/  @P5 STG.E desc[UR18][R240.64], R0 ;  /* 0x00000000f0005986 */ /* 0x004fe2000c101912 */
[----:B------:R-:W-:Y:S01]  /*2d160*/  ISETP.LT.AND P5, PT, R17, UR4, !P2 ;  /* 0x0000000411007c0c */ /* 0x000fe2000d7a1270 */
[----:B------:R-:W-:-:S02]  /*2d170*/  ULDC UR4, c[0x0][0x22c] ;  /* 0x00008b0000047ab9 */ /* 0x000fc40000000800 */
[----:B------:R2:W-:Y:S01]  /*2d180*/  @P6 STG.E desc[UR18][R244.64], R247 ;  /* 0x000000f7f4006986 */ /* 0x0005e2000c101912 */
[----:B------:R-:W-:Y:S01]  /*2d190*/  ISETP.LT.AND P6, PT, R18, UR6, !P2 ;  /* 0x0000000612007c0c */ /* 0x000fe2000d7c1270 */
[----:B------:R-:W-:Y:S01]  /*2d1a0*/  ULDC UR6, c[0x0][0x228] ;  /* 0x00008a0000067ab9 */ /* 0x000fe20000000800 */
[----:B------:R-:W-:Y:S01]  /*2d1b0*/  ISETP.LT.AND P2, PT, R16, UR8, !P2 ;  /* 0x0000000810007c0c */ /* 0x000fe2000d741270 */
[----:B-1----:R-:W-:Y:S01]  /*2d1c0*/  IMAD.WIDE R2, R19, 0x4, R148 ;  /* 0x0000000413027825 */ /* 0x002fe200078e0294 */
[----:B------:R-:W-:-:S03]  /*2d1d0*/  ULDC UR8, c[0x0][0x228] ;  /* 0x00008a0000087ab9 */ /* 0x000fc60000000800 */
[----:B--2---:R-:W-:Y:S01]  /*2d1e0*/  VIADD R247, R19, UR28 ;  /* 0x0000001c13f77c36 */ /* 0x004fe20008000000 */
[----:B------:R-:W-:-:S03]  /*2d1f0*/  IADD3 R0, R14, 0x4a, RZ ;  /* 0x0000004a0e007810 */ /* 0x000fc60007ffe0ff */
[C---:B------:R-:W-:Y:S01]  /*2d200*/  IMAD.WIDE R210, R247.reuse, 0x4, R208 ;  /* 0x00000004f7d27825 */ /* 0x040fe200078e02d0 */
[----:B------:R1:W-:Y:S01]  /*2d210*/  @P3 STG.E desc[UR18][R2.64], R248 ;  /* 0x000000f802003986 */ /* 0x0003e2000c101912 */
[----:B------:R-:W-:Y:S01]  /*2d220*/  ISETP.GE.AND P3, PT, R0, UR4, PT ;  /* 0x0000000400007c0c */ /* 0x000fe2000bf66270 */
[----:B------:R-:W-:Y:S02]  /*2d230*/  ULDC UR4, c[0x0][0x228] ;  /* 0x00008a0000047ab9 */ /* 0x000fe40000000800 */
[----:B------:R2:W-:Y:S01]  /*2d240*/  @P4 STG.E desc[UR18][R210.64], R251 ;  /* 0x000000fbd2004986 */ /* 0x0005e2000c101912 */
[----:B------:R-:W-:Y:S01]  /*2d250*/  IMAD.WIDE R240, R247, 0x4, R148 ;  /* 0x00000004f7f07825 */ /* 0x000fe200078e0294 */
[----:B------:R-:W-:Y:S01]  /*2d260*/  ISETP.LT.AND P4, PT, R15, UR4, !P1 ;  /* 0x000000040f007c0c */ /* 0x000fe2000cf81270 */
[----:B------:R-:W-:Y:S02]  /*2d270*/  ULDC UR4, c[0x0][0x228] ;  /* 0x00008a0000047ab9 */ /* 0x000fe40000000800 */
[----:B-1----:R-:W-:-:S04]  /*2d280*/  IMAD.WIDE R2, R247, 0x4, R12 ;  /* 0x00000004f7027825 */ /* 0x002fc800078e020c */
[C---:B--2---:R-:W-:Y:S01]  /*2d290*/  IMAD.WIDE R210, R247.reuse, 0x4, R150 ;  /* 0x00000004f7d27825 */ /* 0x044fe200078e0296 */
[----:B----4-:R1:W-:Y:S04]  /*2d2a0*/  @P6 STG.E desc[UR18][R2.64], R250 ;  /* 0x000000fa02006986 */ /* 0x0103e8000c101912 */
[----:B------:R2:W-:Y:S01]  /*2d2b0*/  @P5 STG.E desc[UR18][R210.64], R249 ;  /* 0x000000f9d2005986 */ /* 0x0005e2000c101912 */
[----:B------:R-:W-:-:S03]  /*2d2c0*/  VIADD R247, R247, UR28 ;  /* 0x0000001cf7f77c36 */ /* 0x000fc60008000000 */
[----:B------:R3:W-:Y:S01]  /*2d2d0*/  @P2 STG.E desc[UR18][R240.64], R243 ;  /* 0x000000f3f0002986 */ /* 0x0007e2000c101912 */
[----:B------:R-:W-:Y:S02]  /*2d2e0*/  ISETP.LT.AND P2, PT, R18, UR4, !P1 ;  /* 0x0000000412007c0c */ /* 0x000fe4000cf41270 */
[----:B------:R-:W-:Y:S01]  /*2d2f0*/  ISETP.LT.AND P5, PT, R17, UR6, !P1 ;  /* 0x0000000611007c0c */ /* 0x000fe2000cfa1270 */
[----:B------:R-:W-:Y:S01]  /*2d300*/  IMAD.WIDE R244, R247, 0x4, R208 ;  /* 0x00000004f7f47825 */ /* 0x000fe200078e02d0 */
[----:B------:R-:W-:Y:S01]  /*2d310*/  ISETP.LT.AND P1, PT, R16, UR8, !P1 ;  /* 0x0000000810007c0c */ /* 0x000fe2000cf21270 */
[----:B------:R-:W-:Y:S02]  /*2d320*/  ULDC UR4, c[0x0][0x22c] ;  /* 0x00008b0000047ab9 */ /* 0x000fe40000000800 */
[----:B------:R-:W-:Y:S01]  /*2d330*/  VIADD R0, R14, 0x4b ;  /* 0x0000004b0e007836 */ /* 0x000fe20000000000 */
[----:B------:R-:W-:Y:S01]  /*2d340*/  ISETP.LT.AND P6, PT, R15, UR10, !P0 ;  /* 0x0000000a0f007c0c */ /* 0x000fe2000c7c1270 */
[C---:B-1----:R-:W-:Y:S01]  /*2d350*/  IMAD.WIDE R2, R247.reuse, 0x4, R12 ;  /* 0x00000004f7027825 */ /* 0x042fe200078e020c */
[----:B------:R-:W-:Y:S01]  /*2d360*/  @P4 STG.E desc[UR18][R244.64], R236 ;  /* 0x000000ecf4004986 */ /* 0x000fe2000c101912 */
[C---:B------:R-:W-:Y:S01]  /*2d370*/  IADD3 R19, R247.reuse, UR28, RZ ;  /* 0x0000001cf7137c10 */ /* 0x040fe2000fffe0ff */
[----:B------:R-:W-:Y:S01]  /*2d380*/  ULDC UR6, c[0x0][0x228] ;  /* 0x00008a0000067ab9 */ /* 0x000fe20000000800 */
[----:B--2---:R-:W-:Y:S01]  /*2d390*/  IMAD.WIDE R210, R247, 0x4, R150 ;  /* 0x00000004f7d27825 */ /* 0x004fe200078e0296 */
[----:B------:R-:W-:Y:S01]  /*2d3a0*/  ISETP.GE.AND P4, PT, R0, UR4, PT ;  /* 0x0000000400007c0c */ /* 0x000fe2000bf86270 */
[----:B------:R-:W-:-:S02]  /*2d3b0*/  ULDC UR4, c[0x0][0x228] ;  /* 0x00008a0000047ab9 */ /* 0x000fc40000000800 */
[----:B---3--:R-:W-:Y:S01]  /*2d3c0*/  IMAD.WIDE R240, R247, 0x4, R148 ;  /* 0x00000004f7f07825 */ /* 0x008fe200078e0294 */
[----:B------:R1:W-:Y:S01]  /*2d3d0*/  @P2 STG.E desc[UR18][R2.64], R232 ;  /* 0x000000e802002986 */ /* 0x0003e2000c101912 */
[----:B------:R-:W-:Y:S01]  /*2d3e0*/  ISETP.LT.AND P2, PT, R18, UR4, !P0 ;  /* 0x0000000412007c0c */ /* 0x000fe2000c741270 */
[----:B------:R-:W-:Y:S01]  /*2d3f0*/  ULDC UR4, c[0x0][0x228] ;  /* 0x00008a0000047ab9 */ /* 0x000fe20000000800 */
[----:B------:R-:W-:Y:S01]  /*2d400*/  IMAD.WIDE R242, R19, 0x4, R208 ;  /* 0x0000000413f27825 */ /* 0x000fe200078e02d0 */
[----:B------:R2:W-:Y:S01]  /*2d410*/  @P5 STG.E desc[UR18][R210.64], R224 ;  /* 0x000000e0d2005986 */ /* 0x0005e2000c101912 */
[----:B------:R-:W-:Y:S01]  /*2d420*/  ULDC UR8, c[0x0][0x228] ;  /* 0x00008a0000087ab9 */ /* 0x000fe20000000800 */
[----:B------:R-:W-:Y:S02]  /*2d430*/  ULDC UR10, c[0x0][0x228] ;  /* 0x00008a00000a7ab9 */ /* 0x000fe40000000800 */
[----:B------:R3:W-:Y:S01]  /*2d440*/  @P1 STG.E desc[UR18][R240.64], R216 ;  /* 0x000000d8f0001986 */ /* 0x0007e2000c101912 */
[----:B------:R-:W-:Y:S01]  /*2d450*/  ISETP.LT.AND P1, PT, R17, UR4, !P0 ;  /* 0x0000000411007c0c */ /* 0x000fe2000c721270 */
[----:B------:R-:W-:Y:S01]  /*2d460*/  VIADD R0, R14, 0x4c ;  /* 0x0000004c0e007836 */ /* 0x000fe20000000000 */
[----:B------:R-:W-:Y:S01]  /*2d470*/  ISETP.LT.AND P0, PT, R16, UR6, !P0 ;  /* 0x0000000610007c0c */ /* 0x000fe2000c701270 */
[----:B------:R4:W-:Y:S01]  /*2d480*/  @P6 STG.E desc[UR18][R242.64], R4 ;  /* 0x00000004f2006986 */ /* 0x0009e2000c101912 */
[----:B------:R-:W-:Y:S01]  /*2d490*/  ISETP.LT.AND P5, PT, R15, UR8, !P3 ;  /* 0x000000080f007c0c */ /* 0x000fe2000dfa1270 */
[C---:B-1----:R-:W-:Y:S01]  /*2d4a0*/  IMAD.WIDE R2, R19.reuse, 0x4, R150 ;  /* 0x0000000413027825 */ /* 0x042fe200078e0296 */
[----:B------:R-:W-:Y:S01]  /*2d4b0*/  ISETP.LT.AND P6, PT, R18, UR10, !P3 ;  /* 0x0000000a12007c0c */ /* 0x000fe2000dfc1270 */
[----:B------:R-:W-:Y:S01]  /*2d4c0*/  ULDC UR4, c[0x0][0x22c] ;  /* 0x00008b0000047ab9 */ /* 0x000fe20000000800 */
[----:B------:R-:W-:Y:S01]  /*2d4d0*/  ULDC UR6, c[0x0][0x228] ;  /* 0x00008a0000067ab9 */ /* 0x000fe20000000800 */
[----:B--2---:R-:W-:Y:S01]  /*2d4e0*/  IMAD.WIDE R210, R19, 0x4, R12 ;  /* 0x0000000413d27825 */ /* 0x004fe200078e020c */
[----:B------:R-:W-:Y:S01]  /*2d4f0*/  ULDC UR8, c[0x0][0x228] ;  /* 0x00008a0000087ab9 */ /* 0x000fe20000000800 */
[----:B------:R-:W-:-:S02]  /*2d500*/  ULDC UR10, c[0x0][0x228] ;  /* 0x00008a00000a7ab9 */ /* 0x000fc40000000800 */
[C---:B------:R-:W-:Y:S02]  /*2d510*/  VIADD R247, R19.reuse, UR28 ;  /* 0x0000001c13f77c36 */ /* 0x040fe40008000000 */
[----:B---3--:R-:W-:Y:S01]  /*2d520*/  IMAD.WIDE R240, R19, 0x4, R148 ;  /* 0x0000000413f07825 */ /* 0x008fe200078e0294 */
[----:B------:R-:W-:Y:S01]  /*2d530*/  @P2 STG.E desc[UR18][R210.64], R28 ;  /* 0x0000001cd2002986 */ /* 0x000fe2000c101912 */
[----:B------:R-:W-:Y:S01]  /*2d540*/  ISETP.GE.AND P2, PT, R0, UR4, PT ;  /* 0x0000000400007c0c */ /* 0x000fe2000bf46270 */
[----:B------:R-:W-:Y:S01]  /*2d550*/  ULDC UR4, c[0x0][0x228] ;  /* 0x00008a0000047ab9 */ /* 0x000fe20000000800 */
[C---:B----4-:R-:W-:Y:S01]  /*2d560*/  IMAD.WIDE R242, R247.reuse, 0x4, R208 ;  /* 0x00000004f7f27825 */ /* 0x050fe200078e02d0 */
[----:B------:R1:W-:Y:S03]  /*2d570*/  @P1 STG.E desc[UR18][R2.64], R36 ;  /* 0x0000002402001986 */ /* 0x0003e6000c101912 */
[----:B------:R-:W-:Y:S01]  /*2d580*/  IMAD.WIDE R244, R247, 0x4, R12 ;  /* 0x00000004f7f47825 */ /* 0x000fe200078e020c */
[----:B------:R-:W-:Y:S01]  /*2d590*/  @P0 STG.E desc[UR18][R240.64], R32 ;  /* 0x00000020f0000986 */ /* 0x000fe2000c101912 */
[----:B------:R-:W-:Y:S01]  /*2d5a0*/  ISETP.LT.AND P0, PT, R17, UR4, !P3 ;  /* 0x0000000411007c0c */ /* 0x000fe2000df01270 */
[----:B------:R-:W-:-:S02]  /*2d5b0*/  ULDC UR4, c[0x0][0x228] ;  /* 0x00008a0000047ab9 */ /* 0x000fc40000000800 */
[----:B------:R2:W-:Y:S01]  /*2d5c0*/  @P5 STG.E desc[UR18][R242.64], R237 ;  /* 0x000000edf2005986 */ /* 0x0005e2000c101912 */
[----:B------:R-:W-:Y:S01]  /*2d5d0*/  ISETP.LT.AND P3, PT, R16, UR4, !P3 ;  /* 0x0000000410007c0c */ /* 0x000fe2000df61270 */
[----:B------:R-:W-:Y:S01]  /*2d5e0*/  VIADD R19, R247, UR28 ;  /* 0x0000001cf7137c36 */ /* 0x000fe20008000000 */
[----:B------:R-:W-:Y:S01]  /*2d5f0*/  ISETP.LT.AND P5, PT, R18, UR8, !P4 ;  /* 0x0000000812007c0c */ /* 0x000fe2000e7a1270 */
[----:B------:R3:W-:Y:S01]  /*2d600*/  @P6 STG.E desc[UR18][R244.64], R233 ;  /* 0x000000e9f4006986 */ /* 0x0007e2000c101912 */
[----:B------:R-:W-:Y:S01]  /*2d610*/  ISETP.LT.AND P6, PT, R15, UR6, !P4 ;  /* 0x000000060f007c0c */ /* 0x000fe2000e7c1270 */
[----:B-1----:R-:W-:Y:S01]  /*2d620*/  IMAD.WIDE R2, R247, 0x4, R150 ;  /* 0x00000004f7027825 */ /* 0x002fe200078e0296 */
[----:B------:R-:W-:Y:S01]  /*2d630*/  ISETP.LT.AND P1, PT, R17, UR10, !P4 ;  /* 0x0000000a11007c0c */ /* 0x000fe2000e721270 */
[----:B------:R-:W-:Y:S02]  /*2d640*/  ULDC UR4, c[0x0][0x22c] ;  /* 0x00008b0000047ab9 */ /* 0x000fe40000000800 */
[----:B------:R-:W-:Y:S01]  /*2d650*/  IMAD.WIDE R210, R247, 0x4, R148 ;  /* 0x00000004f7d27825 */ /* 0x000fe200078e0294 */
[----:B------:R-:W-:Y:S01]  /*2d660*/  IADD3 R0, R14, 0x4d, RZ ;  /* 0x0000004d0e007810 */ /* 0x000fe20007ffe0ff */
[----:B------:R1:W-:Y:S01]  /*2d670*/  @P0 STG.E desc[UR18][R2.64], R225 ;  /* 0x000000e102000986 */ /* 0x0003e2000c101912 */
[----:B------:R-:W-:Y:S01]  /*2d680*/  ULDC UR6, c[0x0][0x228] ;  /* 0x00008a0000067ab9 */ /* 0x000fe20000000800 */
[----:B--2---:R-:W-:Y:S01]  /*2d690*/  IMAD.WIDE R236, R19, 0x4, R12 ;  /* 0x0000000413ec7825 */ /* 0x004fe200078e020c */
[----:B------:R-:W-:-:S03]  /*2d6a0*/  ULDC UR8, c[0x0][0x228] ;  /* 0x00008a0000087ab9 */ /* 0x000fc60000000800 */
[C---:B---3--:R-:W-:Y:S01]  /*2d6b0*/  IMAD.WIDE R232, R19.reuse, 0x4, R208 ;  /* 0x0000000413e87825 */ /* 0x048fe200078e02d0 */
[----:B------:R2:W-:Y:S03]  /*2d6c0*/  @P3 STG.E desc[UR18][R210.64], R217 ;  /* 0x000000d9d2003986 */ /* 0x0005e6000c101912 */
[----:B------:R-:W-:Y:S01]  /*2d6d0*/  IMAD.WIDE R240, R19, 0x4, R150 ;  /* 0x0000000413f07825 */ /* 0x000fe200078e0296 */
[----:B------:R-:W-:Y:S01]  /*2d6e0*/  ISETP.GE.AND P0, PT, R0, UR4, PT ;  /* 0x0000000400007c0c */ /* 0x000fe2000bf06270 */
[----:B------:R3:W-:Y:S01]  /*2d6f0*/  @P6 STG.E desc[UR18][R232.64], R5 ;  /* 0x00000005e8006986 */ /* 0x0007e2000c101912 */
[----:B------:R-:W-:Y:S01]  /*2d700*/  ULDC UR4, c[0x0][0x228] ;  /* 0x00008a0000047ab9 */ /* 0x000fe20000000800 */
[----:B------:R-:W-:Y:S02]  /*2d710*/  ULDC UR10, c[0x0][0x228] ;  /* 0x00008a00000a7ab9 */ /* 0x000fe40000000800 */
[----:B------:R4:W-:Y:S04]  /*2d720*/  @P5 STG.E desc[UR18][R236.64], R29 ;  /* 0x0000001dec005986 */ /* 0x0009e8000c101912 */
[----:B------:R4:W-:Y:S01]  /*2d730*/  @P1 STG.E desc[UR18][R240.64], R37 ;  /* 0x00000025f0001986 */ /* 0x0009e2000c101912 */
[----:B------:R-:W-:Y:S01]  /*2d740*/  ISETP.LT.AND P1, PT, R16, UR4, !P4 ;  /* 0x0000000410007c0c */ /* 0x000fe2000e721270 */
[----:B------:R-:W-:Y:S01]  /*2d750*/  VIADD R0, R14, 0x4e ;  /* 0x0000004e0e007836 */ /* 0x000fe20000000000 */
[----:B------:R-:W-:Y:S01]  /*2d760*/  ULDC UR4, c[0x0][0x22c] ;  /* 0x00008b0000047ab9 */ /* 0x000fe20000000800 */
[----:B------:R-:W-:Y:S01]  /*2d770*/  ISETP.LT.AND P4, PT, R15, UR6, !P2 ;  /* 0x000000060f007c0c */ /* 0x000fe2000d781270 */
[----:B-1----:R-:W-:Y:S01]  /*2d780*/  IMAD.WIDE R2, R19, 0x4, R148 ;  /* 0x0000000413027825 */ /* 0x002fe200078e0294 */
[----:B------:R-:W-:Y:S01]  /*2d790*/  ISETP.LT.AND P5, PT, R18, UR8, !P2 ;  /* 0x0000000812007c0c */ /* 0x000fe2000d7a1270 */
[----:B------:R-:W-:Y:S01]  /*2d7a0*/  ULDC UR6, c[0x0][0x228] ;  /* 0x00008a0000067ab9 */ /* 0x000fe20000000800 */
[----:B------:R-:W-:Y:S01]  /*2d7b0*/  ISETP.LT.AND P6, PT, R17, UR10, !P2 ;  /* 0x0000000a11007c0c */ /* 0x000fe2000d7c1270 */
[----:B--2---:R-:W-:Y:S01]  /*2d7c0*/  VIADD R211, R19, UR28 ;  /* 0x0000001c13d37c36 */ /* 0x004fe20008000000 */
[----:B------:R-:W-:Y:S01]  /*2d7d0*/  ISETP.GE.AND P3, PT, R0, UR4, PT ;  /* 0x0000000400007c0c */ /* 0x000fe2000bf66270 */
[----:B------:R-:W-:Y:S01]  /*2d7e0*/  VIADD R0, R14, 0x4f ;  /* 0x0000004f0e007836 */ /* 0x000fe20000000000 */
[----:B------:R-:W-:Y:S01]  /*2d7f0*/  ULDC UR4, c[0x0][0x22c] ;  /* 0x00008b0000047ab9 */ /* 0x000fe20000000800 */
[C---:B---3--:R-:W-:Y:S01]  /*2d800*/  IMAD.WIDE R4, R211.reuse, 0x4, R208 ;  /* 0x00000004d3047825 */ /* 0x048fe200078e02d0 */
[----:B------:R1:W-:Y:S01]  /*2d810*/  @P1 STG.E desc[UR18][R2.64], R33 ;  /* 0x0000002102001986 */ /* 0x0003e2000c101912 */
[----:B------:R-:W-:Y:S01]  /*2d820*/  ULDC UR8, c[0x0][0x228] ;  /* 0x00008a0000087ab9 */ /* 0x000fe20000000800 */
[----:B------:R-:W-:Y:S01]  /*2d830*/  ISETP.GE.AND P1, PT, R0, UR4, PT ;  /* 0x0000000400007c0c */ /* 0x000fe2000bf26270 */
[C---:B----4-:R-:W-:Y:S01]  /*2d840*/  IMAD.WIDE R28, R211.reuse, 0x4, R12 ;  /* 0x00000004d31c7825 */ /* 0x050fe200078e020c */
[----:B------:R-:W-:Y:S01]  /*2d850*/  ULDC UR4, c[0x0][0x228] ;  /* 0x00008a0000047ab9 */ /* 0x000fe20000000800 */
[----:B------:R-:W-:Y:S01]  /*2d860*/  ULDC UR10, c[0x0][0x228] ;  /* 0x00008a00000a7ab9 */ /* 0x000fe20000000800 */
[----:B------:R-:W-:Y:S01]  /*2d870*/  ISETP.LT.AND P2, PT, R16, UR4, !P2 ;  /* 0x0000000410007c0c */ /* 0x000fe2000d741270 */
[----:B------:R-:W-:Y:S01]  /*2d880*/  IMAD.WIDE R36, R211, 0x4, R150 ;  /* 0x00000004d3247825 */ /* 0x000fe200078e0296 */
[----:B------:R-:W-:Y:S01]  /*2d890*/  ULDC UR4, c[0x0][0x228] ;  /* 0x00008a0000047ab9 */ /* 0x000fe20000000800 */
[----:B------:R2:W-:Y:S01]  /*2d8a0*/  @P4 STG.E desc[UR18][R4.64], R238 ;  /* 0x000000ee04004986 */ /* 0x0005e2000c101912 */
[----:B------:R-:W-:Y:S01]  /*2d8b0*/  ISETP.LT.AND P4, PT, R15, UR4, !P0 ;  /* 0x000000040f007c0c */ /* 0x000fe2000c781270 */
[----:B------:R-:W-:-:S02]  /*2d8c0*/  ULDC UR4, c[0x0][0x228] ;  /* 0x00008a0000047ab9 */ /* 0x000fc40000000800 */
[----:B------:R3:W-:Y:S01]  /*2d8d0*/  @P5 STG.E desc[UR18][R28.64], R234 ;  /* 0x000000ea1c005986 */ /* 0x0007e2000c101912 */
[----:B------:R-:W-:Y:S01]  /*2d8e0*/  ISETP.LT.AND P5, PT, R17, UR4, !P0 ;  /* 0x0000000411007c0c */ /* 0x000fe2000c7a1270 */
[C---:B------:R-:W-:Y:S02]  /*2d8f0*/  VIADD R19, R211.reuse, UR28 ;  /* 0x0000001cd3137c36 */ /* 0x040fe40008000000 */
[----:B-1----:R-:W-:Y:S01]  /*2d900*/  IMAD.WIDE R2, R211, 0x4, R148 ;  /* 0x00000004d3027825 */ /* 0x002fe200078e0294 */
[----:B------:R1:W-:Y:S01]  /*2d910*/  @P6 STG.E desc[UR18][R36.64], R226 ;  /* 0x000000e224006986 */ /* 0x0003e2000c101912 */
[----:B------:R-:W-:Y:S01]  /*2d920*/  ISETP.LT.AND P6, PT, R18, UR6, !P0 ;  /* 0x0000000612007c0c */ /* 0x000fe2000c7c1270 */
[----:B------:R-:W-:Y:S01]  /*2d930*/  ULDC UR4, c[0x0][0x22c] ;  /* 0x00008b0000047ab9 */ /* 0x000fe20000000800 */
[----:B------:R-:W-:Y:S01]  /*2d940*/  ISETP.LT.AND P0, PT, R16, UR8, !P0 ;  /* 0x0000000810007c0c */ /* 0x000fe2000c701270 */
[C---:B--2---:R-:W-:Y:S01]  /*2d950*/  IMAD.WIDE R4, R19.reuse, 0x4, R208 ;  /* 0x0000000413047825 */ /* 0x044fe200078e02d0 */
[----:B------:R-:W-:Y:S01]  /*2d960*/  IADD3 R0, R14, 0x50, RZ ;  /* 0x000000500e007810 */ /* 0x000fe20007ffe0ff */
[----:B------:R2:W-:Y:S01]  /*2d970*/  @P2 STG.E desc[UR18][R2.64], R218 ;  /* 0x000000da02002986 */ /* 0x0005e2000c101912 */
[----:B------:R-:W-:Y:S01]  /*2d980*/  ULDC UR6, c[0x0][0x228] ;  /* 0x00008a0000067ab9 */ /* 0x000fe20000000800 */
[----:B---3--:R-:W-:Y:S01]  /*2d990*/  IMAD.WIDE R28, R19, 0x4, R12 ;  /* 0x00000004131c7825 */ /* 0x008fe200078e020c */
[----:B------:R-:W-:Y:S01]  /*2d9a0*/  ISETP.GE.AND P2, PT, R0, UR4, PT ;  /* 0x0000000400007c0c */ /* 0x000fe2000bf46270 */
[----:B------:R-:W-:-:S02]  /*2d9b0*/  ULDC UR4, c[0x0][0x228] ;  /* 0x00008a0000047ab9 */ /* 0x000fc40000000800 */
[C---:B------:R-:W-:Y:S01]  /*2d9c0*/  IMAD.WIDE R32, R19.reuse, 0x4, R150 ;  /* 0x0000000413207825 */ /* 0x040fe200078e0296 */
[----:B------:R3:W-:Y:S03]  /*2d9d0*/  @P4 STG.E desc[UR18][R4.64], R6 ;  /* 0x0000000604004986 */ /* 0x0007e6000c101912 */
[----:B-1----:R-:W-:Y:S01]  /*2d9e0*/  IMAD.WIDE R36, R19, 0x4, R148 ;  /* 0x0000000413247825 */ /* 0x002fe200078e0294 */
[----:B------:R1:W-:Y:S01]  /*2d9f0*/  @P6 STG.E desc[UR18][R28.64], R30 ;  /* 0x0000001e1c006986 */ /* 0x0003e2000c101912 */
[----:B------:R-:W-:Y:S01]  /*2da00*/  ISETP.LT.AND P4, PT, R15, UR4, !P3 ;  /* 0x000000040f007c0c */ /* 0x000fe2000df81270 */
[----:B------:R-:W-:Y:S01]  /*2da10*/  ULDC UR4, c[0x0][0x228] ;  /* 0x00008a0000047ab9 */ /* 0x000fe20000000800 */
[----:B------:R-:W-:Y:S01]  /*2da20*/  ULDC UR8, c[0x0][0x228] ;  /* 0x00008a0000087ab9 */ /* 0x000fe20000000800 */
[----:B------:R4:W-:Y:S01]  /*2da30*/  @P5 STG.E desc[UR18][R32.64], R38 ;  /* 0x0000002620005986 */ /* 0x0009e2000c101912 */
[----:B------:R-:W-:Y:S01]  /*2da40*/  ISETP.LT.AND P5, PT, R17, UR6, !P3 ;  /* 0x0000000611007c0c */ /* 0x000fe2000dfa1270 */
[----:B------:R-:W-:Y:S01]  /*2da50*/  VIADD R19, R19, UR28 ;  /* 0x0000001c13137c36 */ /* 0x000fe20008000000 */
[----:B------:R-:W-:Y:S01]  /*2da60*/  ISETP.LT.AND P6, PT, R15, UR10, !P1 ;  /* 0x0000000a0f007c0c */ /* 0x000fe2000cfc1270 */
[----:B------:R4:W-:Y:S01]  /*2da70*/  @P0 STG.E desc[UR18][R36.64], R34 ;  /* 0x0000002224000986 */ /* 0x0009e2000c101912 */
[----:B------:R-:W-:Y:S01]  /*2da80*/  ISETP.LT.AND P0, PT, R18, UR4, !P3 ;  /* 0x0000000412007c0c */ /* 0x000fe2000df01270 */
[----:B--2---:R-:W-:Y:S01]  /*2da90*/  IMAD.WIDE R2, R19, 0x4, R208 ;  /* 0x0000000413027825 */ /* 0x004fe200078e02d0 */
[----:B------:R-:W-:Y:S01]  /*2daa0*/  ISETP.LT.AND P3, PT, R16, UR8, !P3 ;  /* 0x0000000810007c0c */ /* 0x000fe2000df61270 */
[----:B------:R-:W-:Y:S01]  /*2dab0*/  ULDC UR4, c[0x0][0x22c] ;  /* 0x00008b0000047ab9 */ /* 0x000fe20000000800 */
[----:B------:R-:W-:Y:S01]  /*2dac0*/  ULDC UR6, c[0x0][0x228] ;  /* 0x00008a0000067ab9 */ /* 0x000fe20000000800 */
[----:B------:R-:W-:-:S02]  /*2dad0*/  VIADD R0, R14, 0x51 ;  /* 0x000000510e007836 */ /* 0x000fc40000000000 */
[C---:B---3--:R-:W-:Y:S01]  /*2dae0*/  IMAD.WIDE R4, R19.reuse, 0x4, R12 ;  /* 0x0000000413047825 */ /* 0x048fe200078e020c */
[----:B------:R2:W-:Y:S03]  /*2daf0*/  @P4 STG.E desc[UR18][R2.64], R239 ;  /* 0x000000ef02004986 */ /* 0x0005e6000c101912 */
[C---:B-1----:R-:W-:Y:S01]  /*2db00*/  IMAD.WIDE R28, R19.reuse, 0x4, R150 ;  /* 0x00000004131c7825 */ /* 0x042fe200078e0296 */
[----:B------:R-:W-:-:S03]  /*2db10*/  IADD3 R211, R19, UR28, RZ ;  /* 0x0000001c13d37c10 */ /* 0x000fc6000fffe0ff */
[----:B----4-:R-:W-:Y:S01]  /*2db20*/  IMAD.WIDE R32, R19, 0x4, R148 ;  /* 0x0000000413207825 */ /* 0x010fe200078e0294 */
[----:B------:R-:W-:Y:S01]  /*2db30*/  ISETP.GE.AND P4, PT, R0, UR4, PT ;  /* 0x0000000400007c0c */ /* 0x000fe2000bf86270 */
[----:B------:R1:W-:Y:S01]  /*2db40*/  @P0 STG.E desc[UR18][R4.64], R235 ;  /* 0x000000eb04000986 */ /* 0x0003e2000c101912 */
[----:B------:R-:W-:Y:S01]  /*2db50*/  ULDC UR4, c[0x0][0x228] ;  /* 0x00008a0000047ab9 */ /* 0x000fe20000000800 */
[----:B------:R-:W-:Y:S01]  /*2db60*/  ULDC UR8, c[0x0][0x228] ;  /* 0x00008a0000087ab9 */ /* 0x000fe20000000800 */
[----:B------:R-:W-:Y:S01]  /*2db70*/  ULDC UR10, c[0x0][0x228] ;  /* 0x00008a00000a7ab9 */ /* 0x000fe20000000800 */
[----:B------:R-:W-:Y:S01]  /*2db80*/  @P5 STG.E desc[UR18][R28.64], R227 ;  /* 0x000000e31c005986 */ /* 0x000fe2000c101912 */
[----:B------:R-:W-:-:S03]  /*2db90*/  IMAD.WIDE R36, R211, 0x4, R208 ;  /* 0x00000004d3247825 */ /* 0x000fc600078e02d0 */
[----:B------:R-:W-:Y:S01]  /*2dba0*/  @P3 STG.E desc[UR18][R32.64], R219 ;  /* 0x000000db20003986 */ /* 0x000fe2000c101912 */
[----:B------:R-:W-:Y:S01]  /*2dbb0*/  ISETP.LT.AND P3, PT, R18, UR4, !P1 ;  /* 0x0000000412007c0c */ /* 0x000fe2000cf61270 */
[----:B------:R-:W-:Y:S02]  /*2dbc0*/  ULDC UR4, c[0x0][0x228] ;  /* 0x00008a0000047ab9 */ /* 0x000fe40000000800 */
[----:B------:R-:W-:Y:S01]  /*2dbd0*/  ISETP.LT.AND P0, PT, R17, UR4, !P1 ;  /* 0x0000000411007c0c */ /* 0x000fe2000cf01270 */
[----:B------:R3:W-:Y:S01]  /*2dbe0*/  @P6 STG.E desc[UR18][R36.64], R7 ;  /* 0x0000000724006986 */ /* 0x0007e2000c101912 */
[----:B------:R-:W-:Y:S01]  /*2dbf0*/  ISETP.LT.AND P1, PT, R16, UR6, !P1 ;  /* 0x0000000610007c0c */ /* 0x000fe2000cf21270 */
[----:B--2---:R-:W-:Y:S01]  /*2dc00*/  IMAD.WIDE R2, R211, 0x4, R12 ;  /* 0x00000004d3027825 */ /* 0x004fe200078e020c */
[----:B------:R-:W-:Y:S01]  /*2dc10*/  ISETP.LT.AND P5, PT, R15, UR8, !P2 ;  /* 0x000000080f007c0c */ /* 0x000fe2000d7a1270 */
[----:B------:R-:W-:Y:S01]  /*2dc20*/  ULDC UR4, c[0x0][0x22c] ;  /* 0x00008b0000047ab9 */ /* 0x000fe20000000800 */
[----:B------:R-:W-:Y:S01]  /*2dc30*/  ISETP.LT.AND P6, PT, R18, UR10, !P2 ;  /* 0x0000000a12007c0c */ /* 0x000fe2000d7c1270 */
[----:B------:R-:W-:Y:S01]  /*2dc40*/  VIADD R0, R14, 0x52 ;  /* 0x000000520e007836 */ /* 0x000fe20000000000 */
[----:B------:R-:W-:Y:S01]  /*2dc50*/  ULDC UR6, c[0x0][0x228] ;  /* 0x00008a0000067ab9 */ /* 0x000fe20000000800 */
[----:B------:R-:W-:-:S02]  /*2dc60*/  VIADD R19, R211, UR28 ;  /* 0x0000001cd3137c36 */ /* 0x000fc40008000000 */
[C---:B-1----:R-:W-:Y:S01]  /*2dc70*/  IMAD.WIDE R4, R211.reuse, 0x4, R150 ;  /* 0x00000004d3047825 */ /* 0x042fe200078e0296 */
[----:B------:R1:W-:Y:S01]  /*2dc80*/  @P3 STG.E desc[UR18][R2.64], R31 ;  /* 0x0000001f02003986 */ /* 0x0003e2000c101912 */
[----:B------:R-:W-:Y:S01]  /*2dc90*/  ISETP.GE.AND P3, PT, R0, UR4, PT ;  /* 0x0000000400007c0c */ /* 0x000fe2000bf66270 */
[----:B------:R-:W-:Y:S01]  /*2dca0*/  ULDC UR4, c[0x0][0x228] ;  /* 0x00008a0000047ab9 */ /* 0x000fe20000000800 */
[----:B---3--:R-:W-:Y:S01]  /*2dcb0*/  IMAD.WIDE R6, R211, 0x4, R148 ;  /* 0x00000004d3067825 */ /* 0x008fe200078e0294 */
[----:B------:R2:W-:Y:S01]  /*2dcc0*/  @P0 STG.E desc[UR18][R4.64], R39 ;  /* 0x0000002704000986 */ /* 0x0005e2000c101912 */
[----:B------:R-:W-:Y:S01]  /*2dcd0*/  ULDC UR8, c[0x0][0x228] ;  /* 0x00008a0000087ab9 */ /* 0x000fe20000000800 */
[----:B------:R-:W-:Y:S01]  /*2dce0*/  ULDC UR10, c[0x0][0x228] ;  /* 0x00008a00000a7ab9 */ /* 0x000fe20000000800 */
[----:B------:R-:W-:Y:S01]  /*2dcf0*/  IMAD.WIDE R28, R19, 0x4, R208 ;  /* 0x00000004131c7825 */ /* 0x000fe200078e02d0 */
[----:B------:R-:W-:-:S03]  /*2dd00*/  ISETP.LT.AND P0, PT, R17, UR4, !P2 ;  /* 0x0000000411007c0c */ /* 0x000fc6000d701270 */
[C---:B------:R-:W-:Y:S01]  /*2dd10*/  IMAD.WIDE R32, R19.reuse, 0x4, R12 ;  /* 0x0000000413207825 */ /* 0x040fe200078e020c */
[----:B------:R3:W-:Y:S01]  /*2dd20*/  @P1 STG.E desc[UR18][R6.64], R35 ;  /* 0x0000002306001986 */ /* 0x0007e2000c101912 */
[----:B------:R-:W-:Y:S02]  /*2dd30*/  ULDC UR4, c[0x0][0x228] ;  /* 0x00008a0000047ab9 */ /* 0x000fe40000000800 */
[----:B------:R-:W-:Y:S01]  /*2dd40*/  ISETP.LT.AND P2, PT, R16, UR4, !P2 ;  /* 0x0000000410007c0c */ /* 0x000fe2000d741270 */
[----:B------:R4:W-:Y:S01]  /*2dd50*/  @P5 STG.E desc[UR18][R28.64], R24 ;  /* 0x000000181c005986 */ /* 0x0009e2000c101912 */
[----:B------:R-:W-:Y:S01]  /*2dd60*/  ISETP.LT.AND P5, PT, R18, UR8, !P4 ;  /* 0x0000000812007c0c */ /* 0x000fe2000e7a1270 */
[----:B-1----:R-:W-:Y:S01]  /*2dd70*/  IMAD.WIDE R2, R19, 0x4, R150 ;  /* 0x0000000413027825 */ /* 0x002fe200078e0296 */
[----:B------:R-:W-:Y:S01]  /*2dd80*/  ISETP.LT.AND P1, PT, R17, UR10, !P4 ;  /* 0x0000000a11007c0c */ /* 0x000fe2000e721270 */
[----:B------:R-:W-:Y:S01]  /*2dd90*/  @P6 STG.E desc[UR18][R32.64], R20 ;  /* 0x0000001420006986 */ /* 0x000fe2000c101912 */
[----:B------:R-:W-:Y:S01]  /*2dda0*/  ISETP.LT.AND P6, PT, R15, UR6, !P4 ;  /* 0x000000060f007c0c */ /* 0x000fe2000e7c1270 */
[----:B--2---:R-:W-:Y:S01]  /*2ddb0*/  IMAD.WIDE R4, R19, 0x4, R148 ;  /* 0x0000000413047825 */ /* 0x004fe200078e0294 */
[----:B------:R-:W-:-:S03]  /*2ddc0*/  IADD3 R0, R14, 0x53, RZ ;  /* 0x000000530e007810 */ /* 0x000fc60007ffe0ff */
[----:B---3--:R-:W-:Y:S01]  /*2ddd0*/  VIADD R35, R19, UR28 ;  /* 0x0000001c13237c36 */ /* 0x008fe20008000000 */
[----:B------:R1:W-:Y:S01]  /*2dde0*/  @P0 STG.E desc[UR18][R2.64], R8 ;  /* 0x0000000802000986 */ /* 0x0003e2000c101912 */
[----:B------:R-:W-:Y:S01]  /*2ddf0*/  ULDC UR4, c[0x0][0x22c] ;  /* 0x00008b0000047ab9 */ /* 0x000fe20000000800 */
[----:B------:R-:W-:Y:S01]  /*2de00*/  ULDC UR6, c[0x0][0x228] ;  /* 0x00008a0000067ab9 */ /* 0x000fe20000000800 */
[C---:B------:R-:W-:Y:S01]  /*2de10*/  IMAD.WIDE R6, R35.reuse, 0x4, R208 ;  /* 0x0000000423067825 */ /* 0x040fe200078e02d0 */
[----:B------:R2:W-:Y:S01]  /*2de20*/  @P2 STG.E desc[UR18][R4.64], R44 ;  /* 0x0000002c04002986 */ /* 0x0005e2000c101912 */
[----:B------:R-:W-:Y:S01]  /*2de30*/  ULDC UR8, c[0x0][0x228] ;  /* 0x00008a0000087ab9 */ /* 0x000fe20000000800 */
[----:B------:R-:W-:Y:S01]  /*2de40*/  ULDC UR10, c[0x0][0x228] ;  /* 0x00008a00000a7ab9 */ /* 0x000fe20000000800 */
[----:B----4-:R-:W-:Y:S01]  /*2de50*/  IMAD.WIDE R28, R35, 0x4, R12 ;  /* 0x00000004231c7825 */ /* 0x010fe200078e020c */
[----:B------:R-:W-:-:S03]  /*2de60*/  ISETP.GE.AND P0, PT, R0, UR4, PT ;  /* 0x0000000400007c0c */ /* 0x000fc6000bf06270 */
[----:B------:R-:W-:Y:S01]  /*2de70*/  IMAD.WIDE R30, R35, 0x4, R150 ;  /* 0x00000004231e7825 */ /* 0x000fe200078e0296 */
[----:B------:R3:W-:Y:S01]  /*2de80*/  @P6 STG.E desc[UR18][R6.64], R40 ;  /* 0x0000002806006986 */ /* 0x0007e2000c101912 */
[----:B------:R-:W-:-:S03]  /*2de90*/  ULDC UR4, c[0x0][0x228] ;  /* 0x00008a0000047ab9 */ /* 0x000fc60000000800 */
[----:B------:R4:W-:Y:S04]  /*2dea0*/  @P5 STG.E desc[UR18][R28.64], R88 ;  /* 0x000000581c005986 */ /* 0x0009e8000c101912 */
[----:B------:R-:W-:Y:S01]  /*2deb0*/  @P1 STG.E desc[UR18][R30.64], R64 ;  /* 0x000000401e001986 */ /* 0x000fe2000c101912 */
        /* <DEDUP_REMOVED lines=8> */
[----:B------:R-:W-:Y:S01]  /*2df40*/  VIADD R19, R35, UR28 ;  /* 0x0000001c23137c36 */ /* 0x000fe20008000000 */
[----:B------:R-:W-:Y:S01]  /*2df50*/  ISETP.GE.AND P2, PT, R0, UR4, PT ;  /* 0x0000000400007c0c */ /* 0x000fe2000bf46270 */
[----:B------:R-:W-:Y:S01]  /*2df60*/  VIADD R0, R14, 0x55 ;  /* 0x000000550e007836 */ /* 0x000fe20000000000 */
[----:B------:R-:W-:Y:S01]  /*2df70*/  ULDC UR4, c[0x0][0x22c] ;  /* 0x00008b0000047ab9 */ /* 0x000fe20000000800 */
[C---:B--2---:R-:W-:Y:S01]  /*2df80*/  IMAD.WIDE R4, R19.reuse, 0x4, R208 ;  /* 0x0000000413047825 */ /* 0x044fe200078e02d0 */
[----:B------:R1:W-:Y:S01]  /*2df90*/  @P1 STG.E desc[UR18][R2.64], R60 ;  /* 0x0000003c02001986 */ /* 0x0003e2000c101912 */
[----:B------:R-:W-:Y:S01]  /*2dfa0*/  ULDC UR8, c[0x0][0x228] ;  /* 0x00008a0000087ab9 */ /* 0x000fe20000000800 */
[----:B------:R-:W-:Y:S01]  /*2dfb0*/  ISETP.GE.AND P1, PT, R0, UR4, PT ;  /* 0x0000000400007c0c */ /* 0x000fe2000bf26270 */
[C---:B---3--:R-:W-:Y:S01]  /*2dfc0*/  IMAD.WIDE R6, R19.reuse, 0x4, R12 ;  /* 0x0000000413067825 */ /* 0x048fe200078e020c */
[----:B------:R-:W-:Y:S01]  /*2dfd0*/  ULDC UR4, c[0x0][0x228] ;  /* 0x00008a0000047ab9 */ /* 0x000fe20000000800 */
[----:B------:R-:W-:Y:S01]  /*2dfe0*/  ULDC UR10, c[0x0][0x228] ;  /* 0x00008a00000a7ab9 */ /* 0x000fe20000000800 */
[----:B------:R-:W-:Y:S01]  /*2dff0*/  ISETP.LT.AND P3, PT, R16, UR4, !P3 ;  /* 0x0000000410007c0c */ /* 0x000fe2000df61270 */
[----:B----4-:R-:W-:Y:S01]  /*2e000*/  IMAD.WIDE R28, R19, 0x4, R150 ;  /* 0x00000004131c7825 */ /* 0x010fe200078e0296 */
[----:B------:R-:W-:Y:S01]  /*2e010*/  ULDC UR4, c[0x0][0x228] ;  /* 0x00008a0000047ab9 */ /* 0x000fe20000000800 */
[----:B------:R2:W-:Y:S01]  /*2e020*/  @P4 STG.E desc[UR18][R4.64], R25 ;  /* 0x0000001904004986 */ /* 0x0005e2000c101912 */
[----:B------:R-:W-:Y:S01]  /*2e030*/  ISETP.LT.AND P4, PT, R15, UR4, !P0 ;  /* 0x000000040f007c0c */ /* 0x000fe2000c781270 */
[----:B------:R-:W-:-:S02]  /*2e040*/  ULDC UR4, c[0x0][0x228] ;  /* 0x00008a0000047ab9 */ /* 0x000fc40000000800 */
[----:B------:R3:W-:Y:S01]  /*2e050*/  @P5 STG.E desc[UR18][R6.64], R21 ;  /* 0x0000001506005986 */ /* 0x0007e2000c101912 */
[----:B------:R-:W-:Y:S01]  /*2e060*/  ISETP.LT.AND P5, PT, R17, UR4, !P0 ;  /* 0x0000000411007c0c */ /* 0x000fe2000c7a1270 */
[C---:B-1----:R-:W-:Y:S01]  /*2e070*/  IMAD.WIDE R2, R19.reuse, 0x4, R148 ;  /* 0x0000000413027825 */ /* 0x042fe200078e0294 */
[----:B------:R-:W-:Y:S01]  /*2e080*/  IADD3 R0, R14, 0x56, RZ ;  /* 0x000000560e007810 */ /* 0x000fe20007ffe0ff */
[----:B------:R1:W-:Y:S01]  /*2e090*/  @P6 STG.E desc[UR18][R28.64], R9 ;  /* 0x000000091c006986 */ /* 0x0003e2000c101912 */
[----:B------:R-:W-:Y:S01]  /*2e0a0*/  ISETP.LT.AND P6, PT, R18, UR6, !P0 ;  /* 0x0000000612007c0c */ /* 0x000fe2000c7c1270 */
[----:B------:R-:W-:Y:S01]  /*2e0b0*/  ULDC UR4, c[0x0][0x22c] ;  /* 0x00008b0000047ab9 */ /* 0x000fe20000000800 */
[----:B------:R-:W-:Y:S01]  /*2e0c0*/  ISETP.LT.AND P0, PT, R16, UR8, !P0 ;  /* 0x0000000810007c0c */ /* 0x000fe2000c701270 */
[----:B--2---:R-:W-:Y:S01]  /*2e0d0*/  VIADD R25, R19, UR28 ;  /* 0x0000001c13197c36 */ /* 0x004fe20008000000 */
[----:B------:R2:W-:Y:S01]  /*2e0e0*/  @P3 STG.E desc[UR18][R2.64], R45 ;  /* 0x0000002d02003986 */ /* 0x0005e2000c101912 */
[----:B------:R-:W-:Y:S01]  /*2e0f0*/  ULDC UR6, c[0x0][0x228] ;  /* 0x00008a0000067ab9 */ /* 0x000fe20000000800 */
[----:B------:R-:W-:Y:S01]  /*2e100*/  ULDC UR8, c[0x0][0x228] ;  /* 0x00008a0000087ab9 */ /* 0x000fe20000000800 */
[----:B------:R-:W-:Y:S01]  /*2e110*/  IMAD.WIDE R4, R25, 0x4, R208 ;  /* 0x0000000419047825 */ /* 0x000fe200078e02d0 */
[----:B------:R-:W-:Y:S01]  /*2e120*/  ISETP.GE.AND P3, PT, R0, UR4, PT ;  /* 0x0000000400007c0c */ /* 0x000fe2000bf66270 */
[----:B------:R-:W-:-:S02]  /*2e130*/  ULDC UR4, c[0x0][0x228] ;  /* 0x00008a0000047ab9 */ /* 0x000fc40000000800 */
[C---:B---3--:R-:W-:Y:S01]  /*2e140*/  IMAD.WIDE R6, R25.reuse, 0x4, R12 ;  /* 0x0000000419067825 */ /* 0x048fe200078e020c */
[----:B------:R3:W-:Y:S03]  /*2e150*/  @P4 STG.E desc[UR18][R4.64], R41 ;  /* 0x0000002904004986 */ /* 0x0007e6000c101912 */
[C---:B-1----:R-:W-:Y:S01]  /*2e160*/  IMAD.WIDE R8, R25.reuse, 0x4, R150 ;  /* 0x0000000419087825 */ /* 0x042fe200078e0296 */
[----:B------:R1:W-:Y:S03]  /*2e170*/  @P6 STG.E desc[UR18][R6.64], R89 ;  /* 0x0000005906006986 */ /* 0x0003e6000c101912 */
[----:B------:R-:W-:Y:S01]  /*2e180*/  IMAD.WIDE R20, R25, 0x4, R148 ;  /* 0x0000000419147825 */ /* 0x000fe200078e0294 */
[----:B------:R-:W-:Y:S01]  /*2e190*/  ISETP.LT.AND P4, PT, R15, UR4, !P2 ;  /* 0x000000040f007c0c */ /* 0x000fe2000d781270 */
[----:B------:R4:W-:Y:S01]  /*2e1a0*/  @P5 STG.E desc[UR18][R8.64], R65 ;  /* 0x0000004108005986 */ /* 0x0009e2000c101912 */
[----:B------:R-:W-:Y:S01]  /*2e1b0*/  ULDC UR4, c[0x0][0x228] ;  /* 0x00008a0000047ab9 */ /* 0x000fe20000000800 */
[----:B------:R-:W-:Y:S01]  /*2e1c0*/  ISETP.LT.AND P5, PT, R17, UR6, !P2 ;  /* 0x0000000611007c0c */ /* 0x000fe2000d7a1270 */
[----:B------:R-:W-:Y:S01]  /*2e1d0*/  VIADD R25, R25, UR28 ;  /* 0x0000001c19197c36 */ /* 0x000fe20008000000 */
[----:B------:R4:W-:Y:S01]  /*2e1e0*/  @P0 STG.E desc[UR18][R20.64], R61 ;  /* 0x0000003d14000986 */ /* 0x0009e2000c101912 */
[----:B------:R-:W-:Y:S01]  /*2e1f0*/  ISETP.LT.AND P0, PT, R18, UR4, !P2 ;  /* 0x0000000412007c0c */ /* 0x000fe2000d701270 */
[----:B------:R-:W-:Y:S01]  /*2e200*/  VIADD R0, R14, 0x57 ;  /* 0x000000570e007836 */ /* 0x000fe20000000000 */
[----:B------:R-:W-:Y:S01]  /*2e210*/  ISETP.LT.AND P2, PT, R16, UR8, !P2 ;  /* 0x0000000810007c0c */ /* 0x000fe2000d741270 */
[----:B--2---:R-:W-:Y:S01]  /*2e220*/  IMAD.WIDE R2, R25, 0x4, R208 ;  /* 0x0000000419027825 */ /* 0x004fe200078e02d0 */
[----:B------:R-:W-:Y:S01]  /*2e230*/  ISETP.LT.AND P6, PT, R15, UR10, !P1 ;  /* 0x0000000a0f007c0c */ /* 0x000fe2000cfc1270 */
[----:B------:R-:W-:Y:S01]  /*2e240*/  ULDC UR4, c[0x0][0x22c] ;  /* 0x00008b0000047ab9 */ /* 0x000fe20000000800 */
[----:B------:R-:W-:Y:S01]  /*2e250*/  ULDC UR6, c[0x0][0x228] ;  /* 0x00008a0000067ab9 */ /* 0x000fe20000000800 */
        /* <DEDUP_REMOVED lines=10> */
[----:B------:R3:W-:Y:S01]  /*2e300*/  @P5 STG.E desc[UR18][R6.64], R10 ;  /* 0x0000000a06005986 */ /* 0x0007e2000c101912 */
[----:B------:R-:W-:-:S03]  /*2e310*/  IMAD.WIDE R20, R19, 0x4, R208 ;  /* 0x0000000413147825 */ /* 0x000fc600078e02d0 */
[----:B------:R4:W-:Y:S01]  /*2e320*/  @P2 STG.E desc[UR18][R8.64], R46 ;  /* 0x0000002e08002986 */ /* 0x0009e2000c101912 */
        /* <DEDUP_REMOVED lines=20> */
[----:B----4-:R-:W-:Y:S01]  /*2e470*/  IMAD.WIDE R8, R25, 0x4, R208 ;  /* 0x0000000419087825 */ /* 0x010fe200078e02d0 */
[----:B------:R-:W-:-:S03]  /*2e480*/  ISETP.LT.AND P0, PT, R17, UR4, !P3 ;  /* 0x0000000411007c0c */ /* 0x000fc6000df01270 */
[C---:B------:R-:W-:Y:S01]  /*2e490*/  IMAD.WIDE R20, R25.reuse, 0x4, R12 ;  /* 0x0000000419147825 */ /* 0x040fe200078e020c */
[----:B------:R3:W-:Y:S01]  /*2e4a0*/  @P1 STG.E desc[UR18][R6.64], R62 ;  /* 0x0000003e06001986 */ /* 0x0007e2000c101912 */
[----:B------:R-:W-:Y:S02]  /*2e4b0*/  ULDC UR4, c[0x0][0x228] ;  /* 0x00008a0000047ab9 */ /* 0x000fe40000000800 */
[----:B------:R-:W-:Y:S01]  /*2e4c0*/  ISETP.LT.AND P3, PT, R16, UR4, !P3 ;  /* 0x0000000410007c0c */ /* 0x000fe2000df61270 */
[----:B------:R4:W-:Y:S01]  /*2e4d0*/  @P5 STG.E desc[UR18][R8.64], R27 ;  /* 0x0000001b08005986 */ /* 0x0009e2000c101912 */
[----:B------:R-:W-:Y:S01]  /*2e4e0*/  ISETP.LT.AND P5, PT, R18, UR8, !P4 ;  /* 0x0000000812007c0c */ /* 0x000fe2000e7a1270 */
[----:B------:R-:W-:Y:S01]  /*2e4f0*/  VIADD R19, R25, UR28 ;  /* 0x0000001c19137c36 */ /* 0x000fe20008000000 */
[----:B------:R-:W-:Y:S01]  /*2e500*/  ISETP.LT.AND P1, PT, R17, UR10, !P4 ;  /* 0x0000000a11007c0c */ /* 0x000fe2000e721270 */
[----:B------:R4:W-:Y:S01]  /*2e510*/  @P6 STG.E desc[UR18][R20.64], R23 ;  /* 0x0000001714006986 */ /* 0x0009e2000c101912 */
[----:B------:R-:W-:Y:S01]  /*2e520*/  ISETP.LT.AND P6, PT, R15, UR6, !P4 ;  /* 0x000000060f007c0c */ /* 0x000fe2000e7c1270 */
[C---:B-1----:R-:W-:Y:S01]  /*2e530*/  IMAD.WIDE R2, R25.reuse, 0x4, R150 ;  /* 0x0000000419027825 */ /* 0x042fe200078e0296 */
[----:B------:R-:W-:Y:S01]  /*2e540*/  IADD3 R0, R14, 0x59, RZ ;  /* 0x000000590e007810 */ /* 0x000fe20007ffe0ff */
[----:B------:R-:W-:Y:S01]  /*2e550*/  ULDC UR4, c[0x0][0x22c] ;  /* 0x00008b0000047ab9 */ /* 0x000fe20000000800 */
[----:B------:R-:W-:Y:S01]  /*2e560*/  ULDC UR6, c[0x0][0x228] ;  /* 0x00008a0000067ab9 */ /* 0x000fe20000000800 */
[----:B--2---:R-:W-:Y:S01]  /*2e570*/  IMAD.WIDE R4, R25, 0x4, R148 ;  /* 0x0000000419047825 */ /* 0x004fe200078e0294 */
[----:B------:R1:W-:Y:S01]  /*2e580*/  @P0 STG.E desc[UR18][R2.64], R11 ;  /* 0x0000000b02000986 */ /* 0x0003e2000c101912 */
[----:B------:R-:W-:-:S02]  /*2e590*/  ULDC UR8, c[0x0][0x228] ;  /* 0x00008a0000087ab9 */ /* 0x000fc40000000800 */
[C---:B---3--:R-:W-:Y:S01]  /*2e5a0*/  IMAD.WIDE R6, R19.reuse, 0x4, R208 ;  /* 0x0000000413067825 */ /* 0x048fe200078e02d0 */
[----:B------:R2:W-:Y:S01]  /*2e5b0*/  @P3 STG.E desc[UR18][R4.64], R47 ;  /* 0x0000002f04003986 */ /* 0x0005e2000c101912 */
[----:B------:R-:W-:Y:S02]  /*2e5c0*/  ULDC UR10, c[0x0][0x228] ;  /* 0x00008a00000a7ab9 */ /* 0x000fe40000000800 */
        /* <DEDUP_REMOVED lines=47> */
[C---:B-1----:R-:W-:Y:S01]  /*2e8c0*/  IMAD.WIDE R8, R19.reuse, 0x4, R150 ;  /* 0x0000000413087825 */ /* 0x042fe200078e0296 */
[----:B------:R1:W-:Y:S03]  /*2e8d0*/  @P4 STG.E desc[UR18][R4.64], R92 ;  /* 0x0000005c04004986 */ /* 0x0003e6000c101912 */
[----:B------:R-:W-:Y:S01]  /*2e8e0*/  IMAD.WIDE R10, R19, 0x4, R148 ;  /* 0x00000004130a7825 */ /* 0x000fe200078e0294 */
        /* <DEDUP_REMOVED lines=15> */
[C---:B-1----:R-:W-:Y:S01]  /*2e9e0*/  IMAD.WIDE R4, R19.reuse, 0x4, R12 ;  /* 0x0000000413047825 */ /* 0x042fe200078e020c */
[----:B------:R1:W-:Y:S03]  /*2e9f0*/  @P4 STG.E desc[UR18][R2.64], R49 ;  /* 0x0000003102004986 */ /* 0x0003e6000c101912 */
[C---:B---3--:R-:W-:Y:S01]  /*2ea00*/  IMAD.WIDE R6, R19.reuse, 0x4, R150 ;  /* 0x0000000413067825 */ /* 0x048fe200078e0296 */
        /* <DEDUP_REMOVED lines=15> */
[----:B-1----:R-:W-:Y:S01]  /*2eb00*/  IMAD.WIDE R2, R21, 0x4, R12 ;  /* 0x0000000415027825 */ /* 0x002fe200078e020c */
[----:B------:R-:W-:Y:S01]  /*2eb10*/  ISETP.LT.AND P5, PT, R15, UR8, !P2 ;  /* 0x000000080f007c0c */ /* 0x000fe2000d7a1270 */
[----:B------:R-:W-:Y:S01]  /*2eb20*/  ULDC UR4, c[0x0][0x22c] ;  /* 0x00008b0000047ab9 */ /* 0x000fe20000000800 */
[----:B------:R-:W-:Y:S01]  /*2eb30*/  ISETP.LT.AND P6, PT, R18, UR10, !P2 ;  /* 0x0000000a12007c0c */ /* 0x000fe2000d7c1270 */
[----:B------:R-:W-:Y:S01]  /*2eb40*/  VIADD R0, R14, 0x5e ;  /* 0x0000005e0e007836 */ /* 0x000fe20000000000 */
[----:B------:R-:W-:Y:S01]  /*2eb50*/  ULDC UR6, c[0x0][0x228] ;  /* 0x00008a0000067ab9 */ /* 0x000fe20000000800 */
[----:B------:R-:W-:-:S02]  /*2eb60*/  VIADD R19, R21, UR28 ;  /* 0x0000001c15137c36 */ /* 0x000fc40008000000 */
[C---:B--2---:R-:W-:Y:S01]  /*2eb70*/  IMAD.WIDE R4, R21.reuse, 0x4, R150 ;  /* 0x0000000415047825 */ /* 0x044fe200078e0296 */
        /* <DEDUP_REMOVED lines=27> */
[----:B------:R-:W-:Y:S01]  /*2ed30*/  @P2 STG.E desc[UR18][R4.64], R98 ;  /* 0x0000006204002986 */ /* 0x000fe2000c101912 */
[----:B------:R-:W-:Y:S02]  /*2ed40*/  ULDC UR10, c[0x0][0x228] ;  /* 0x00008a00000a7ab9 */ /* 0x000fe40000000800 */
[----:B----4-:R-:W-:Y:S01]  /*2ed50*/  IMAD.WIDE R8, R21, 0x4, R12 ;  /* 0x0000000415087825 */ /* 0x010fe200078e020c */
[----:B------:R-:W-:-:S03]  /*2ed60*/  ISETP.GE.AND P0, PT, R0, UR4, PT ;  /* 0x0000000400007c0c */ /* 0x000fc6000bf06270 */
[----:B------:R-:W-:Y:S01]  /*2ed70*/  IMAD.WIDE R10, R21, 0x4, R150 ;  /* 0x00000004150a7825 */ /* 0x000fe200078e0296 */
[----:B------:R-:W-:Y:S01]  /*2ed80*/  @P6 STG.E desc[UR18][R6.64], R94 ;  /* 0x0000005e06006986 */ /* 0x000fe2000c101912 */
[----:B------:R-:W-:-:S03]  /*2ed90*/  ULDC UR4, c[0x0][0x228] ;  /* 0x00008a0000047ab9 */ /* 0x000fc60000000800 */
[----:B------:R-:W-:Y:S04]  /*2eda0*/  @P5 STG.E desc[UR18][R8.64], R118 ;  /* 0x0000007608005986 */ /* 0x000fe8000c101912 */
        /* <DEDUP_REMOVED lines=9> */
[----:B------:R-:W-:Y:S01]  /*2ee40*/  ULDC UR8, c[0x0][0x228] ;  /* 0x00008a0000087ab9 */ /* 0x000fe20000000800 */
[----:B------:R-:W-:Y:S01]  /*2ee50*/  ISETP.GE.AND P2, PT, R0, UR4, PT ;  /* 0x0000000400007c0c */ /* 0x000fe2000bf46270 */
[----:B------:R-:W-:Y:S01]  /*2ee60*/  VIADD R0, R14, 0x61 ;  /* 0x000000610e007836 */ /* 0x000fe20000000000 */
[----:B------:R-:W-:Y:S01]  /*2ee70*/  ULDC UR4, c[0x0][0x22c] ;  /* 0x00008b0000047ab9 */ /* 0x000fe20000000800 */
[----:B--2---:R-:W-:Y:S01]  /*2ee80*/  VIADD R11, R21, UR28 ;  /* 0x0000001c150b7c36 */ /* 0x004fe20008000000 */
[----:B------:R1:W-:Y:S01]  /*2ee90*/  @P1 STG.E desc[UR18][R2.64], R110 ;  /* 0x0000006e02001986 */ /* 0x0003e2000c101912 */
[----:B------:R-:W-:Y:S01]  /*2eea0*/  ULDC UR10, c[0x0][0x228] ;  /* 0x00008a00000a7ab9 */ /* 0x000fe20000000800 */
[----:B------:R-:W-:Y:S01]  /*2eeb0*/  ISETP.GE.AND P1, PT, R0, UR4, PT ;  /* 0x0000000400007c0c */ /* 0x000fe2000bf26270 */
[----:B------:R-:W-:Y:S01]  /*2eec0*/  IMAD.WIDE R4, R11, 0x4, R208 ;  /* 0x000000040b047825 */ /* 0x000fe200078e02d0 */
[----:B------:R-:W-:-:S03]  /*2eed0*/  ULDC UR4, c[0x0][0x228] ;  /* 0x00008a0000047ab9 */ /* 0x000fc60000000800 */
[C---:B------:R-:W-:Y:S01]  /*2eee0*/  IMAD.WIDE R6, R11.reuse, 0x4, R12 ;  /* 0x000000040b067825 */ /* 0x040fe200078e020c */
[----:B------:R-:W-:Y:S01]  /*2eef0*/  ISETP.LT.AND P3, PT, R16, UR4, !P3 ;  /* 0x0000000410007c0c */ /* 0x000fe2000df61270 */
[----:B------:R-:W-:Y:S02]  /*2ef00*/  ULDC UR4, c[0x0][0x228] ;  /* 0x00008a0000047ab9 */ /* 0x000fe40000000800 */
[----:B------:R-:W-:Y:S01]  /*2ef10*/  IMAD.WIDE R8, R11, 0x4, R150 ;  /* 0x000000040b087825 */ /* 0x000fe200078e0296 */
[----:B------:R2:W-:Y:S01]  /*2ef20*/  @P4 STG.E desc[UR18][R4.64], R51 ;  /* 0x0000003304004986 */ /* 0x0005e2000c101912 */
[----:B------:R-:W-:Y:S01]  /*2ef30*/  ISETP.LT.AND P4, PT, R15, UR4, !P0 ;  /* 0x000000040f007c0c */ /* 0x000fe2000c781270 */
[----:B------:R-:W-:Y:S02]  /*2ef40*/  ULDC UR4, c[0x0][0x228] ;  /* 0x00008a0000047ab9 */ /* 0x000fe40000000800 */
[----:B------:R3:W-:Y:S01]  /*2ef50*/  @P5 STG.E desc[UR18][R6.64], R59 ;  /* 0x0000003b06005986 */ /* 0x0007e2000c101912 */
[----:B------:R-:W-:Y:S01]  /*2ef60*/  ISETP.LT.AND P5, PT, R17, UR4, !P0 ;  /* 0x0000000411007c0c */ /* 0x000fe2000c7a1270 */
[----:B------:R-:W-:-:S02]  /*2ef70*/  VIADD R19, R11, UR28 ;  /* 0x0000001c0b137c36 */ /* 0x000fc40008000000 */
        /* <DEDUP_REMOVED lines=214> */
[----:B------:R-:W-:Y:S01]  /*2fce0*/  ISETP.LT.AND P6, PT, R15, UR6, !P3 ;  /* 0x000000060f007c0c */ /* 0x000fe2000dfc1270 */
[----:B------:R-:W-:Y:S01]  /*2fcf0*/  ULDC UR4, c[0x0][0x22c] ;  /* 0x00008b0000047ab9 */ /* 0x000fe20000000800 */
[----:B------:R-:W-:Y:S01]  /*2fd00*/  ISETP.LT.AND P4, PT, R18, UR8, !P3 ;  /* 0x0000000812007c0c */ /* 0x000fe2000df81270 */
[----:B-1----:R-:W-:Y:S01]  /*2fd10*/  IMAD.WIDE R2, R21, 0x4, R148 ;  /* 0x0000000415027825 */ /* 0x002fe200078e0294 */
[----:B------:R-:W-:Y:S01]  /*2fd20*/  ISETP.LT.AND P5, PT, R17, UR10, !P3 ;  /* 0x0000000a11007c0c */ /* 0x000fe2000dfa1270 */
[----:B------:R-:W-:Y:S01]  /*2fd30*/  ULDC UR6, c[0x0][0x228] ;  /* 0x00008a0000067ab9 */ /* 0x000fe20000000800 */
[----:B------:R-:W-:Y:S01]  /*2fd40*/  ISETP.GE.AND P2, PT, R0, UR4, PT ;  /* 0x0000000400007c0c */ /* 0x000fe2000bf46270 */
[----:B------:R-:W-:Y:S01]  /*2fd50*/  VIADD R21, R21, UR28 ;  /* 0x0000001c15157c36 */ /* 0x000fe20008000000 */
[----:B------:R-:W-:Y:S01]  /*2fd60*/  ULDC UR4, c[0x0][0x22c] ;  /* 0x00008b0000047ab9 */ /* 0x000fe20000000800 */
[----:B------:R-:W-:Y:S01]  /*2fd70*/  VIADD R0, R14, 0x6d ;  /* 0x0000006d0e007836 */ /* 0x000fe20000000000 */
[----:B------:R-:W-:Y:S01]  /*2fd80*/  ULDC UR8, c[0x0][0x228] ;  /* 0x00008a0000087ab9 */ /* 0x000fe20000000800 */
[----:B------:R1:W-:Y:S01]  /*2fd90*/  @P1 STG.E desc[UR18][R2.64], R164 ;  /* 0x000000a402001986 */ /* 0x0003e2000c101912 */
[C---:B--2---:R-:W-:Y:S01]  /*2fda0*/  IMAD.WIDE R4, R21.reuse, 0x4, R208 ;  /* 0x0000000415047825 */ /* 0x044fe200078e02d0 */
[----:B------:R-:W-:Y:S01]  /*2fdb0*/  ULDC UR10, c[0x0][0x228] ;  /* 0x00008a00000a7ab9 */ /* 0x000fe20000000800 */
[----:B------:R-:W-:Y:S01]  /*2fdc0*/  ISETP.GE.AND P1, PT, R0, UR4, PT ;  /* 0x0000000400007c0c */ /* 0x000fe2000bf26270 */
[----:B------:R-:W-:Y:S01]  /*2fdd0*/  ULDC UR4, c[0x0][0x228] ;  /* 0x00008a0000047ab9 */ /* 0x000fe20000000800 */
[C---:B---3--:R-:W-:Y:S01]  /*2fde0*/  IMAD.WIDE R6, R21.reuse, 0x4, R12 ;  /* 0x0000000415067825 */ /* 0x048fe200078e020c */
[----:B------:R-:W-:Y:S01]  /*2fdf0*/  ISETP.LT.AND P3, PT, R16, UR4, !P3 ;  /* 0x0000000410007c0c */ /* 0x000fe2000df61270 */
[----:B------:R2:W-:Y:S01]  /*2fe00*/  @P6 STG.E desc[UR18][R4.64], R73 ;  /* 0x0000004904006986 */ /* 0x0005e2000c101912 */
[----:B------:R-:W-:Y:S01]  /*2fe10*/  ULDC UR4, c[0x0][0x228] ;  /* 0x00008a0000047ab9 */ /* 0x000fe20000000800 */
[----:B----4-:R-:W-:-:S02]  /*2fe20*/  IMAD.WIDE R8, R21, 0x4, R150 ;  /* 0x0000000415087825 */ /* 0x010fc400078e0296 */
[----:B------:R3:W-:Y:S01]  /*2fe30*/  @P4 STG.E desc[UR18][R6.64], R157 ;  /* 0x0000009d06004986 */ /* 0x0007e2000c101912 */
[----:B------:R-:W-:Y:S01]  /*2fe40*/  ISETP.LT.AND P4, PT, R15, UR4, !P0 ;  /* 0x000000040f007c0c */ /* 0x000fe2000c781270 */
[----:B-1----:R-:W-:Y:S01]  /*2fe50*/  IMAD.WIDE R2, R21, 0x4, R148 ;  /* 0x0000000415027825 */ /* 0x002fe200078e0294 */
[----:B------:R-:W-:Y:S01]  /*2fe60*/  ISETP.LT.AND P6, PT, R18, UR6, !P0 ;  /* 0x0000000612007c0c */ /* 0x000fe2000c7c1270 */
[----:B------:R1:W-:Y:S01]  /*2fe70*/  @P5 STG.E desc[UR18][R8.64], R161 ;  /* 0x000000a108005986 */ /* 0x0003e2000c101912 */
[----:B------:R-:W-:Y:S01]  /*2fe80*/  ISETP.LT.AND P5, PT, R17, UR8, !P0 ;  /* 0x0000000811007c0c */ /* 0x000fe2000c7a1270 */
[----:B------:R-:W-:Y:S01]  /*2fe90*/  VIADD R0, R14, 0x6e ;  /* 0x0000006e0e007836 */ /* 0x000fe20000000000 */
[----:B------:R-:W-:Y:S01]  /*2fea0*/  IADD3 R21, R21, UR28, RZ ;  /* 0x0000001c15157c10 */ /* 0x000fe2000fffe0ff */
[----:B------:R-:W-:Y:S01]  /*2feb0*/  ULDC UR4, c[0x0][0x22c] ;  /* 0x00008b0000047ab9 */ /* 0x000fe20000000800 */
[----:B------:R-:W-:Y:S01]  /*2fec0*/  ISETP.LT.AND P0, PT, R16, UR10, !P0 ;  /* 0x0000000a10007c0c */ /* 0x000fe2000c701270 */
[----:B------:R4:W-:Y:S01]  /*2fed0*/  @P3 STG.E desc[UR18][R2.64], R169 ;  /* 0x000000a902003986 */ /* 0x0009e2000c101912 */
[----:B------:R-:W-:Y:S01]  /*2fee0*/  ULDC UR6, c[0x0][0x228] ;  /* 0x00008a0000067ab9 */ /* 0x000fe20000000800 */
[----:B--2---:R-:W-:Y:S01]  /*2fef0*/  IMAD.WIDE R4, R21, 0x4, R208 ;  /* 0x0000000415047825 */ /* 0x004fe200078e02d0 */
[----:B------:R-:W-:-:S03]  /*2ff00*/  ULDC UR8, c[0x0][0x228] ;  /* 0x00008a0000087ab9 */ /* 0x000fc60000000800 */
[----:B---3--:R-:W-:Y:S01]  /*2ff10*/  IMAD.WIDE R6, R21, 0x4, R12 ;  /* 0x0000000415067825 */ /* 0x008fe200078e020c */
[----:B------:R-:W-:-:S03]  /*2ff20*/  ISETP.GE.AND P3, PT, R0, UR4, PT ;  /* 0x0000000400007c0c */ /* 0x000fc6000bf66270 */
[C---:B-1----:R-:W-:Y:S01]  /*2ff30*/  IMAD.WIDE R8, R21.reuse, 0x4, R150 ;  /* 0x0000000415087825 */ /* 0x042fe200078e0296 */
[----:B------:R1:W-:Y:S01]  /*2ff40*/  @P4 STG.E desc[UR18][R4.64], R153 ;  /* 0x0000009904004986 */ /* 0x0003e2000c101912 */
[----:B------:R-:W-:Y:S01]  /*2ff50*/  ULDC UR4, c[0x0][0x228] ;  /* 0x00008a0000047ab9 */ /* 0x000fe20000000800 */
[----:B------:R-:W-:Y:S01]  /*2ff60*/  ULDC UR10, c[0x0][0x228] ;  /* 0x00008a00000a7ab9 */ /* 0x000fe20000000800 */
[----:B------:R-:W-:Y:S01]  /*2ff70*/  IMAD.WIDE R10, R21, 0x4, R148 ;  /* 0x00000004150a7825 */ /* 0x000fe200078e0294 */
[----:B------:R2:W-:Y:S04]  /*2ff80*/  @P6 STG.E desc[UR18][R6.64], R177 ;  /* 0x000000b106006986 */ /* 0x0005e8000c101912 */
[----:B------:R3:W-:Y:S01]  /*2ff90*/  @P5 STG.E desc[UR18][R8.64], R173 ;  /* 0x000000ad08005986 */ /* 0x0007e2000c101912 */
[----:B------:R-:W-:Y:S01]  /*2ffa0*/  ISETP.LT.AND P5, PT, R15, UR4, !P2 ;  /* 0x000000040f007c0c */ /* 0x000fe2000d7a1270 */
[----:B------:R-:W-:-:S02]  /*2ffb0*/  ULDC UR4, c[0x0][0x228] ;  /* 0x00008a0000047ab9 */ /* 0x000fc40000000800 */
[----:B------:R3:W-:Y:S01]  /*2ffc0*/  @P0 STG.E desc[UR18][R10.64], R165 ;  /* 0x000000a50a000986 */ /* 0x0007e2000c101912 */
[----:B------:R-:W-:Y:S01]  /*2ffd0*/  ISETP.LT.AND P0, PT, R18, UR4, !P2 ;  /* 0x0000000412007c0c */ /* 0x000fe2000d701270 */
[----:B------:R-:W-:Y:S01]  /*2ffe0*/  VIADD R21, R21, UR28 ;  /* 0x0000001c15157c36 */ /* 0x000fe20008000000 */
[----:B------:R-:W-:Y:S01]  /*2fff0*/  ISETP.LT.AND P4, PT, R17, UR6, !P2 ;  /* 0x0000000611007c0c */ /* 0x000fe2000d781270 */
[----:B------:R-:W-:Y:S01]  /*30000*/  VIADD R0, R14, 0x6f ;  /* 0x0000006f0e007836 */ /* 0x000fe20000000000 */
[----:B------:R-:W-:Y:S01]  /*30010*/  ISETP.LT.AND P2, PT, R16, UR8, !P2 ;  /* 0x0000000810007c0c */ /* 0x000fe2000d741270 */
[----:B----4-:R-:W-:Y:S01]  /*30020*/  IMAD.WIDE R2, R21, 0x4, R208 ;  /* 0x0000000415027825 */ /* 0x010fe200078e02d0 */
[----:B------:R-:W-:Y:S01]  /*30030*/  ISETP.LT.AND P6, PT, R15, UR10, !P1 ;  /* 0x0000000a0f007c0c */ /* 0x000fe2000cfc1270 */
[----:B------:R-:W-:Y:S02]  /*30040*/  ULDC UR4, c[0x0][0x22c] ;  /* 0x00008b0000047ab9 */ /* 0x000fe40000000800 */
[C---:B-1----:R-:W-:Y:S01]  /*30050*/  IMAD.WIDE R4, R21.reuse, 0x4, R12 ;  /* 0x0000000415047825 */ /* 0x042fe200078e020c */
[----:B------:R1:W-:Y:S01]  /*30060*/  @P5 STG.E desc[UR18][R2.64], R74 ;  /* 0x0000004a02005986 */ /* 0x0003e2000c101912 */
        /* <DEDUP_REMOVED lines=15> */
[----:B-1----:R-:W-:Y:S01]  /*30160*/  IMAD.WIDE R2, R19, 0x4, R12 ;  /* 0x0000000413027825 */ /* 0x002fe200078e020c */
[----:B------:R-:W-:Y:S01]  /*30170*/  ISETP.LT.AND P1, PT, R16, UR6, !P1 ;  /* 0x0000000610007c0c */ /* 0x000fe2000cf21270 */
[----:B------:R1:W-:Y:S01]  /*30180*/  @P6 STG.E desc[UR18][R10.64], R154 ;  /* 0x0000009a0a006986 */ /* 0x0003e2000c101912 */
[----:B------:R-:W-:Y:S01]  /*30190*/  ISETP.LT.AND P6, PT, R15, UR8, !P3 ;  /* 0x000000080f007c0c */ /* 0x000fe2000dfc1270 */
[----:B------:R-:W-:Y:S01]  /*301a0*/  VIADD R0, R14, 0x70 ;  /* 0x000000700e007836 */ /* 0x000fe20000000000 */
[----:B------:R-:W-:Y:S01]  /*301b0*/  ISETP.LT.AND P4, PT, R18, UR10, !P3 ;  /* 0x0000000a12007c0c */ /* 0x000fe2000df81270 */
[C---:B------:R-:W-:Y:S01]  /*301c0*/  VIADD R21, R19.reuse, UR28 ;  /* 0x0000001c13157c36 */ /* 0x040fe20008000000 */
[----:B------:R-:W-:Y:S01]  /*301d0*/  ULDC UR4, c[0x0][0x22c] ;  /* 0x00008b0000047ab9 */ /* 0x000fe20000000800 */
[C---:B--2---:R-:W-:Y:S01]  /*301e0*/  IMAD.WIDE R4, R19.reuse, 0x4, R150 ;  /* 0x0000000413047825 */ /* 0x044fe200078e0296 */
[----:B------:R2:W-:Y:S03]  /*301f0*/  @P0 STG.E desc[UR18][R2.64], R178 ;  /* 0x000000b202000986 */ /* 0x0005e6000c101912 */
[----:B---3--:R-:W-:Y:S01]  /*30200*/  IMAD.WIDE R6, R19, 0x4, R148 ;  /* 0x0000000413067825 */ /* 0x008fe200078e0294 */
[----:B------:R-:W-:Y:S01]  /*30210*/  ISETP.GE.AND P0, PT, R0, UR4, PT ;  /* 0x0000000400007c0c */ /* 0x000fe2000bf06270 */
[----:B------:R3:W-:Y:S01]  /*30220*/  @P2 STG.E desc[UR18][R4.64], R174 ;  /* 0x000000ae04002986 */ /* 0x0007e2000c101912 */
[----:B------:R-:W-:Y:S01]  /*30230*/  ULDC UR4, c[0x0][0x228] ;  /* 0x00008a0000047ab9 */ /* 0x000fe20000000800 */
[C---:B----4-:R-:W-:Y:S01]  /*30240*/  IMAD.WIDE R8, R21.reuse, 0x4, R208 ;  /* 0x0000000415087825 */ /* 0x050fe200078e02d0 */
[----:B------:R-:W-:Y:S01]  /*30250*/  ULDC UR6, c[0x0][0x228] ;  /* 0x00008a0000067ab9 */ /* 0x000fe20000000800 */
[----:B------:R4:W-:Y:S01]  /*30260*/  @P1 STG.E desc[UR18][R6.64], R166 ;  /* 0x000000a606001986 */ /* 0x0009e2000c101912 */
[----:B------:R-:W-:Y:S01]  /*30270*/  ULDC UR8, c[0x0][0x228] ;  /* 0x00008a0000087ab9 */ /* 0x000fe20000000800 */
[----:B-1----:R-:W-:Y:S01]  /*30280*/  IMAD.WIDE R10, R21, 0x4, R12 ;  /* 0x00000004150a7825 */ /* 0x002fe200078e020c */
[----:B------:R-:W-:Y:S01]  /*30290*/  ISETP.LT.AND P1, PT, R17, UR4, !P3 ;  /* 0x0000000411007c0c */ /* 0x000fe2000df21270 */
[----:B------:R-:W-:Y:S01]  /*302a0*/  ULDC UR4, c[0x0][0x228] ;  /* 0x00008a0000047ab9 */ /* 0x000fe20000000800 */
[----:B------:R1:W-:Y:S01]  /*302b0*/  @P6 STG.E desc[UR18][R8.64], R75 ;  /* 0x0000004b08006986 */ /* 0x0003e2000c101912 */
[----:B------:R-:W-:Y:S01]  /*302c0*/  ISETP.LT.AND P3, PT, R16, UR6, !P3 ;  /* 0x0000000610007c0c */ /* 0x000fe2000df61270 */
[----:B------:R-:W-:Y:S01]  /*302d0*/  ULDC UR10, c[0x0][0x228] ;  /* 0x00008a00000a7ab9 */ /* 0x000fe20000000800 */
[----:B------:R-:W-:Y:S01]  /*302e0*/  ISETP.LT.AND P6, PT, R15, UR4, !P5 ;  /* 0x000000040f007c0c */ /* 0x000fe2000efc1270 */
[----:B------:R1:W-:Y:S01]  /*302f0*/  @P4 STG.E desc[UR18][R10.64], R159 ;  /* 0x0000009f0a004986 */ /* 0x0003e2000c101912 */
[----:B------:R-:W-:-:S02]  /*30300*/  ISETP.LT.AND P4, PT, R18, UR8, !P5 ;  /* 0x0000000812007c0c */ /* 0x000fc4000ef81270 */
[C---:B------:R-:W-:Y:S01]  /*30310*/  IADD3 R19, R21.reuse, UR28, RZ ;  /* 0x0000001c15137c10 */ /* 0x040fe2000fffe0ff */
[----:B--2---:R-:W-:Y:S01]  /*30320*/  IMAD.WIDE R2, R21, 0x4, R150 ;  /* 0x0000000415027825 */ /* 0x004fe200078e0296 */
[----:B------:R-:W-:Y:S01]  /*30330*/  ISETP.LT.AND P2, PT, R17, UR10, !P5 ;  /* 0x0000000a11007c0c */ /* 0x000fe2000ef41270 */
[----:B------:R-:W-:Y:S01]  /*30340*/  ULDC UR4, c[0x0][0x22c] ;  /* 0x00008b0000047ab9 */ /* 0x000fe20000000800 */
[----:B------:R-:W-:Y:S01]  /*30350*/  ISETP.LT.AND P5, PT, R16, UR12, !P5 ;  /* 0x0000000c10007c0c */ /* 0x000fe2000efa1270 */
[----:B---3--:R-:W-:Y:S01]  /*30360*/  IMAD.WIDE R4, R21, 0x4, R148 ;  /* 0x0000000415047825 */ /* 0x008fe200078e0294 */
[----:B------:R-:W-:Y:S01]  /*30370*/  @P1 STG.E desc[UR18][R2.64], R163 ;  /* 0x000000a302001986 */ /* 0x000fe2000c101912 */
[----:B------:R-:W-:Y:S01]  /*30380*/  ULDC UR6, c[0x0][0x228] ;  /* 0x00008a0000067ab9 */ /* 0x000fe20000000800 */
[----:B------:R-:W-:Y:S01]  /*30390*/  ULDC UR8, c[0x0][0x228] ;  /* 0x00008a0000087ab9 */ /* 0x000fe20000000800 */
[----:B------:R-:W-:Y:S02]  /*303a0*/  VIADD R0, R14, 0x71 ;  /* 0x000000710e007836 */ /* 0x000fe40000000000 */
[C---:B----4-:R-:W-:Y:S01]  /*303b0*/  IMAD.WIDE R6, R19.reuse, 0x4, R208 ;  /* 0x0000000413067825 */ /* 0x050fe200078e02d0 */
[----:B------:R-:W-:Y:S01]  /*303c0*/  @P3 STG.E desc[UR18][R4.64], R171 ;  /* 0x000000ab04003986 */ /* 0x000fe2000c101912 */
[----:B------:R-:W-:Y:S01]  /*303d0*/  ULDC UR10, c[0x0][0x228] ;  /* 0x00008a00000a7ab9 */ /* 0x000fe20000000800 */
[----:B------:R-:W-:Y:S01]  /*303e0*/  ULDC UR12, c[0x0][0x228] ;  /* 0x00008a00000c7ab9 */ /* 0x000fe20000000800 */
[----:B-1----:R-:W-:Y:S01]  /*303f0*/  IMAD.WIDE R8, R19, 0x4, R12 ;  /* 0x0000000413087825 */ /* 0x002fe200078e020c */
[----:B------:R-:W-:-:S03]  /*30400*/  ISETP.GE.AND P1, PT, R0, UR4, PT ;  /* 0x0000000400007c0c */ /* 0x000fc6000bf26270 */
[C---:B------:R-:W-:Y:S01]  /*30410*/  IMAD.WIDE R10, R19.reuse, 0x4, R150 ;  /* 0x00000004130a7825 */ /* 0x040fe200078e0296 */
[----:B------:R-:W-:Y:S01]  /*30420*/  @P6 STG.E desc[UR18][R6.64], R155 ;  /* 0x0000009b06006986 */ /* 0x000fe2000c101912 */
[----:B------:R-:W-:Y:S02]  /*30430*/  ULDC UR4, c[0x0][0x228] ;  /* 0x00008a0000047ab9 */ /* 0x000fe40000000800 */
[----:B------:R-:W-:Y:S01]  /*30440*/  IMAD.WIDE R20, R19, 0x4, R148 ;  /* 0x0000000413147825 */ /* 0x000fe200078e0294 */
[----:B------:R1:W-:Y:S01]  /*30450*/  @P4 STG.E desc[UR18][R8.64], R179 ;  /* 0x000000b308004986 */ /* 0x0003e2000c101912 */
[----:B------:R-:W-:Y:S01]  /*30460*/  ISETP.LT.AND P3, PT, R15, UR4, !P0 ;  /* 0x000000040f007c0c */ /* 0x000fe2000c761270 */
[----:B------:R-:W-:Y:S02]  /*30470*/  ULDC UR4, c[0x0][0x22c] ;  /* 0x00008b0000047ab9 */ /* 0x000fe40000000800 */
[----:B------:R2:W-:Y:S01]  /*30480*/  @P2 STG.E desc[UR18][R10.64], R175 ;  /* 0x000000af0a002986 */ /* 0x0005e2000c101912 */
[----:B------:R-:W-:Y:S01]  /*30490*/  ISETP.LT.AND P4, PT, R17, UR8, !P0 ;  /* 0x0000000811007c0c */ /* 0x000fe2000c781270 */
[----:B------:R-:W-:Y:S01]  /*304a0*/  VIADD R0, R14, 0x72 ;  /* 0x000000720e007836 */ /* 0x000fe20000000000 */
[----:B------:R-:W-:Y:S01]  /*304b0*/  ISETP.LT.AND P6, PT, R15, UR12, !P1 ;  /* 0x0000000c0f007c0c */ /* 0x000fe2000cfc1270 */
[----:B------:R-:W-:Y:S01]  /*304c0*/  @P5 STG.E desc[UR18][R20.64], R167 ;  /* 0x000000a714005986 */ /* 0x000fe2000c101912 */
[----:B------:R-:W-:Y:S01]  /*304d0*/  ISETP.LT.AND P5, PT, R18, UR6, !P0 ;  /* 0x0000000612007c0c */ /* 0x000fe2000c7a1270 */
[----:B------:R-:W-:Y:S01]  /*304e0*/  ULDC UR6, c[0x0][0x228] ;  /* 0x00008a0000067ab9 */ /* 0x000fe20000000800 */
[----:B------:R-:W-:Y:S01]  /*304f0*/  ISETP.LT.AND P0, PT, R16, UR10, !P0 ;  /* 0x0000000a10007c0c */ /* 0x000fe2000c701270 */
[----:B-1----:R-:W-:Y:S01]  /*30500*/  VIADD R9, R19, UR28 ;  /* 0x0000001c13097c36 */ /* 0x002fe20008000000 */
[----:B------:R-:W-:Y:S01]  /*30510*/  ISETP.GE.AND P2, PT, R0, UR4, PT ;  /* 0x0000000400007c0c */ /* 0x000fe2000bf46270 */
[----:B------:R-:W-:Y:S01]  /*30520*/  ULDC UR4, c[0x0][0x228] ;  /* 0x00008a0000047ab9 */ /* 0x000fe20000000800 */
[----:B------:R-:W-:Y:S01]  /*30530*/  ULDC UR8, c[0x0][0x228] ;  /* 0x00008a0000087ab9 */ /* 0x000fe20000000800 */
[----:B------:R-:W-:Y:S01]  /*30540*/  IMAD.WIDE R2, R9, 0x4, R208 ;  /* 0x0000000409027825 */ /* 0x000fe200078e02d0 */
[----:B------:R-:W-:Y:S01]  /*30550*/  ULDC UR10, c[0x0][0x228] ;  /* 0x00008a00000a7ab9 */ /* 0x000fe20000000800 */
[----:B------:R-:W-:-:S02]  /*30560*/  ULDC UR12, c[0x0][0x228] ;  /* 0x00008a00000c7ab9 */ /* 0x000fc40000000800 */
[C---:B------:R-:W-:Y:S01]  /*30570*/  IMAD.WIDE R4, R9.reuse, 0x4, R12 ;  /* 0x0000000409047825 */ /* 0x040fe200078e020c */
[----:B------:R1:W-:Y:S03]  /*30580*/  @P3 STG.E desc[UR18][R2.64], R140 ;  /* 0x0000008c02003986 */ /* 0x0003e6000c101912 */
[C---:B------:R-:W-:Y:S02]  /*30590*/  VIADD R19, R9.reuse, UR28 ;  /* 0x0000001c09137c36 */ /* 0x040fe40008000000 */
[C---:B------:R-:W-:Y:S01]  /*305a0*/  IMAD.WIDE R6, R9.reuse, 0x4, R150 ;  /* 0x0000000409067825 */ /* 0x040fe200078e0296 */
[----:B------:R3:W-:Y:S03]  /*305b0*/  @P5 STG.E desc[UR18][R4.64], R76 ;  /* 0x0000004c04005986 */ /* 0x0007e6000c101912 */
[----:B------:R-:W-:Y:S01]  /*305c0*/  IMAD.WIDE R8, R9, 0x4, R148 ;  /* 0x0000000409087825 */ /* 0x000fe200078e0294 */
[----:B------:R4:W-:Y:S01]  /*305d0*/  @P4 STG.E desc[UR18][R6.64], R184 ;  /* 0x000000b806004986 */ /* 0x0009e2000c101912 */
[----:B------:R-:W-:Y:S01]  /*305e0*/  ISETP.LT.AND P3, PT, R18, UR4, !P1 ;  /* 0x0000000412007c0c */ /* 0x000fe2000cf61270 */
[----:B------:R-:W-:Y:S01]  /*305f0*/  ULDC UR4, c[0x0][0x22c] ;  /* 0x00008b0000047ab9 */ /* 0x000fe20000000800 */
[----:B------:R-:W-:Y:S01]  /*30600*/  ISETP.LT.AND P4, PT, R17, UR6, !P1 ;  /* 0x0000000611007c0c */ /* 0x000fe2000cf81270 */
[----:B------:R4:W-:Y:S01]  /*30610*/  @P0 STG.E desc[UR18][R8.64], R192 ;  /* 0x000000c008000986 */ /* 0x0009e2000c101912 */
[----:B--2---:R-:W-:Y:S01]  /*30620*/  IMAD.WIDE R10, R19, 0x4, R208 ;  /* 0x00000004130a7825 */ /* 0x004fe200078e02d0 */
[----:B------:R-:W-:Y:S01]  /*30630*/  ISETP.LT.AND P0, PT, R16, UR8, !P1 ;  /* 0x0000000810007c0c */ /* 0x000fe2000cf01270 */
[----:B------:R-:W-:Y:S01]  /*30640*/  ULDC UR6, c[0x0][0x228] ;  /* 0x00008a0000067ab9 */ /* 0x000fe20000000800 */
[----:B------:R-:W-:Y:S01]  /*30650*/  ISETP.LT.AND P5, PT, R15, UR10, !P2 ;  /* 0x0000000a0f007c0c */ /* 0x000fe2000d7a1270 */
[C---:B-1----:R-:W-:Y:S01]  /*30660*/  IMAD.WIDE R2, R19.reuse, 0x4, R12 ;  /* 0x0000000413027825 */ /* 0x042fe200078e020c */
[----:B------:R1:W-:Y:S01]  /*30670*/  @P6 STG.E desc[UR18][R10.64], R180 ;  /* 0x000000b40a006986 */ /* 0x0003e2000c101912 */
[----:B------:R-:W-:Y:S01]  /*30680*/  ISETP.LT.AND P6, PT, R18, UR12, !P2 ;  /* 0x0000000c12007c0c */ /* 0x000fe2000d7c1270 */
[----:B------:R-:W-:Y:S01]  /*30690*/  ULDC UR8, c[0x0][0x228] ;  /* 0x00008a0000087ab9 */ /* 0x000fe20000000800 */
[----:B------:R-:W-:Y:S01]  /*306a0*/  IADD3 R0, R14, 0x73, RZ ;  /* 0x000000730e007810 */ /* 0x000fe20007ffe0ff */
[----:B---3--:R-:W-:Y:S01]  /*306b0*/  IMAD.WIDE R4, R19, 0x4, R150 ;  /* 0x0000000413047825 */ /* 0x008fe200078e0296 */
[----:B------:R2:W-:Y:S01]  /*306c0*/  @P3 STG.E desc[UR18][R2.64], R204 ;  /* 0x000000cc02003986 */ /* 0x0005e2000c101912 */
[----:B------:R-:W-:-:S02]  /*306d0*/  ULDC UR10, c[0x0][0x228] ;  /* 0x00008a00000a7ab9 */ /* 0x000fc40000000800 */
[C---:B------:R-:W-:Y:S02]  /*306e0*/  VIADD R21, R19.reuse, UR28 ;  /* 0x0000001c13157c36 */ /* 0x040fe40008000000 */
[----:B----4-:R-:W-:Y:S01]  /*306f0*/  IMAD.WIDE R6, R19, 0x4, R148 ;  /* 0x0000000413067825 */ /* 0x010fe200078e0294 */
[----:B------:R-:W-:Y:S01]  /*30700*/  ISETP.GE.AND P1, PT, R0, UR4, PT ;  /* 0x0000000400007c0c */ /* 0x000fe2000bf26270 */
[----:B------:R3:W-:Y:S01]  /*30710*/  @P4 STG.E desc[UR18][R4.64], R196 ;  /* 0x000000c404004986 */ /* 0x0007e2000c101912 */
[----:B------:R-:W-:Y:S01]  /*30720*/  ULDC UR4, c[0x0][0x228] ;  /* 0x00008a0000047ab9 */ /* 0x000fe20000000800 */
[----:B------:R-:W-:Y:S01]  /*30730*/  IMAD.WIDE R8, R21, 0x4, R208 ;  /* 0x0000000415087825 */ /* 0x000fe200078e02d0 */
[----:B------:R-:W-:Y:S01]  /*30740*/  ULDC UR12, c[0x0][0x228] ;  /* 0x00008a00000c7ab9 */ /* 0x000fe20000000800 */
        /* <DEDUP_REMOVED lines=8> */
[----:B------:R1:W-:Y:S01]  /*307d0*/  @P6 STG.E desc[UR18][R10.64], R77 ;  /* 0x0000004d0a006986 */ /* 0x0003e2000c101912 */
[----:B------:R-:W-:Y:S01]  /*307e0*/  ISETP.LT.AND P6, PT, R17, UR12, !P1 ;  /* 0x0000000c11007c0c */ /* 0x000fe2000cfc1270 */
[----:B------:R-:W-:Y:S01]  /*307f0*/  ULDC UR4, c[0x0][0x22c] ;  /* 0x00008b0000047ab9 */ /* 0x000fe20000000800 */
[C---:B------:R-:W-:Y:S01]  /*30800*/  VIADD R19, R21.reuse, UR28 ;  /* 0x0000001c15137c36 */ /* 0x040fe20008000000 */
[----:B------:R-:W-:Y:S01]  /*30810*/  ISETP.GE.AND P3, PT, R0, UR4, PT ;  /* 0x0000000400007c0c */ /* 0x000fe2000bf66270 */
[C---:B--2---:R-:W-:Y:S01]  /*30820*/  IMAD.WIDE R2, R21.reuse, 0x4, R150 ;  /* 0x0000000415027825 */ /* 0x044fe200078e0296 */
[----:B------:R-:W-:Y:S01]  /*30830*/  IADD3 R0, R14, 0x75, RZ ;  /* 0x000000750e007810 */ /* 0x000fe20007ffe0ff */
[----:B------:R-:W-:Y:S01]  /*30840*/  ULDC UR4, c[0x0][0x228] ;  /* 0x00008a0000047ab9 */ /* 0x000fe20000000800 */
[----:B------:R-:W-:Y:S01]  /*30850*/  ULDC UR6, c[0x0][0x228] ;  /* 0x00008a0000067ab9 */ /* 0x000fe20000000800 */
[----:B---3--:R-:W-:Y:S01]  /*30860*/  IMAD.WIDE R4, R21, 0x4, R148 ;  /* 0x0000000415047825 */ /* 0x008fe200078e0294 */
[----:B------:R2:W-:Y:S01]  /*30870*/  @P0 STG.E desc[UR18][R2.64], R185 ;  /* 0x000000b902000986 */ /* 0x0005e2000c101912 */
[----:B------:R-:W-:Y:S01]  /*30880*/  ISETP.LT.AND P1, PT, R16, UR4, !P1 ;  /* 0x0000000410007c0c */ /* 0x000fe2000cf21270 */
[----:B------:R-:W-:Y:S01]  /*30890*/  ULDC UR4, c[0x0][0x228] ;  /* 0x00008a0000047ab9 */ /* 0x000fe20000000800 */
[C---:B----4-:R-:W-:Y:S01]  /*308a0*/  IMAD.WIDE R6, R19.reuse, 0x4, R208 ;  /* 0x0000000413067825 */ /* 0x050fe200078e02d0 */
[----:B------:R-:W-:Y:S01]  /*308b0*/  ISETP.GE.AND P0, PT, R0, UR5, PT ;  /* 0x0000000500007c0c */ /* 0x000fe2000bf06270 */
[----:B------:R-:W-:Y:S01]  /*308c0*/  ULDC UR8, c[0x0][0x228] ;  /* 0x00008a0000087ab9 */ /* 0x000fe20000000800 */
[----:B------:R-:W-:Y:S01]  /*308d0*/  ULDC UR10, c[0x0][0x228] ;  /* 0x00008a00000a7ab9 */ /* 0x000fe20000000800 */
[----:B-1----:R-:W-:Y:S01]  /*308e0*/  IMAD.WIDE R8, R19, 0x4, R12 ;  /* 0x0000000413087825 */ /* 0x002fe200078e020c */
[----:B------:R-:W-:Y:S01]  /*308f0*/  @P2 STG.E desc[UR18][R4.64], R193 ;  /* 0x000000c104002986 */ /* 0x000fe2000c101912 */
[----:B------:R-:W-:-:S02]  /*30900*/  ULDC UR5, c[0x0][0x228] ;  /* 0x00008a0000057ab9 */ /* 0x000fc40000000800 */
[----:B------:R-:W-:Y:S01]  /*30910*/  IMAD.WIDE R10, R19, 0x4, R150 ;  /* 0x00000004130a7825 */ /* 0x000fe200078e0296 */
[----:B------:R-:W-:Y:S01]  /*30920*/  @P4 STG.E desc[UR18][R6.64], R181 ;  /* 0x000000b506004986 */ /* 0x000fe2000c101912 */
[----:B------:R-:W-:Y:S01]  /*30930*/  ISETP.LT.AND P2, PT, R15, UR4, !P3 ;  /* 0x000000040f007c0c */ /* 0x000fe2000df41270 */
[----:B------:R-:W-:Y:S01]  /*30940*/  ULDC UR4, c[0x0][0x228] ;  /* 0x00008a0000047ab9 */ /* 0x000fe20000000800 */
[----:B------:R-:W-:Y:S01]  /*30950*/  ISETP.LT.AND P4, PT, R18, UR5, !P3 ;  /* 0x0000000512007c0c */ /* 0x000fe2000df81270 */
[----:B------:R-:W-:Y:S01]  /*30960*/  @P5 STG.E desc[UR18][R8.64], R205 ;  /* 0x000000cd08005986 */ /* 0x000fe2000c101912 */
[----:B------:R-:W-:Y:S01]  /*30970*/  ISETP.LT.AND P5, PT, R17, UR6, !P3 ;  /* 0x0000000611007c0c */ /* 0x000fe2000dfa1270 */
[----:B--2---:R-:W-:Y:S01]  /*30980*/  IMAD.WIDE R2, R19, 0x4, R148 ;  /* 0x0000000413027825 */ /* 0x004fe200078e0294 */
[----:B------:R-:W-:Y:S01]  /*30990*/  ISETP.LT.AND P3, PT, R16, UR8, !P3 ;  /* 0x0000000810007c0c */ /* 0x000fe2000df61270 */
[----:B------:R1:W-:Y:S01]  /*309a0*/  @P6 STG.E desc[UR18][R10.64], R197 ;  /* 0x000000c50a006986 */ /* 0x0003e2000c101912 */
[----:B------:R-:W-:Y:S01]  /*309b0*/  ISETP.LT.AND P6, PT, R15, UR10, !P0 ;  /* 0x0000000a0f007c0c */ /* 0x000fe2000c7c1270 */
[----:B------:R-:W-:Y:S01]  /*309c0*/  ULDC UR5, c[0x0][0x228] ;  /* 0x00008a0000057ab9 */ /* 0x000fe20000000800 */
[----:B------:R-:W-:Y:S01]  /*309d0*/  VIADD R0, R14, 0x76 ;  /* 0x000000760e007836 */ /* 0x000fe20000000000 */
[----:B------:R2:W-:Y:S01]  /*309e0*/  @P1 STG.E desc[UR18][R2.64], R201 ;  /* 0x000000c902001986 */ /* 0x0005e2000c101912 */
[----:B------:R-:W-:Y:S01]  /*309f0*/  ULDC UR6, c[0x0][0x228] ;  /* 0x00008a0000067ab9 */ /* 0x000fe20000000800 */
[----:B------:R-:W-:Y:S01]  /*30a00*/  ULDC UR8, c[0x0][0x228] ;  /* 0x00008a0000087ab9 */ /* 0x000fe20000000800 */
[----:B-1----:R-:W-:-:S04]  /*30a10*/  VIADD R11, R19, UR28 ;  /* 0x0000001c130b7c36 */ /* 0x002fc80008000000 */
[----:B------:R-:W-:-:S04]  /*30a20*/  IMAD.WIDE R4, R11, 0x4, R208 ;  /* 0x000000040b047825 */ /* 0x000fc800078e02d0 */
[C---:B------:R-:W-:Y:S01]  /*30a30*/  IMAD.WIDE R6, R11.reuse, 0x4, R12 ;  /* 0x000000040b067825 */ /* 0x040fe200078e020c */
[----:B------:R1:W-:Y:S03]  /*30a40*/  @P2 STG.E desc[UR18][R4.64], R142 ;  /* 0x0000008e04002986 */ /* 0x0003e6000c101912 */
[C---:B------:R-:W-:Y:S02]  /*30a50*/  VIADD R19, R11.reuse, UR28 ;  /* 0x0000001c0b137c36 */ /* 0x040fe40008000000 */
[C---:B------:R-:W-:Y:S01]  /*30a60*/  IMAD.WIDE R8, R11.reuse, 0x4, R150 ;  /* 0x000000040b087825 */ /* 0x040fe200078e0296 */
[----:B------:R3:W-:Y:S03]  /*30a70*/  @P4 STG.E desc[UR18][R6.64], R78 ;  /* 0x0000004e06004986 */ /* 0x0007e6000c101912 */
[----:B------:R-:W-:Y:S01]  /*30a80*/  IMAD.WIDE R10, R11, 0x4, R148 ;  /* 0x000000040b0a7825 */ /* 0x000fe200078e0294 */
[----:B------:R-:W-:Y:S04]  /*30a90*/  @P5 STG.E desc[UR18][R8.64], R186 ;  /* 0x000000ba08005986 */ /* 0x000fe8000c101912 */
[----:B------:R-:W-:Y:S01]  /*30aa0*/  @P3 STG.E desc[UR18][R10.64], R194 ;  /* 0x000000c20a003986 */ /* 0x000fe2000c101912 */
[----:B------:R-:W-:Y:S01]  /*30ab0*/  ISETP.LT.AND P3, PT, R18, UR4, !P0 ;  /* 0x0000000412007c0c */ /* 0x000fe2000c761270 */
[----:B------:R-:W-:Y:S01]  /*30ac0*/  ULDC UR4, c[0x0][0x228] ;  /* 0x00008a0000047ab9 */ /* 0x000fe20000000800 */
[----:B------:R-:W-:Y:S01]  /*30ad0*/  ISETP.LT.AND P4, PT, R17, UR5, !P0 ;  /* 0x0000000511007c0c */ /* 0x000fe2000c781270 */
[C---:B------:R-:W-:Y:S01]  /*30ae0*/  IMAD.WIDE R20, R19.reuse, 0x4, R208 ;  /* 0x0000000413147825 */ /* 0x040fe200078e02d0 */
[----:B------:R-:W-:Y:S01]  /*30af0*/  ISETP.LT.AND P2, PT, R16, UR4, !P0 ;  /* 0x0000000410007c0c */ /* 0x000fe2000c741270 */
[----:B------:R-:W-:Y:S01]  /*30b00*/  ULDC UR5, c[0x0][0x228] ;  /* 0x00008a0000057ab9 */ /* 0x000fe20000000800 */
[----:B------:R-:W-:Y:S01]  /*30b10*/  ISETP.GE.AND P1, PT, R0, UR13, PT ;  /* 0x0000000d00007c0c */ /* 0x000fe2000bf26270 */
[----:B--2---:R-:W-:Y:S01]  /*30b20*/  IMAD.WIDE R2, R19, 0x4, R12 ;  /* 0x0000000413027825 */ /* 0x004fe200078e020c */
[----:B------:R-:W-:Y:S01]  /*30b30*/  ULDC UR4, c[0x0][0x228] ;  /* 0x00008a0000047ab9 */ /* 0x000fe20000000800 */
[----:B------:R-:W-:Y:S01]  /*30b40*/  IADD3 R0, R14, 0x77, RZ ;  /* 0x000000770e007810 */ /* 0x000fe20007ffe0ff */
[----:B------:R2:W-:Y:S01]  /*30b50*/  @P6 STG.E desc[UR18][R20.64], R182 ;  /* 0x000000b614006986 */ /* 0x0005e2000c101912 */
[----:B------:R-:W-:Y:S01]  /*30b60*/  ISETP.LT.AND P6, PT, R15, UR5, !P1 ;  /* 0x000000050f007c0c */ /* 0x000fe2000cfc1270 */
[C---:B-1----:R-:W-:Y:S01]  /*30b70*/  IMAD.WIDE R4, R19.reuse, 0x4, R150 ;  /* 0x0000000413047825 */ /* 0x042fe200078e0296 */
[----:B------:R-:W-:Y:S01]  /*30b80*/  ISETP.LT.AND P5, PT, R18, UR4, !P1 ;  /* 0x0000000412007c0c */ /* 0x000fe2000cfa1270 */
[----:B------:R-:W-:Y:S01]  /*30b90*/  ULDC UR4, c[0x0][0x228] ;  /* 0x00008a0000047ab9 */ /* 0x000fe20000000800 */
[----:B------:R1:W-:Y:S01]  /*30ba0*/  @P3 STG.E desc[UR18][R2.64], R206 ;  /* 0x000000ce02003986 */ /* 0x0003e2000c101912 */
[----:B---3--:R-:W-:Y:S01]  /*30bb0*/  IMAD.WIDE R6, R19, 0x4, R148 ;  /* 0x0000000413067825 */ /* 0x008fe200078e0294 */
[----:B------:R-:W-:Y:S01]  /*30bc0*/  ISETP.GE.AND P0, PT, R0, UR11, PT ;  /* 0x0000000b00007c0c */ /* 0x000fe2000bf06270 */
[----:B------:R-:W-:Y:S01]  /*30bd0*/  ULDC UR5, c[0x0][0x228] ;  /* 0x00008a0000057ab9 */ /* 0x000fe20000000800 */
[----:B------:R-:W-:Y:S01]  /*30be0*/  ISETP.LT.AND P3, PT, R17, UR4, !P1 ;  /* 0x0000000411007c0c */ /* 0x000fe2000cf61270 */
[----:B------:R-:W-:Y:S01]  /*30bf0*/  ULDC UR4, c[0x0][0x228] ;  /* 0x00008a0000047ab9 */ /* 0x000fe20000000800 */
[----:B------:R3:W-:Y:S01]  /*30c00*/  @P4 STG.E desc[UR18][R4.64], R198 ;  /* 0x000000c604004986 */ /* 0x0007e2000c101912 */
[----:B--2---:R-:W-:Y:S01]  /*30c10*/  VIADD R21, R19, UR28 ;  /* 0x0000001c13157c36 */ /* 0x004fe20008000000 */
[----:B------:R-:W-:Y:S01]  /*30c20*/  ISETP.LT.AND P1, PT, R16, UR4, !P1 ;  /* 0x0000000410007c0c */ /* 0x000fe2000cf21270 */
[----:B------:R-:W-:Y:S01]  /*30c30*/  VIADD R0, R14, 0x78 ;  /* 0x000000780e007836 */ /* 0x000fe20000000000 */
[----:B------:R2:W-:Y:S01]  /*30c40*/  @P2 STG.E desc[UR18][R6.64], R202 ;  /* 0x000000ca06002986 */ /* 0x0005e2000c101912 */
[----:B------:R-:W-:Y:S01]  /*30c50*/  ISETP.LT.AND P2, PT, R15, UR5, !P0 ;  /* 0x000000050f007c0c */ /* 0x000fe2000c741270 */
[C---:B------:R-:W-:Y:S01]  /*30c60*/  IMAD.WIDE R8, R21.reuse, 0x4, R208 ;  /* 0x0000000415087825 */ /* 0x040fe200078e02d0 */
[----:B------:R-:W-:Y:S01]  /*30c70*/  ISETP.LT.AND P4, PT, R18, UR6, !P0 ;  /* 0x0000000612007c0c */ /* 0x000fe2000c781270 */
[----:B------:R-:W-:Y:S01]  /*30c80*/  ULDC UR4, c[0x0][0x228] ;  /* 0x00008a0000047ab9 */ /* 0x000fe20000000800 */
[----:B------:R-:W-:Y:S01]  /*30c90*/  ULDC UR5, c[0x0][0x228] ;  /* 0x00008a0000057ab9 */ /* 0x000fe20000000800 */
[----:B------:R-:W-:Y:S01]  /*30ca0*/  IMAD.WIDE R10, R21, 0x4, R12 ;  /* 0x00000004150a7825 */ /* 0x000fe200078e020c */
[----:B------:R4:W-:Y:S01]  /*30cb0*/  @P6 STG.E desc[UR18][R8.64], R143 ;  /* 0x0000008f08006986 */ /* 0x0009e2000c101912 */
[----:B------:R-:W-:-:S02]  /*30cc0*/  ULDC UR6, c[0x0][0x228] ;  /* 0x00008a0000067ab9 */ /* 0x000fc40000000800 */
[C---:B------:R-:W-:Y:S01]  /*30cd0*/  VIADD R23, R21.reuse, UR28 ;  /* 0x0000001c15177c36 */ /* 0x040fe20008000000 */
[----:B------:R4:W-:Y:S01]  /*30ce0*/  @P5 STG.E desc[UR18][R10.64], R79 ;  /* 0x0000004f0a005986 */ /* 0x0009e2000c101912 */
[----:B-1----:R-:W-:Y:S01]  /*30cf0*/  IMAD.WIDE R2, R21, 0x4, R150 ;  /* 0x0000000415027825 */ /* 0x002fe200078e0296 */
[----:B------:R-:W-:-:S03]  /*30d00*/  ISETP.LT.AND P5, PT, R17, UR8, !P0 ;  /* 0x0000000811007c0c */ /* 0x000fc6000c7a1270 */
[----:B---3--:R-:W-:Y:S01]  /*30d10*/  IMAD.WIDE R4, R21, 0x4, R148 ;  /* 0x0000000415047825 */ /* 0x008fe200078e0294 */
[----:B------:R1:W-:Y:S03]  /*30d20*/  @P3 STG.E desc[UR18][R2.64], R187 ;  /* 0x000000bb02003986 */ /* 0x0003e6000c101912 */
[C---:B--2---:R-:W-:Y:S01]  /*30d30*/  IMAD.WIDE R6, R23.reuse, 0x4, R208 ;  /* 0x0000000417067825 */ /* 0x044fe200078e02d0 */
[----:B------:R-:W-:Y:S04]  /*30d40*/  @P1 STG.E desc[UR18][R4.64], R195 ;  /* 0x000000c304001986 */ /* 0x000fe8000c101912 */
[----:B------:R-:W-:Y:S01]  /*30d50*/  @P2 STG.E desc[UR18][R6.64], R183 ;  /* 0x000000b706002986 */ /* 0x000fe2000c101912 */
[----:B----4-:R-:W-:-:S03]  /*30d60*/  IMAD.WIDE R8, R23, 0x4, R12 ;  /* 0x0000000417087825 */ /* 0x010fc600078e020c */
[----:B------:R-:W2:Y:S01]  /*30d70*/  LDS.128 R4, [R252] ;  /* 0x00000000fc047984 */ /* 0x000ea20000000c00 */
[----:B------:R-:W-:Y:S01]  /*30d80*/  IMAD.WIDE R10, R23, 0x4, R150 ;  /* 0x00000004170a7825 */ /* 0x000fe200078e0296 */
[----:B------:R-:W-:Y:S02]  /*30d90*/  ISETP.GE.AND P6, PT, R0, UR9, PT ;  /* 0x0000000900007c0c */ /* 0x000fe4000bfc6270 */
[----:B------:R3:W-:Y:S01]  /*30da0*/  @P4 STG.E desc[UR18][R8.64], R207 ;  /* 0x000000cf08004986 */ /* 0x0007e2000c101912 */
[----:B------:R-:W-:Y:S01]  /*30db0*/  ISETP.LT.AND P1, PT, R16, UR4, !P0 ;  /* 0x0000000410007c0c */ /* 0x000fe2000c721270 */
[----:B------:R-:W-:Y:S01]  /*30dc0*/  ULDC UR4, c[0x0][0x228] ;  /* 0x00008a0000047ab9 */ /* 0x000fe20000000800 */
[----:B------:R-:W-:Y:S01]  /*30dd0*/  ISETP.LT.AND P4, PT, R15, UR5, !P6 ;  /* 0x000000050f007c0c */ /* 0x000fe2000f781270 */
[----:B------:R4:W-:Y:S01]  /*30de0*/  @P5 STG.E desc[UR18][R10.64], R199 ;  /* 0x000000c70a005986 */ /* 0x0009e2000c101912 */
[----:B------:R-:W-:Y:S01]  /*30df0*/  ISETP.LT.AND P5, PT, R18, UR6, !P6 ;  /* 0x0000000612007c0c */ /* 0x000fe2000f7a1270 */
[----:B------:R-:W-:Y:S01]  /*30e00*/  VIADD R25, R23, UR28 ;  /* 0x0000001c17197c36 */ /* 0x000fe20008000000 */
[----:B------:R-:W-:Y:S01]  /*30e10*/  ISETP.LT.AND P0, PT, R17, UR4, !P6 ;  /* 0x0000000411007c0c */ /* 0x000fe2000f701270 */
[----:B-1----:R-:W-:Y:S01]  /*30e20*/  IMAD.WIDE R2, R23, 0x4, R148 ;  /* 0x0000000417027825 */ /* 0x002fe200078e0294 */
[----:B------:R-:W-:Y:S01]  /*30e30*/  IADD3 R0, R14, 0x79, RZ ;  /* 0x000000790e007810 */ /* 0x000fe20007ffe0ff */
[----:B------:R-:W-:Y:S01]  /*30e40*/  ULDC UR4, c[0x0][0x228] ;  /* 0x00008a0000047ab9 */ /* 0x000fe20000000800 */
[----:B------:R-:W-:Y:S01]  /*30e50*/  ULDC UR5, c[0x0][0x228] ;  /* 0x00008a0000057ab9 */ /* 0x000fe20000000800 */
[----:B---3--:R-:W-:Y:S01]  /*30e60*/  IMAD.WIDE R8, R25, 0x4, R208 ;  /* 0x0000000419087825 */ /* 0x008fe200078e02d0 */
[----:B------:R-:W-:Y:S01]  /*30e70*/  ISETP.GE.AND P3, PT, R0, UR7, PT ;  /* 0x0000000700007c0c */ /* 0x000fe2000bf66270 */
[----:B------:R-:W-:-:S02]  /*30e80*/  ULDC UR6, c[0x0][0x228] ;  /* 0x00008a0000067ab9 */ /* 0x000fc40000000800 */
[C---:B----4-:R-:W-:Y:S01]  /*30e90*/  IMAD.WIDE R10, R25.reuse, 0x4, R12 ;  /* 0x00000004190a7825 */ /* 0x050fe200078e020c */
[----:B------:R1:W-:Y:S03]  /*30ea0*/  @P1 STG.E desc[UR18][R2.64], R203 ;  /* 0x000000cb02001986 */ /* 0x0003e6000c101912 */
[C---:B------:R-:W-:Y:S01]  /*30eb0*/  IMAD.WIDE R20, R25.reuse, 0x4, R150 ;  /* 0x0000000419147825 */ /* 0x040fe200078e0296 */
[----:B------:R3:W-:Y:S01]  /*30ec0*/  @P4 STG.E desc[UR18][R8.64], R188 ;  /* 0x000000bc08004986 */ /* 0x0007e2000c101912 */
[----:B------:R-:W-:Y:S01]  /*30ed0*/  ISETP.LT.AND P6, PT, R16, UR4, !P6 ;  /* 0x0000000410007c0c */ /* 0x000fe2000f7c1270 */
[----:B------:R-:W-:Y:S01]  /*30ee0*/  ULDC UR4, c[0x0][0x228] ;  /* 0x00008a0000047ab9 */ /* 0x000fe20000000800 */
[----:B------:R-:W-:Y:S01]  /*30ef0*/  IADD3 R23, R25, UR28, RZ ;  /* 0x0000001c19177c10 */ /* 0x000fe2000fffe0ff */
[----:B------:R4:W-:Y:S01]  /*30f00*/  @P5 STG.E desc[UR18][R10.64], R144 ;  /* 0x000000900a005986 */ /* 0x0009e2000c101912 */
[----:B------:R-:W-:Y:S01]  /*30f10*/  ISETP.LT.AND P4, PT, R18, UR4, !P3 ;  /* 0x0000000412007c0c */ /* 0x000fe2000df81270 */
[----:B------:R-:W-:Y:S01]  /*30f20*/  VIADD R19, R14, 0x7a ;  /* 0x0000007a0e137836 */ /* 0x000fe20000000000 */
[----:B------:R-:W-:Y:S01]  /*30f30*/  ULDC UR4, c[0x0][0x228] ;  /* 0x00008a0000047ab9 */ /* 0x000fe20000000800 */
[----:B------:R2:W-:Y:S01]  /*30f40*/  @P0 STG.E desc[UR18][R20.64], R220 ;  /* 0x000000dc14000986 */ /* 0x0005e2000c101912 */
[----:B------:R-:W-:Y:S01]  /*30f50*/  ISETP.LT.AND P0, PT, R15, UR5, !P3 ;  /* 0x000000050f007c0c */ /* 0x000fe2000df01270 */
[----:B------:R-:W-:Y:S01]  /*30f60*/  ULDC UR5, c[0x0][0x228] ;  /* 0x00008a0000057ab9 */ /* 0x000fe20000000800 */
[----:B------:R-:W-:Y:S01]  /*30f70*/  ULDC UR7, c[0x0][0x228] ;  /* 0x00008a0000077ab9 */ /* 0x000fe20000000800 */
[----:B------:R-:W-:Y:S01]  /*30f80*/  ISETP.LT.AND P5, PT, R17, UR5, !P3 ;  /* 0x0000000511007c0c */ /* 0x000fe2000dfa1270 */
[----:B-1----:R-:W-:Y:S01]  /*30f90*/  IMAD.WIDE R2, R25, 0x4, R148 ;  /* 0x0000000419027825 */ /* 0x002fe200078e0294 */
[----:B------:R-:W-:Y:S01]  /*30fa0*/  ISETP.LT.AND P3, PT, R16, UR6, !P3 ;  /* 0x0000000610007c0c */ /* 0x000fe2000df61270 */
[----:B------:R-:W-:-:S02]  /*30fb0*/  ULDC UR5, c[0x0][0x228] ;  /* 0x00008a0000057ab9 */ /* 0x000fc40000000800 */
[----:B---3--:R-:W-:Y:S01]  /*30fc0*/  IMAD.WIDE R8, R23, 0x4, R208 ;  /* 0x0000000417087825 */ /* 0x008fe200078e02d0 */
[----:B------:R-:W-:-:S03]  /*30fd0*/  ISETP.GE.AND P2, PT, R19, UR23, PT ;  /* 0x0000001713007c0c */ /* 0x000fc6000bf46270 */
[C---:B----4-:R-:W-:Y:S01]  /*30fe0*/  IMAD.WIDE R10, R23.reuse, 0x4, R12 ;  /* 0x00000004170a7825 */ /* 0x050fe200078e020c */
[----:B------:R1:W-:Y:S01]  /*30ff0*/  @P6 STG.E desc[UR18][R2.64], R80 ;  /* 0x0000005002006986 */ /* 0x0003e2000c101912 */
[----:B------:R-:W-:Y:S02]  /*31000*/  ULDC UR6, c[0x0][0x228] ;  /* 0x00008a0000067ab9 */ /* 0x000fe40000000800 */
[C---:B------:R-:W-:Y:S02]  /*31010*/  VIADD R19, R23.reuse, UR28 ;  /* 0x0000001c17137c36 */ /* 0x040fe40008000000 */
[C---:B--2---:R-:W-:Y:S01]  /*31020*/  IMAD.WIDE R20, R23.reuse, 0x4, R150 ;  /* 0x0000000417147825 */ /* 0x044fe200078e0296 */
[----:B------:R2:W-:Y:S03]  /*31030*/  @P0 STG.E desc[UR18][R8.64], R228 ;  /* 0x000000e408000986 */ /* 0x0005e6000c101912 */
[----:B------:R-:W-:Y:S01]  /*31040*/  IMAD.WIDE R22, R23, 0x4, R148 ;  /* 0x0000000417167825 */ /* 0x000fe200078e0294 */
[----:B------:R3:W-:Y:S01]  /*31050*/  @P4 STG.E desc[UR18][R10.64], R212 ;  /* 0x000000d40a004986 */ /* 0x0007e2000c101912 */
[----:B------:R-:W-:Y:S01]  /*31060*/  ISETP.LT.AND P4, PT, R18, UR4, !P2 ;  /* 0x0000000412007c0c */ /* 0x000fe2000d781270 */
[----:B------:R-:W-:-:S02]  /*31070*/  ULDC UR4, c[0x0][0x228] ;  /* 0x00008a0000047ab9 */ /* 0x000fc40000000800 */
[----:B------:R-:W-:Y:S01]  /*31080*/  @P5 STG.E desc[UR18][R20.64], R84 ;  /* 0x0000005414005986 */ /* 0x000fe2000c101912 */
[----:B------:R-:W-:-:S03]  /*31090*/  ISETP.LT.AND P6, PT, R15, UR7, !P2 ;  /* 0x000000070f007c0c */ /* 0x000fc6000d7c1270 */
[----:B------:R-:W-:Y:S01]  /*310a0*/  @P3 STG.E desc[UR18][R22.64], R4 ;  /* 0x0000000416003986 */ /* 0x000fe2000c101912 */
[----:B------:R-:W-:Y:S01]  /*310b0*/  ISETP.LT.AND P3, PT, R17, UR4, !P2 ;  /* 0x0000000411007c0c */ /* 0x000fe2000d761270 */
[----:B------:R-:W-:Y:S01]  /*310c0*/  ULDC UR4, c[0x0][0x228] ;  /* 0x00008a0000047ab9 */ /* 0x000fe20000000800 */
[----:B------:R-:W-:Y:S01]  /*310d0*/  VIADD R0, R14, 0x7b ;  /* 0x0000007b0e007836 */ /* 0x000fe20000000000 */
[----:B------:R-:W-:Y:S01]  /*310e0*/  ISETP.LT.AND P2, PT, R16, UR4, !P2 ;  /* 0x0000000410007c0c */ /* 0x000fe2000d741270 */
[C---:B------:R-:W-:Y:S01]  /*310f0*/  IMAD.WIDE R24, R19.reuse, 0x4, R208 ;  /* 0x0000000413187825 */ /* 0x040fe200078e02d0 */
[----:B------:R-:W-:Y:S02]  /*31100*/  ULDC UR4, c[0x0][0x228] ;  /* 0x00008a0000047ab9 */ /* 0x000fe40000000800 */
[----:B------:R-:W-:Y:S01]  /*31110*/  ISETP.GE.AND P1, PT, R0, UR21, PT ;  /* 0x0000001500007c0c */ /* 0x000fe2000bf26270 */
[C---:B-1----:R-:W-:Y:S01]  /*31120*/  IMAD.WIDE R2, R19.reuse, 0x4, R12 ;  /* 0x0000000413027825 */ /* 0x042fe200078e020c */
[----:B------:R1:W-:Y:S03]  /*31130*/  @P6 STG.E desc[UR18][R24.64], R189 ;  /* 0x000000bd18006986 */ /* 0x0003e6000c101912 */
[----:B--2---:R-:W-:Y:S01]  /*31140*/  IMAD.WIDE R8, R19, 0x4, R150 ;  /* 0x0000000413087825 */ /* 0x004fe200078e0296 */
[----:B------:R-:W-:-:S03]  /*31150*/  ISETP.LT.AND P5, PT, R15, UR5, !P1 ;  /* 0x000000050f007c0c */ /* 0x000fc6000cfa1270 */
[C---:B---3--:R-:W-:Y:S01]  /*31160*/  IMAD.WIDE R10, R19.reuse, 0x4, R148 ;  /* 0x00000004130a7825 */ /* 0x048fe200078e0294 */
[----:B------:R2:W-:Y:S01]  /*31170*/  @P4 STG.E desc[UR18][R2.64], R145 ;  /* 0x0000009102004986 */ /* 0x0005e2000c101912 */
[----:B------:R-:W-:Y:S01]  /*31180*/  ISETP.LT.AND P6, PT, R18, UR6, !P1 ;  /* 0x0000000612007c0c */ /* 0x000fe2000cfc1270 */
[----:B------:R-:W-:Y:S01]  /*31190*/  ULDC UR5, c[0x0][0x228] ;  /* 0x00008a0000057ab9 */ /* 0x000fe20000000800 */
[----:B------:R-:W-:Y:S01]  /*311a0*/  VIADD R0, R14, 0x7c ;  /* 0x0000007c0e007836 */ /* 0x000fe20000000000 */
[----:B------:R3:W-:Y:S01]  /*311b0*/  @P3 STG.E desc[UR18][R8.64], R221 ;  /* 0x000000dd08003986 */ /* 0x0007e2000c101912 */
[----:B-1----:R-:W-:Y:S01]  /*311c0*/  IADD3 R25, R19, UR28, RZ ;  /* 0x0000001c13197c10 */ /* 0x002fe2000fffe0ff */
[----:B------:R-:W-:Y:S02]  /*311d0*/  ULDC UR6, c[0x0][0x228] ;  /* 0x00008a0000067ab9 */ /* 0x000fe40000000800 */
[----:B------:R1:W-:Y:S01]  /*311e0*/  @P2 STG.E desc[UR18][R10.64], R81 ;  /* 0x000000510a002986 */ /* 0x0003e2000c101912 */
[----:B------:R-:W-:Y:S01]  /*311f0*/  ISETP.LT.AND P2, PT, R17, UR4, !P1 ;  /* 0x0000000411007c0c */ /* 0x000fe2000cf41270 */
[----:B------:R-:W-:Y:S01]  /*31200*/  IMAD.WIDE R20, R25, 0x4, R208 ;  /* 0x0000000419147825 */ /* 0x000fe200078e02d0 */
[----:B------:R-:W-:Y:S01]  /*31210*/  ISETP.GE.AND P0, PT, R0, UR17, PT ;  /* 0x0000001100007c0c */ /* 0x000fe2000bf06270 */
[----:B------:R-:W-:-:S02]  /*31220*/  ULDC UR4, c[0x0][0x228] ;  /* 0x00008a0000047ab9 */ /* 0x000fc40000000800 */
[C---:B------:R-:W-:Y:S01]  /*31230*/  IMAD.WIDE R22, R25.reuse, 0x4, R12 ;  /* 0x0000000419167825 */ /* 0x040fe200078e020c */
[----:B------:R4:W-:Y:S01]  /*31240*/  @P5 STG.E desc[UR18][R20.64], R229 ;  /* 0x000000e514005986 */ /* 0x0009e2000c101912 */
[----:B------:R-:W-:Y:S01]  /*31250*/  ISETP.LT.AND P3, PT, R16, UR4, !P1 ;  /* 0x0000000410007c0c */ /* 0x000fe2000cf61270 */
[----:B------:R-:W-:Y:S01]  /*31260*/  ULDC UR4, c[0x0][0x228] ;  /* 0x00008a0000047ab9 */ /* 0x000fe20000000800 */
[----:B--2---:R-:W-:Y:S01]  /*31270*/  IMAD.WIDE R2, R25, 0x4, R150 ;  /* 0x0000000419027825 */ /* 0x004fe200078e0296 */
[----:B------:R-:W-:Y:S01]  /*31280*/  ISETP.LT.AND P5, PT, R15, UR5, !P0 ;  /* 0x000000050f007c0c */ /* 0x000fe2000c7a1270 */
[----:B------:R-:W-:Y:S01]  /*31290*/  @P6 STG.E desc[UR18][R22.64], R213 ;  /* 0x000000d516006986 */ /* 0x000fe2000c101912 */
[----:B------:R-:W-:Y:S01]  /*312a0*/  ISETP.LT.AND P6, PT, R18, UR6, !P0 ;  /* 0x0000000612007c0c */ /* 0x000fe2000c7c1270 */
[----:B------:R-:W-:Y:S02]  /*312b0*/  VIADD R19, R25, UR28 ;  /* 0x0000001c19137c36 */ /* 0x000fe40008000000 */
[----:B------:R2:W-:Y:S01]  /*312c0*/  @P2 STG.E desc[UR18][R2.64], R85 ;  /* 0x0000005502002986 */ /* 0x0005e2000c101912 */
[----:B------:R-:W-:Y:S01]  /*312d0*/  ISETP.LT.AND P2, PT, R17, UR4, !P0 ;  /* 0x0000000411007c0c */ /* 0x000fe2000c741270 */
[----:B------:R-:W-:Y:S01]  /*312e0*/  VIADD R0, R14, 0x7d ;  /* 0x0000007d0e007836 */ /* 0x000fe20000000000 */
[----:B------:R-:W-:Y:S01]  /*312f0*/  ULDC UR4, c[0x0][0x228] ;  /* 0x00008a0000047ab9 */ /* 0x000fe20000000800 */
[----:B---3--:R-:W-:Y:S01]  /*31300*/  IMAD.WIDE R8, R25, 0x4, R148 ;  /* 0x0000000419087825 */ /* 0x008fe200078e0294 */
[----:B------:R-:W-:-:S03]  /*31310*/  ISETP.LT.AND P0, PT, R16, UR4, !P0 ;  /* 0x0000000410007c0c */ /* 0x000fc6000c701270 */
[C---:B-1----:R-:W-:Y:S01]  /*31320*/  IMAD.WIDE R10, R19.reuse, 0x4, R208 ;  /* 0x00000004130a7825 */ /* 0x042fe200078e02d0 */
[----:B------:R-:W-:Y:S01]  /*31330*/  ISETP.GE.AND P4, PT, R0, UR15, PT ;  /* 0x0000000f00007c0c */ /* 0x000fe2000bf86270 */
[----:B------:R1:W-:Y:S02]  /*31340*/  @P3 STG.E desc[UR18][R8.64], R5 ;  /* 0x0000000508003986 */ /* 0x0003e4000c101912 */
[C---:B------:R-:W-:Y:S02]  /*31350*/  VIADD R0, R14.reuse, 0x7f ;  /* 0x0000007f0e007836 */ /* 0x040fe40000000000 */
[----:B----4-:R-:W-:Y:S01]  /*31360*/  IMAD.WIDE R20, R19, 0x4, R12 ;  /* 0x0000000413147825 */ /* 0x010fe200078e020c */
[----:B------:R3:W-:Y:S01]  /*31370*/  @P5 STG.E desc[UR18][R10.64], R190 ;  /* 0x000000be0a005986 */ /* 0x0007e2000c101912 */
[----:B------:R-:W-:Y:S02]  /*31380*/  ISETP.LT.AND P5, PT, R15, UR4, !P4 ;  /* 0x000000040f007c0c */ /* 0x000fe4000e7a1270 */
[----:B------:R-:W-:-:S02]  /*31390*/  VIADD R14, R14, 0x7e ;  /* 0x0000007e0e0e7836 */ /* 0x000fc40000000000 */
[C---:B--2---:R-:W-:Y:S01]  /*313a0*/  IMAD.WIDE R2, R19.reuse, 0x4, R150 ;  /* 0x0000000413027825 */ /* 0x044fe200078e0296 */
[----:B------:R-:W-:Y:S01]  /*313b0*/  @P6 STG.E desc[UR18][R20.64], R146 ;  /* 0x0000009214006986 */ /* 0x000fe2000c101912 */
[C---:B------:R-:W-:Y:S02]  /*313c0*/  IADD3 R25, R19.reuse, UR28, RZ ;  /* 0x0000001c13197c10 */ /* 0x040fe4000fffe0ff */
[----:B------:R-:W-:Y:S01]  /*313d0*/  IMAD.WIDE R22, R19, 0x4, R148 ;  /* 0x0000000413167825 */ /* 0x000fe200078e0294 */
[----:B------:R-:W-:Y:S01]  /*313e0*/  ISETP.GE.AND P3, PT, R14, UR25, PT ;  /* 0x000000190e007c0c */ /* 0x000fe2000bf66270 */
[----:B------:R2:W-:Y:S01]  /*313f0*/  @P2 STG.E desc[UR18][R2.64], R222 ;  /* 0x000000de02002986 */ /* 0x0005e2000c101912 */
[----:B------:R-:W-:Y:S02]  /*31400*/  ISETP.LT.AND P6, PT, R18, UR4, !P4 ;  /* 0x0000000412007c0c */ /* 0x000fe4000e7c1270 */
[----:B------:R-:W-:Y:S01]  /*31410*/  ISETP.LT.AND P2, PT, R17, UR4, !P4 ;  /* 0x0000000411007c0c */ /* 0x000fe2000e741270 */
[----:B------:R-:W-:Y:S01]  /*31420*/  @P0 STG.E desc[UR18][R22.64], R82 ;  /* 0x0000005216000986 */ /* 0x000fe2000c101912 */
[----:B------:R-:W-:Y:S01]  /*31430*/  ISETP.LT.AND P4, PT, R16, UR4, !P4 ;  /* 0x0000000410007c0c */ /* 0x000fe2000e781270 */
[----:B-1----:R-:W-:Y:S01]  /*31440*/  IMAD.WIDE R4, R25, 0x4, R208 ;  /* 0x0000000419047825 */ /* 0x002fe200078e02d0 */
[----:B------:R-:W-:-:S02]  /*31450*/  ISETP.LT.AND P0, PT, R15, UR4, !P3 ;  /* 0x000000040f007c0c */ /* 0x000fc4000df01270 */
[----:B------:R-:W-:Y:S01]  /*31460*/  ISETP.GE.AND P1, PT, R0, UR27, PT ;  /* 0x0000001b00007c0c */ /* 0x000fe2000bf26270 */
[C---:B------:R-:W-:Y:S01]  /*31470*/  VIADD R19, R25.reuse, UR28 ;  /* 0x0000001c19137c36 */ /* 0x040fe20008000000 */
[----:B------:R1:W-:Y:S01]  /*31480*/  @P5 STG.E desc[UR18][R4.64], R230 ;  /* 0x000000e604005986 */ /* 0x0003e2000c101912 */
[----:B------:R-:W-:Y:S01]  /*31490*/  IMAD.WIDE R8, R25, 0x4, R12 ;  /* 0x0000000419087825 */ /* 0x000fe200078e020c */
[----:B------:R-:W-:-:S03]  /*314a0*/  ISETP.LT.AND P5, PT, R15, UR4, !P1 ;  /* 0x000000040f007c0c */ /* 0x000fc6000cfa1270 */
[C---:B---3--:R-:W-:Y:S01]  /*314b0*/  IMAD.WIDE R10, R25.reuse, 0x4, R150 ;  /* 0x00000004190a7825 */ /* 0x048fe200078e0296 */
[----:B------:R3:W-:Y:S03]  /*314c0*/  @P6 STG.E desc[UR18][R8.64], R214 ;  /* 0x000000d608006986 */ /* 0x0007e6000c101912 */
[----:B--2---:R-:W-:Y:S01]  /*314d0*/  IMAD.WIDE R2, R25, 0x4, R148 ;  /* 0x0000000419027825 */ /* 0x004fe200078e0294 */
[----:B------:R2:W-:Y:S03]  /*314e0*/  @P2 STG.E desc[UR18][R10.64], R86 ;  /* 0x000000560a002986 */ /* 0x0005e6000c101912 */
[----:B------:R-:W-:Y:S01]  /*314f0*/  IMAD.WIDE R14, R19, 0x4, R208 ;  /* 0x00000004130e7825 */ /* 0x000fe200078e02d0 */
[----:B------:R4:W-:Y:S01]  /*31500*/  @P4 STG.E desc[UR18][R2.64], R6 ;  /* 0x0000000602004986 */ /* 0x0009e2000c101912 */
[----:B------:R-:W-:-:S03]  /*31510*/  ISETP.LT.AND P2, PT, R18, UR4, !P3 ;  /* 0x0000000412007c0c */ /* 0x000fc6000df41270 */
[----:B------:R4:W-:Y:S01]  /*31520*/  @P0 STG.E desc[UR18][R14.64], R191 ;  /* 0x000000bf0e000986 */ /* 0x0009e2000c101912 */
[C---:B------:R-:W-:Y:S02]  /*31530*/  ISETP.LT.AND P0, PT, R17.reuse, UR4, !P3 ;  /* 0x0000000411007c0c */ /* 0x040fe4000df01270 */
[----:B------:R-:W-:Y:S02]  /*31540*/  ISETP.LT.AND P3, PT, R16, UR4, !P3 ;  /* 0x0000000410007c0c */ /* 0x000fe4000df61270 */
[----:B------:R-:W-:Y:S02]  /*31550*/  ISETP.LT.AND P6, PT, R18, UR4, !P1 ;  /* 0x0000000412007c0c */ /* 0x000fe4000cfc1270 */
[----:B------:R-:W-:Y:S01]  /*31560*/  ISETP.LT.AND P4, PT, R17, UR4, !P1 ;  /* 0x0000000411007c0c */ /* 0x000fe2000cf81270 */
[C---:B------:R-:W-:Y:S01]  /*31570*/  VIADD R17, R19.reuse, UR28 ;  /* 0x0000001c13117c36 */ /* 0x040fe20008000000 */
[----:B------:R-:W-:Y:S01]  /*31580*/  ISETP.LT.AND P1, PT, R16, UR4, !P1 ;  /* 0x0000000410007c0c */ /* 0x000fe2000cf21270 */
[----:B-1----:R-:W-:-:S04]  /*31590*/  IMAD.WIDE R4, R19, 0x4, R12 ;  /* 0x0000000413047825 */ /* 0x002fc800078e020c */
[C---:B---3--:R-:W-:Y:S01]  /*315a0*/  IMAD.WIDE R8, R19.reuse, 0x4, R150 ;  /* 0x0000000413087825 */ /* 0x048fe200078e0296 */
[----:B------:R4:W-:Y:S03]  /*315b0*/  @P2 STG.E desc[UR18][R4.64], R147 ;  /* 0x0000009304002986 */ /* 0x0009e6000c101912 */
[----:B--2---:R-:W-:Y:S01]  /*315c0*/  IMAD.WIDE R10, R19, 0x4, R148 ;  /* 0x00000004130a7825 */ /* 0x004fe200078e0294 */
[----:B------:R4:W-:Y:S03]  /*315d0*/  @P0 STG.E desc[UR18][R8.64], R223 ;  /* 0x000000df08000986 */ /* 0x0009e6000c101912 */
[C---:B------:R-:W-:Y:S01]  /*315e0*/  IMAD.WIDE R208, R17.reuse, 0x4, R208 ;  /* 0x0000000411d07825 */ /* 0x040fe200078e02d0 */
[----:B------:R4:W-:Y:S03]  /*315f0*/  @P3 STG.E desc[UR18][R10.64], R83 ;  /* 0x000000530a003986 */ /* 0x0009e6000c101912 */
[C---:B------:R-:W-:Y:S01]  /*31600*/  IMAD.WIDE R12, R17.reuse, 0x4, R12 ;  /* 0x00000004110c7825 */ /* 0x040fe200078e020c */
[----:B------:R4:W-:Y:S03]  /*31610*/  @P5 STG.E desc[UR18][R208.64], R231 ;  /* 0x000000e7d0005986 */ /* 0x0009e6000c101912 */
[C---:B------:R-:W-:Y:S01]  /*31620*/  IMAD.WIDE R150, R17.reuse, 0x4, R150 ;  /* 0x0000000411967825 */ /* 0x040fe200078e0296 */
[----:B------:R4:W-:Y:S04]  /*31630*/  @P6 STG.E desc[UR18][R12.64], R215 ;  /* 0x000000d70c006986 */ /* 0x0009e8000c101912 */
[----:B------:R4:W-:Y:S01]  /*31640*/  @P4 STG.E desc[UR18][R150.64], R87 ;  /* 0x0000005796004986 */ /* 0x0009e2000c101912 */
[----:B------:R-:W-:Y:S01]  /*31650*/  IMAD.WIDE R148, R17, 0x4, R148 ;  /* 0x0000000411947825 */ /* 0x000fe200078e0294 */
[----:B------:R-:W-:Y:S06]  /*31660*/  @!P1 EXIT ;  /* 0x000000000000994d */ /* 0x000fec0003800000 */
[----:B------:R-:W-:Y:S01]  /*31670*/  STG.E desc[UR18][R148.64], R7 ;  /* 0x0000000794007986 */ /* 0x000fe2000c101912 */
[----:B------:R-:W-:Y:S05]  /*31680*/  EXIT ;  /* 0x000000000000794d */ /* 0x000fea0003800000 */
.L_x_2:
[----:B------:R-:W-:-:S00]  /*31690*/  BRA `(.L_x_2) ;  /* 0xfffffffc00fc7947 */ /* 0x000fc0000383ffff */
[----:B------:R-:W-:-:S00]  /*316a0*/  NOP ;  /* 0x0000000000007918 */ /* 0x000fc00000000000 */
        /* <DEDUP_REMOVED lines=13> */
.L_x_3:


//--------------------- .nv.shared.matmul_kernel  --------------------------
	.section	.nv.shared.matmul_kernel,"aw",@nobits
	.sectionflags	@""
	.align	16
	.zero		1024


//--------------------- .nv.shared.reserved.0     --------------------------
	.section	.nv.shared.reserved.0,"aw",@nobits
	.weak		__nv_reservedSMEM_offset_0_alias
	.size		__nv_reservedSMEM_offset_0_alias, 0, 0
	.other		__nv_reservedSMEM_offset_0_alias,@"STO_CUDA_RESERVED_SHARED STV_DEFAULT"
__nv_reservedSMEM_offset_0_alias:
	.zero		0


//--------------------- .nv.constant0.matmul_kernel --------------------------
	.section	.nv.constant0.matmul_kernel,"a",@progbits
	.sectionflags	@""
	.align	4
.nv.constant0.matmul_kernel:
	.zero		608


//--------------------- SYMBOLS --------------------------

	.type		.nv.reservedSmem.offset0,@object
	.size		.nv.reservedSmem.offset0,0x4
